// auto-generated by cutlass_sweep.gemm — config: {"arch": "sm_100", "cluster_m": 4, "cluster_n": 4, "dtype": "mxfp4", "dtype_b": "mxfp4", "layout": "nt", "stages": 0, "tile_k": 256, "tile_m": 128, "tile_n": 256}
#include "cutlass/cutlass.h"
#include "cutlass/gemm/collective/collective_builder.hpp"
#include "cutlass/gemm/device/gemm_universal_adapter.h"
#include "cutlass/gemm/kernel/gemm_universal.hpp"
#include "cutlass/epilogue/collective/collective_builder.hpp"

using ElemA = cutlass::mx_float4_t<cutlass::float_e2m1_t>;
using ElemB = cutlass::mx_float4_t<cutlass::float_e2m1_t>;
using ElemCD = cutlass::bfloat16_t;
using Acc  = float;
using TileShape    = cute::Shape<cute::_128, cute::_256, cute::_256>;
using ClusterShape = cute::Shape<cute::_4, cute::_4, cute::_1>;

using CollectiveEpilogue = typename cutlass::epilogue::collective::CollectiveBuilder<
    cutlass::arch::Sm100, cutlass::arch::OpClassTensorOp,
    TileShape, ClusterShape,
    cutlass::epilogue::collective::EpilogueTileAuto,
    Acc, Acc,
    ElemCD, cutlass::layout::RowMajor, 128 / cutlass::sizeof_bits<ElemCD>::value,
    ElemCD, cutlass::layout::RowMajor, 128 / cutlass::sizeof_bits<ElemCD>::value,
    cutlass::epilogue::collective::EpilogueScheduleAuto
  >::CollectiveOp;

using CollectiveMainloop = typename cutlass::gemm::collective::CollectiveBuilder<
    cutlass::arch::Sm100, cutlass::arch::OpClassBlockScaledTensorOp,
    ElemA, cutlass::layout::RowMajor, 32,
    ElemB, cutlass::layout::ColumnMajor, 32,
    Acc,
    TileShape, ClusterShape,
    cutlass::gemm::collective::StageCountAutoCarveout<static_cast<int>(sizeof(typename CollectiveEpilogue::SharedStorage))>,
    cutlass::gemm::collective::KernelScheduleAuto
  >::CollectiveOp;

using GemmKernel = cutlass::gemm::kernel::GemmUniversal<
    cute::Shape<int,int,int,int>,
    CollectiveMainloop,
    CollectiveEpilogue
>;
using Gemm = cutlass::gemm::device::GemmUniversalAdapter<GemmKernel>;

// Force the device kernel symbol into the cubin without needing a host main.
auto* _anchor = &cutlass::device_kernel<GemmKernel>;


// ===== COMPILED SASS (sm_100a) =====

	.target	sm_100a

	.elftype	@"ET_EXEC"


//--------------------- .note.nv.tkinfo           --------------------------
	.section	.note.nv.tkinfo,"",@"SHT_NOTE"
	.sectionflags	@"SHF_NOTE_NV_TKINFO"
	.tkinfo
        /*0018*/ 	.word	0x00000002
        /*0030*/ 	.string	""
        /*0030*/ 	.string	"ptxas"
        /*0030*/ 	.string	"Cuda compilation tools, release 13.0, V13.0.88"
        /*0030*/ 	.string	"Build cuda_13.0.r13.0/compiler.36424714_0"
        /*0030*/ 	.string	"-arch sm_100a -m 64 "



//--------------------- .note.nv.cuinfo           --------------------------
	.section	.note.nv.cuinfo,"",@"SHT_NOTE"
	.sectionflags	@"SHF_NOTE_NV_CUINFO"
        /*0018*/ 	.short	0x0002
        /*001a*/ 	.short	0x0064
        /*001c*/ 	.short	0x0082
	.zero		2


//--------------------- .nv.info                  --------------------------
	.section	.nv.info,"",@"SHT_CUDA_INFO"
	.align	4


	//----- nvinfo : EIATTR_REGCOUNT
	.align		4
        /*0000*/ 	.byte	0x04, 0x2f
        /*0002*/ 	.short	(.L_19 - .L_18)
	.align		4
.L_18:
        /*0004*/ 	.word	index@(_ZN7cutlass13device_kernelINS_4gemm6kernel13GemmUniversalIN4cute5tupleIJiiiiEEENS1_10collective13CollectiveMmaINS1_46MainloopSm100TmaUmmaWarpSpecializedBlockScaledILi3ELi2ELi1ENS5_IJNS4_1CILi4EEESB_NSA_ILi1EEEEEEEENS5_IJNSA_ILi128EEENSA_ILi256EEESG_EEENS5_IJNS_12float_e2m1_tENS_13float_ue8m0_tEEEENS5_IJNS5_IJlSC_lEEENS4_6LayoutINS5_IJNS5_IJNS5_IJNSA_ILi32EEESB_EEEiEEESP_NS5_IJSC_iEEEEEENS5_IJNS5_IJNS5_IJNSA_ILi16EEESB_EEEiEEENS5_IJNS5_IJNSA_ILi0EEESC_EEENSA_ILi512EEEEEENS5_IJSV_iEEEEEEEEEEESK_S12_NS4_8TiledMMAINS4_8MMA_AtomIJNS4_17SM100_MMA_MXF4_SSISI_SI_fSJ_Li128ELi256ELi32ELNS4_4UMMA5MajorE0ELS17_0ELNS16_7ScaleInE0ELS18_0EEEEEENSM_INS5_IJSC_SC_SC_EEENS5_IJSV_SV_SV_EEEEENS5_IJNS4_10UnderscoreES1E_S1E_EEEEENS5_IJNS4_23SM90_TMA_LOAD_MULTICASTES1H_EEENS5_IJNS4_14ComposedLayoutINS4_7SwizzleILi3ELi4ELi3EEENS4_18smem_ptr_flag_bitsILi4EEENSM_INS5_IJNSA_ILi8EEESG_EEENS5_IJSG_SC_EEEEEEENSM_INS5_IJNS5_IJNS5_IJSO_SC_EEENS5_IJSN_NSA_ILi2EEEEEEEEESC_NS5_IJS1U_S1U_EEEEEENS5_IJNS5_IJNS5_IJST_SX_EEESW_EEESV_NS5_IJS1U_SX_EEEEEEEEEEEvNS4_8identityES1I_NS5_IJS1S_NSM_INS5_IJNS5_IJNS5_IJSO_S1U_EEES1V_EEESC_S1X_EEENS5_IJS20_SV_NS5_IJS1U_NSA_ILi1024EEEEEEEEEEEEEEvS25_EENS_8epilogue10collective18CollectiveEpilogueINS2F_23Sm100TmaWarpSpecializedILi4ELi2ELi32ELb1ELb0EEEJNS5_IJNSA_ILi64EEESG_SG_EEENS5_IJNSM_IS2K_SC_EENSM_IS1V_NS5_IJSC_SF_EEEEEEEENS_10bfloat16_tESL_S2Q_SL_NS2F_6fusion15FusionCallbacksIS2J_NS2R_17LinearCombinationIS2Q_fS2Q_fLNS_15FloatRoundStyleE2EEES2L_S2P_JEEENS4_5SM1004TMEM4LOAD26SM100_TMEM_LOAD_32dp32b32xENS4_13SM90_TMA_LOADENS1J_INS1K_ILi2ELi4ELi3EEENS1M_ILi16EEENSM_INS5_IJS1O_SN_EEENS5_IJSN_SC_EEEEEEENS4_39AutoVectorizingCopyWithAssumedAlignmentILi128EEENS4_14SM90_TMA_STOREES37_S39_S39_EEEvvEEEEvNT_6ParamsE)
        /*0008*/ 	.word	0x000000de


	//----- nvinfo : EIATTR_FRAME_SIZE
	.align		4
.L_19:
        /*000c*/ 	.byte	0x04, 0x11
        /*000e*/ 	.short	(.L_21 - .L_20)
	.align		4
.L_20:
        /*0010*/ 	.word	index@($__internal_2_$__cuda_sm10x_tcgen05_guardrail_trap_unallocated_columns_being_dealloced)
        /*0014*/ 	.word	0x00000000


	//----- nvinfo : EIATTR_FRAME_SIZE
	.align		4
.L_21:
        /*0018*/ 	.byte	0x04, 0x11
        /*001a*/ 	.short	(.L_23 - .L_22)
	.align		4
.L_22:
        /*001c*/ 	.word	index@($__internal_1_$__cuda_sm10x_tcgen05_guardrail_trap_phase_invalid_during_alloc)
        /*0020*/ 	.word	0x00000000


	//----- nvinfo : EIATTR_FRAME_SIZE
	.align		4
.L_23:
        /*0024*/ 	.byte	0x04, 0x11
        /*0026*/ 	.short	(.L_25 - .L_24)
	.align		4
.L_24:
        /*0028*/ 	.word	index@($__internal_0_$__cuda_sm10x_tcgen05_guardrail_trap_col_being_dealloced_not_returned_by_alloc)
        /*002c*/ 	.word	0x00000000


	//----- nvinfo : EIATTR_FRAME_SIZE
	.align		4
.L_25:
        /*0030*/ 	.byte	0x04, 0x11
        /*0032*/ 	.short	(.L_27 - .L_26)
	.align		4
.L_26:
        /*0034*/ 	.word	index@(_ZN7cutlass13device_kernelINS_4gemm6kernel13GemmUniversalIN4cute5tupleIJiiiiEEENS1_10collective13CollectiveMmaINS1_46MainloopSm100TmaUmmaWarpSpecializedBlockScaledILi3ELi2ELi1ENS5_IJNS4_1CILi4EEESB_NSA_ILi1EEEEEEEENS5_IJNSA_ILi128EEENSA_ILi256EEESG_EEENS5_IJNS_12float_e2m1_tENS_13float_ue8m0_tEEEENS5_IJNS5_IJlSC_lEEENS4_6LayoutINS5_IJNS5_IJNS5_IJNSA_ILi32EEESB_EEEiEEESP_NS5_IJSC_iEEEEEENS5_IJNS5_IJNS5_IJNSA_ILi16EEESB_EEEiEEENS5_IJNS5_IJNSA_ILi0EEESC_EEENSA_ILi512EEEEEENS5_IJSV_iEEEEEEEEEEESK_S12_NS4_8TiledMMAINS4_8MMA_AtomIJNS4_17SM100_MMA_MXF4_SSISI_SI_fSJ_Li128ELi256ELi32ELNS4_4UMMA5MajorE0ELS17_0ELNS16_7ScaleInE0ELS18_0EEEEEENSM_INS5_IJSC_SC_SC_EEENS5_IJSV_SV_SV_EEEEENS5_IJNS4_10UnderscoreES1E_S1E_EEEEENS5_IJNS4_23SM90_TMA_LOAD_MULTICASTES1H_EEENS5_IJNS4_14ComposedLayoutINS4_7SwizzleILi3ELi4ELi3EEENS4_18smem_ptr_flag_bitsILi4EEENSM_INS5_IJNSA_ILi8EEESG_EEENS5_IJSG_SC_EEEEEEENSM_INS5_IJNS5_IJNS5_IJSO_SC_EEENS5_IJSN_NSA_ILi2EEEEEEEEESC_NS5_IJS1U_S1U_EEEEEENS5_IJNS5_IJNS5_IJST_SX_EEESW_EEESV_NS5_IJS1U_SX_EEEEEEEEEEEvNS4_8identityES1I_NS5_IJS1S_NSM_INS5_IJNS5_IJNS5_IJSO_S1U_EEES1V_EEESC_S1X_EEENS5_IJS20_SV_NS5_IJS1U_NSA_ILi1024EEEEEEEEEEEEEEvS25_EENS_8epilogue10collective18CollectiveEpilogueINS2F_23Sm100TmaWarpSpecializedILi4ELi2ELi32ELb1ELb0EEEJNS5_IJNSA_ILi64EEESG_SG_EEENS5_IJNSM_IS2K_SC_EENSM_IS1V_NS5_IJSC_SF_EEEEEEEENS_10bfloat16_tESL_S2Q_SL_NS2F_6fusion15FusionCallbacksIS2J_NS2R_17LinearCombinationIS2Q_fS2Q_fLNS_15FloatRoundStyleE2EEES2L_S2P_JEEENS4_5SM1004TMEM4LOAD26SM100_TMEM_LOAD_32dp32b32xENS4_13SM90_TMA_LOADENS1J_INS1K_ILi2ELi4ELi3EEENS1M_ILi16EEENSM_INS5_IJS1O_SN_EEENS5_IJSN_SC_EEEEEEENS4_39AutoVectorizingCopyWithAssumedAlignmentILi128EEENS4_14SM90_TMA_STOREES37_S39_S39_EEEvvEEEEvNT_6ParamsE)
        /*0038*/ 	.word	0x00000000


	//----- nvinfo : EIATTR_MIN_STACK_SIZE
	.align		4
.L_27:
        /*003c*/ 	.byte	0x04, 0x12
        /*003e*/ 	.short	(.L_29 - .L_28)
	.align		4
.L_28:
        /*0040*/ 	.word	index@(_ZN7cutlass13device_kernelINS_4gemm6kernel13GemmUniversalIN4cute5tupleIJiiiiEEENS1_10collective13CollectiveMmaINS1_46MainloopSm100TmaUmmaWarpSpecializedBlockScaledILi3ELi2ELi1ENS5_IJNS4_1CILi4EEESB_NSA_ILi1EEEEEEEENS5_IJNSA_ILi128EEENSA_ILi256EEESG_EEENS5_IJNS_12float_e2m1_tENS_13float_ue8m0_tEEEENS5_IJNS5_IJlSC_lEEENS4_6LayoutINS5_IJNS5_IJNS5_IJNSA_ILi32EEESB_EEEiEEESP_NS5_IJSC_iEEEEEENS5_IJNS5_IJNS5_IJNSA_ILi16EEESB_EEEiEEENS5_IJNS5_IJNSA_ILi0EEESC_EEENSA_ILi512EEEEEENS5_IJSV_iEEEEEEEEEEESK_S12_NS4_8TiledMMAINS4_8MMA_AtomIJNS4_17SM100_MMA_MXF4_SSISI_SI_fSJ_Li128ELi256ELi32ELNS4_4UMMA5MajorE0ELS17_0ELNS16_7ScaleInE0ELS18_0EEEEEENSM_INS5_IJSC_SC_SC_EEENS5_IJSV_SV_SV_EEEEENS5_IJNS4_10UnderscoreES1E_S1E_EEEEENS5_IJNS4_23SM90_TMA_LOAD_MULTICASTES1H_EEENS5_IJNS4_14ComposedLayoutINS4_7SwizzleILi3ELi4ELi3EEENS4_18smem_ptr_flag_bitsILi4EEENSM_INS5_IJNSA_ILi8EEESG_EEENS5_IJSG_SC_EEEEEEENSM_INS5_IJNS5_IJNS5_IJSO_SC_EEENS5_IJSN_NSA_ILi2EEEEEEEEESC_NS5_IJS1U_S1U_EEEEEENS5_IJNS5_IJNS5_IJST_SX_EEESW_EEESV_NS5_IJS1U_SX_EEEEEEEEEEEvNS4_8identityES1I_NS5_IJS1S_NSM_INS5_IJNS5_IJNS5_IJSO_S1U_EEES1V_EEESC_S1X_EEENS5_IJS20_SV_NS5_IJS1U_NSA_ILi1024EEEEEEEEEEEEEEvS25_EENS_8epilogue10collective18CollectiveEpilogueINS2F_23Sm100TmaWarpSpecializedILi4ELi2ELi32ELb1ELb0EEEJNS5_IJNSA_ILi64EEESG_SG_EEENS5_IJNSM_IS2K_SC_EENSM_IS1V_NS5_IJSC_SF_EEEEEEEENS_10bfloat16_tESL_S2Q_SL_NS2F_6fusion15FusionCallbacksIS2J_NS2R_17LinearCombinationIS2Q_fS2Q_fLNS_15FloatRoundStyleE2EEES2L_S2P_JEEENS4_5SM1004TMEM4LOAD26SM100_TMEM_LOAD_32dp32b32xENS4_13SM90_TMA_LOADENS1J_INS1K_ILi2ELi4ELi3EEENS1M_ILi16EEENSM_INS5_IJS1O_SN_EEENS5_IJSN_SC_EEEEEEENS4_39AutoVectorizingCopyWithAssumedAlignmentILi128EEENS4_14SM90_TMA_STOREES37_S39_S39_EEEvvEEEEvNT_6ParamsE)
        /*0044*/ 	.word	0x00000000
.L_29:


//--------------------- .nv.compat                --------------------------
	.section	.nv.compat,"",@"SHT_CUDA_COMPAT_INFO"
	.align	4
        /*0000*/ 	.byte	0x02, 0x09, 0x01, 0x00, 0x02, 0x02, 0x02, 0x00, 0x02, 0x05, 0x05, 0x00, 0x03, 0x07, 0x01, 0x01
        /*0010*/ 	.byte	0x02, 0x03, 0x01, 0x00, 0x02, 0x06, 0x01, 0x00, 0x04, 0x0b, 0x08, 0x00, 0x09, 0x00, 0x00, 0x00
        /*0020*/ 	.byte	0x00, 0x00, 0x00, 0x00


//--------------------- .nv.info._ZN7cutlass13device_kernelINS_4gemm6kernel13GemmUniversalIN4cute5tupleIJiiiiEEENS1_10collective13CollectiveMmaINS1_46MainloopSm100TmaUmmaWarpSpecializedBlockScaledILi3ELi2ELi1ENS5_IJNS4_1CILi4EEESB_NSA_ILi1EEEEEEEENS5_IJNSA_ILi128EEENSA_ILi256EEESG_EEENS5_IJNS_12float_e2m1_tENS_13float_ue8m0_tEEEENS5_IJNS5_IJlSC_lEEENS4_6LayoutINS5_IJNS5_IJNS5_IJNSA_ILi32EEESB_EEEiEEESP_NS5_IJSC_iEEEEEENS5_IJNS5_IJNS5_IJNSA_ILi16EEESB_EEEiEEENS5_IJNS5_IJNSA_ILi0EEESC_EEENSA_ILi512EEEEEENS5_IJSV_iEEEEEEEEEEESK_S12_NS4_8TiledMMAINS4_8MMA_AtomIJNS4_17SM100_MMA_MXF4_SSISI_SI_fSJ_Li128ELi256ELi32ELNS4_4UMMA5MajorE0ELS17_0ELNS16_7ScaleInE0ELS18_0EEEEEENSM_INS5_IJSC_SC_SC_EEENS5_IJSV_SV_SV_EEEEENS5_IJNS4_10UnderscoreES1E_S1E_EEEEENS5_IJNS4_23SM90_TMA_LOAD_MULTICASTES1H_EEENS5_IJNS4_14ComposedLayoutINS4_7SwizzleILi3ELi4ELi3EEENS4_18smem_ptr_flag_bitsILi4EEENSM_INS5_IJNSA_ILi8EEESG_EEENS5_IJSG_SC_EEEEEEENSM_INS5_IJNS5_IJNS5_IJSO_SC_EEENS5_IJSN_NSA_ILi2EEEEEEEEESC_NS5_IJS1U_S1U_EEEEEENS5_IJNS5_IJNS5_IJST_SX_EEESW_EEESV_NS5_IJS1U_SX_EEEEEEEEEEEvNS4_8identityES1I_NS5_IJS1S_NSM_INS5_IJNS5_IJNS5_IJSO_S1U_EEES1V_EEESC_S1X_EEENS5_IJS20_SV_NS5_IJS1U_NSA_ILi1024EEEEEEEEEEEEEEvS25_EENS_8epilogue10collective18CollectiveEpilogueINS2F_23Sm100TmaWarpSpecializedILi4ELi2ELi32ELb1ELb0EEEJNS5_IJNSA_ILi64EEESG_SG_EEENS5_IJNSM_IS2K_SC_EENSM_IS1V_NS5_IJSC_SF_EEEEEEEENS_10bfloat16_tESL_S2Q_SL_NS2F_6fusion15FusionCallbacksIS2J_NS2R_17LinearCombinationIS2Q_fS2Q_fLNS_15FloatRoundStyleE2EEES2L_S2P_JEEENS4_5SM1004TMEM4LOAD26SM100_TMEM_LOAD_32dp32b32xENS4_13SM90_TMA_LOADENS1J_INS1K_ILi2ELi4ELi3EEENS1M_ILi16EEENSM_INS5_IJS1O_SN_EEENS5_IJSN_SC_EEEEEEENS4_39AutoVectorizingCopyWithAssumedAlignmentILi128EEENS4_14SM90_TMA_STOREES37_S39_S39_EEEvvEEEEvNT_6ParamsE --------------------------
	.section	.nv.info._ZN7cutlass13device_kernelINS_4gemm6kernel13GemmUniversalIN4cute5tupleIJiiiiEEENS1_10collective13CollectiveMmaINS1_46MainloopSm100TmaUmmaWarpSpecializedBlockScaledILi3ELi2ELi1ENS5_IJNS4_1CILi4EEESB_NSA_ILi1EEEEEEEENS5_IJNSA_ILi128EEENSA_ILi256EEESG_EEENS5_IJNS_12float_e2m1_tENS_13float_ue8m0_tEEEENS5_IJNS5_IJlSC_lEEENS4_6LayoutINS5_IJNS5_IJNS5_IJNSA_ILi32EEESB_EEEiEEESP_NS5_IJSC_iEEEEEENS5_IJNS5_IJNS5_IJNSA_ILi16EEESB_EEEiEEENS5_IJNS5_IJNSA_ILi0EEESC_EEENSA_ILi512EEEEEENS5_IJSV_iEEEEEEEEEEESK_S12_NS4_8TiledMMAINS4_8MMA_AtomIJNS4_17SM100_MMA_MXF4_SSISI_SI_fSJ_Li128ELi256ELi32ELNS4_4UMMA5MajorE0ELS17_0ELNS16_7ScaleInE0ELS18_0EEEEEENSM_INS5_IJSC_SC_SC_EEENS5_IJSV_SV_SV_EEEEENS5_IJNS4_10UnderscoreES1E_S1E_EEEEENS5_IJNS4_23SM90_TMA_LOAD_MULTICASTES1H_EEENS5_IJNS4_14ComposedLayoutINS4_7SwizzleILi3ELi4ELi3EEENS4_18smem_ptr_flag_bitsILi4EEENSM_INS5_IJNSA_ILi8EEESG_EEENS5_IJSG_SC_EEEEEEENSM_INS5_IJNS5_IJNS5_IJSO_SC_EEENS5_IJSN_NSA_ILi2EEEEEEEEESC_NS5_IJS1U_S1U_EEEEEENS5_IJNS5_IJNS5_IJST_SX_EEESW_EEESV_NS5_IJS1U_SX_EEEEEEEEEEEvNS4_8identityES1I_NS5_IJS1S_NSM_INS5_IJNS5_IJNS5_IJSO_S1U_EEES1V_EEESC_S1X_EEENS5_IJS20_SV_NS5_IJS1U_NSA_ILi1024EEEEEEEEEEEEEEvS25_EENS_8epilogue10collective18CollectiveEpilogueINS2F_23Sm100TmaWarpSpecializedILi4ELi2ELi32ELb1ELb0EEEJNS5_IJNSA_ILi64EEESG_SG_EEENS5_IJNSM_IS2K_SC_EENSM_IS1V_NS5_IJSC_SF_EEEEEEEENS_10bfloat16_tESL_S2Q_SL_NS2F_6fusion15FusionCallbacksIS2J_NS2R_17LinearCombinationIS2Q_fS2Q_fLNS_15FloatRoundStyleE2EEES2L_S2P_JEEENS4_5SM1004TMEM4LOAD26SM100_TMEM_LOAD_32dp32b32xENS4_13SM90_TMA_LOADENS1J_INS1K_ILi2ELi4ELi3EEENS1M_ILi16EEENSM_INS5_IJS1O_SN_EEENS5_IJSN_SC_EEEEEEENS4_39AutoVectorizingCopyWithAssumedAlignmentILi128EEENS4_14SM90_TMA_STOREES37_S39_S39_EEEvvEEEEvNT_6ParamsE,"",@"SHT_CUDA_INFO"
	.sectionflags	@""
	.align	4


	//----- nvinfo : EIATTR_CUDA_API_VERSION
	.align		4
        /*0000*/ 	.byte	0x04, 0x37
        /*0002*/ 	.short	(.L_31 - .L_30)
.L_30:
        /*0004*/ 	.word	0x00000082


	//----- nvinfo : EIATTR_KPARAM_INFO
	.align		4
.L_31:
        /*0008*/ 	.byte	0x04, 0x17
        /*000a*/ 	.short	(.L_33 - .L_32)
.L_32:
        /*000c*/ 	.word	0x00000000
        /*0010*/ 	.short	0x0000
        /*0012*/ 	.short	0x0000
        /*0014*/ 	.byte	0x00, 0xf0, 0x01, 0x30


	//----- nvinfo : EIATTR_AT_ENTRY_FRAGMENTS
	.align		4
.L_33:
        /*0018*/ 	.byte	0x04, 0x4f
        /*001a*/ 	.short	(.L_35 - .L_34)


	//   ....[0]....
.L_34:
        /*001c*/ 	.word	0x00000006


	//----- nvinfo : EIATTR_RESERVED_SMEM_USED
	.align		4
.L_35:
        /*0020*/ 	.byte	0x01, 0x41
	.zero		2


	//----- nvinfo : EIATTR_SPARSE_MMA_MASK
	.align		4
        /*0024*/ 	.byte	0x03, 0x50
        /*0026*/ 	.short	0x0000


	//----- nvinfo : EIATTR_TCGEN05_1CTA_USED
	.align		4
        /*0028*/ 	.byte	0x01, 0x51
	.zero		2


	//----- nvinfo : EIATTR_MAXREG_COUNT
	.align		4
        /*002c*/ 	.byte	0x03, 0x1b
        /*002e*/ 	.short	0x00ff


	//----- nvinfo : EIATTR_NUM_BARRIERS
	.align		4
        /*0030*/ 	.byte	0x02, 0x4c
        /*0032*/ 	.byte	0x07
	.zero		1


	//----- nvinfo : EIATTR_EXTERNS
	.align		4
        /*0034*/ 	.byte	0x04, 0x0f
        /*0036*/ 	.short	(.L_37 - .L_36)


	//   ....[0]....
	.align		4
.L_36:
        /*0038*/ 	.word	index@(__assertfail)


	//----- nvinfo : EIATTR_MERCURY_ISA_VERSION
	.align		4
.L_37:
        /*003c*/ 	.byte	0x03, 0x5f
        /*003e*/ 	.short	0x0101


	//----- nvinfo : EIATTR_INT_WARP_WIDE_INSTR_OFFSETS
	.align		4
        /*0040*/ 	.byte	0x04, 0x31
        /*0042*/ 	.short	(.L_39 - .L_38)


	//   ....[0]....
.L_38:
        /*0044*/ 	.word	0x00000d60


	//   ....[1]....
        /*0048*/ 	.word	0x00000e30


	//   ....[2]....
        /*004c*/ 	.word	0x00004a00


	//   ....[3]....
        /*0050*/ 	.word	0x00004a20


	//   ....[4]....
        /*0054*/ 	.word	0x00004a50


	//   ....[5]....
        /*0058*/ 	.word	0x00005600


	//   ....[6]....
        /*005c*/ 	.word	0x000056a0


	//   ....[7]....
        /*0060*/ 	.word	0x00005740


	//   ....[8]....
        /*0064*/ 	.word	0x000057c0


	//   ....[9]....
        /*0068*/ 	.word	0x00005880


	//   ....[10]....
        /*006c*/ 	.word	0x00005920


	//   ....[11]....
        /*0070*/ 	.word	0x000059c0


	//   ....[12]....
        /*0074*/ 	.word	0x00005af0


	//   ....[13]....
        /*0078*/ 	.word	0x00005b10


	//   ....[14]....
        /*007c*/ 	.word	0x00005b90


	//   ....[15]....
        /*0080*/ 	.word	0x00005c50


	//   ....[16]....
        /*0084*/ 	.word	0x00005cf0


	//   ....[17]....
        /*0088*/ 	.word	0x00005d70


	//   ....[18]....
        /*008c*/ 	.word	0x00005e00


	//   ....[19]....
        /*0090*/ 	.word	0x00005ee0


	//   ....[20]....
        /*0094*/ 	.word	0x00005f50


	//   ....[21]....
        /*0098*/ 	.word	0x00006010


	//   ....[22]....
        /*009c*/ 	.word	0x000060b0


	//   ....[23]....
        /*00a0*/ 	.word	0x00006140


	//   ....[24]....
        /*00a4*/ 	.word	0x000061e0


	//   ....[25]....
        /*00a8*/ 	.word	0x000062a0


	//   ....[26]....
        /*00ac*/ 	.word	0x00006340


	//   ....[27]....
        /*00b0*/ 	.word	0x00006400


	//   ....[28]....
        /*00b4*/ 	.word	0x00006500


	//----- nvinfo : EIATTR_COOP_GROUP_MASK_REGIDS
	.align		4
.L_39:
        /*00b8*/ 	.byte	0x04, 0x29
        /*00ba*/ 	.short	(.L_41 - .L_40)


	//   ....[0]....
.L_40:
        /*00bc*/ 	.word	0xffffffff


	//   ....[1]....
        /*00c0*/ 	.word	0xffffffff


	//   ....[2]....
        /*00c4*/ 	.word	0xffffffff


	//   ....[3]....
        /*00c8*/ 	.word	0xffffffff


	//   ....[4]....
        /*00cc*/ 	.word	0xffffffff


	//   ....[5]....
        /*00d0*/ 	.word	0xffffffff


	//   ....[6]....
        /*00d4*/ 	.word	0xffffffff


	//   ....[7]....
        /*00d8*/ 	.word	0xffffffff


	//   ....[8]....
        /*00dc*/ 	.word	0xffffffff


	//   ....[9]....
        /*00e0*/ 	.word	0xffffffff


	//   ....[10]....
        /*00e4*/ 	.word	0xffffffff


	//   ....[11]....
        /*00e8*/ 	.word	0xffffffff


	//   ....[12]....
        /*00ec*/ 	.word	0xffffffff


	//   ....[13]....
        /*00f0*/ 	.word	0xffffffff


	//----- nvinfo : EIATTR_COOP_GROUP_INSTR_OFFSETS
	.align		4
.L_41:
        /*00f4*/ 	.byte	0x04, 0x28
        /*00f6*/ 	.short	(.L_43 - .L_42)


	//   ....[0]....
.L_42:
        /*00f8*/ 	.word	0x00000080


	//   ....[1]....
        /*00fc*/ 	.word	0x00000540


	//   ....[2]....
        /*0100*/ 	.word	0x000006d0


	//   ....[3]....
        /*0104*/ 	.word	0x00000870


	//   ....[4]....
        /*0108*/ 	.word	0x00000970


	//   ....[5]....
        /*010c*/ 	.word	0x00000ae0


	//   ....[6]....
        /*0110*/ 	.word	0x00000c20


	//   ....[7]....
        /*0114*/ 	.word	0x00000e90


	//   ....[8]....
        /*0118*/ 	.word	0x000027b0


	//   ....[9]....
        /*011c*/ 	.word	0x00003610


	//   ....[10]....
        /*0120*/ 	.word	0x00003820


	//   ....[11]....
        /*0124*/ 	.word	0x00003850


	//   ....[12]....
        /*0128*/ 	.word	0x000048e0


	//   ....[13]....
        /*012c*/ 	.word	0x00004b10


	//----- nvinfo : EIATTR_VRC_CTA_INIT_COUNT
	.align		4
.L_43:
        /*0130*/ 	.byte	0x02, 0x4a
        /*0132*/ 	.byte	0x80
	.zero		1


	//----- nvinfo : EIATTR_SYSCALL_OFFSETS
	.align		4
        /*0134*/ 	.byte	0x04, 0x46
        /*0136*/ 	.short	(.L_45 - .L_44)


	//   ....[0]....
.L_44:
        /*0138*/ 	.word	0x000070e0


	//   ....[1]....
        /*013c*/ 	.word	0x000071d0


	//   ....[2]....
        /*0140*/ 	.word	0x00007d30


	//   ....[3]....
        /*0144*/ 	.word	0x00007ea0


	//   ....[4]....
        /*0148*/ 	.word	0x00009360


	//   ....[5]....
        /*014c*/ 	.word	0x000094d0


	//   ....[6]....
        /*0150*/ 	.word	0x0000a9f0


	//   ....[7]....
        /*0154*/ 	.word	0x0000ab60


	//   ....[8]....
        /*0158*/ 	.word	0x0000c010


	//   ....[9]....
        /*015c*/ 	.word	0x0000c180


	//   ....[10]....
        /*0160*/ 	.word	0x0000d690


	//   ....[11]....
        /*0164*/ 	.word	0x0000d800


	//   ....[12]....
        /*0168*/ 	.word	0x0000ecd0


	//   ....[13]....
        /*016c*/ 	.word	0x0000ee40


	//   ....[14]....
        /*0170*/ 	.word	0x00010340


	//   ....[15]....
        /*0174*/ 	.word	0x000104b0


	//   ....[16]....
        /*0178*/ 	.word	0x00011910


	//   ....[17]....
        /*017c*/ 	.word	0x00011a80


	//----- nvinfo : EIATTR_MBARRIER_INSTR_OFFSETS
	.align		4
.L_45:
        /*0180*/ 	.byte	0x04, 0x39
        /*0182*/ 	.short	(.L_47 - .L_46)


	//   ....[0]....
.L_46:
        /*0184*/ 	.word	0x00000660
        /*0188*/ 	.word	0x000000ff
        /*018c*/ 	.word	0x00000000
        /*0190*/ 	.short	0x0100
        /*0192*/ 	.byte	0x04
	.zero		1


	//   ....[1]....
        /*0194*/ 	.word	0x00000670
        /*0198*/ 	.word	0x000000ff
        /*019c*/ 	.word	0x00000018
        /*01a0*/ 	.short	0x0100
        /*01a2*/ 	.byte	0x04
	.zero		1


	//   ....[2]....
        /*01a4*/ 	.word	0x00000680
        /*01a8*/ 	.word	0x000000ff
        /*01ac*/ 	.word	0x00000008
        /*01b0*/ 	.short	0x0100
        /*01b2*/ 	.byte	0x04
	.zero		1


	//   ....[3]....
        /*01b4*/ 	.word	0x00000690
        /*01b8*/ 	.word	0x000000ff
        /*01bc*/ 	.word	0x00000020
        /*01c0*/ 	.short	0x0100
        /*01c2*/ 	.byte	0x04
	.zero		1


	//   ....[4]....
        /*01c4*/ 	.word	0x000006a0
        /*01c8*/ 	.word	0x000000ff
        /*01cc*/ 	.word	0x00000010
        /*01d0*/ 	.short	0x0100
        /*01d2*/ 	.byte	0x04
	.zero		1


	//   ....[5]....
        /*01d4*/ 	.word	0x000006b0
        /*01d8*/ 	.word	0x000000ff
        /*01dc*/ 	.word	0x00000028
        /*01e0*/ 	.short	0x0100
        /*01e2*/ 	.byte	0x04
	.zero		1


	//   ....[6]....
        /*01e4*/ 	.word	0x000007e0
        /*01e8*/ 	.word	0x000000ff
        /*01ec*/ 	.word	0x00000030
        /*01f0*/ 	.short	0x0100
        /*01f2*/ 	.byte	0x04
	.zero		1


	//   ....[7]....
        /*01f4*/ 	.word	0x000007f0
        /*01f8*/ 	.word	0x000000ff
        /*01fc*/ 	.word	0x00000050
        /*0200*/ 	.short	0x0100
        /*0202*/ 	.byte	0x04
	.zero		1


	//   ....[8]....
        /*0204*/ 	.word	0x00000800
        /*0208*/ 	.word	0x000000ff
        /*020c*/ 	.word	0x00000038
        /*0210*/ 	.short	0x0100
        /*0212*/ 	.byte	0x04
	.zero		1


	//   ....[9]....
        /*0214*/ 	.word	0x00000810
        /*0218*/ 	.word	0x000000ff
        /*021c*/ 	.word	0x00000058
        /*0220*/ 	.short	0x0100
        /*0222*/ 	.byte	0x04
	.zero		1


	//   ....[10]....
        /*0224*/ 	.word	0x00000820
        /*0228*/ 	.word	0x000000ff
        /*022c*/ 	.word	0x00000040
        /*0230*/ 	.short	0x0100
        /*0232*/ 	.byte	0x04
	.zero		1


	//   ....[11]....
        /*0234*/ 	.word	0x00000830
        /*0238*/ 	.word	0x000000ff
        /*023c*/ 	.word	0x00000060
        /*0240*/ 	.short	0x0100
        /*0242*/ 	.byte	0x04
	.zero		1


	//   ....[12]....
        /*0244*/ 	.word	0x00000840
        /*0248*/ 	.word	0x000000ff
        /*024c*/ 	.word	0x00000048
        /*0250*/ 	.short	0x0100
        /*0252*/ 	.byte	0x04
	.zero		1


	//   ....[13]....
        /*0254*/ 	.word	0x00000850
        /*0258*/ 	.word	0x000000ff
        /*025c*/ 	.word	0x00000068
        /*0260*/ 	.short	0x0100
        /*0262*/ 	.byte	0x04
	.zero		1


	//   ....[14]....
        /*0264*/ 	.word	0x00000940
        /*0268*/ 	.word	0x000000ff
        /*026c*/ 	.word	0x00000070
        /*0270*/ 	.short	0x0100
        /*0272*/ 	.byte	0x06
	.zero		1


	//   ....[15]....
        /*0274*/ 	.word	0x00000950
        /*0278*/ 	.word	0x000000ff
        /*027c*/ 	.word	0x00000078
        /*0280*/ 	.short	0x0100
        /*0282*/ 	.byte	0x06
	.zero		1


	//   ....[16]....
        /*0284*/ 	.word	0x00000a90
        /*0288*/ 	.word	0x000000ff
        /*028c*/ 	.word	0x00000080
        /*0290*/ 	.short	0x0100
        /*0292*/ 	.byte	0x06
	.zero		1


	//   ....[17]....
        /*0294*/ 	.word	0x00000aa0
        /*0298*/ 	.word	0x000000ff
        /*029c*/ 	.word	0x00000090
        /*02a0*/ 	.short	0x0100
        /*02a2*/ 	.byte	0x06
	.zero		1


	//   ....[18]....
        /*02a4*/ 	.word	0x00000ab0
        /*02a8*/ 	.word	0x000000ff
        /*02ac*/ 	.word	0x00000088
        /*02b0*/ 	.short	0x0100
        /*02b2*/ 	.byte	0x06
	.zero		1


	//   ....[19]....
        /*02b4*/ 	.word	0x00000ac0
        /*02b8*/ 	.word	0x000000ff
        /*02bc*/ 	.word	0x00000098
        /*02c0*/ 	.short	0x0100
        /*02c2*/ 	.byte	0x06
	.zero		1


	//   ....[20]....
        /*02c4*/ 	.word	0x00000bf0
        /*02c8*/ 	.word	0x000000ff
        /*02cc*/ 	.word	0x000000a0
        /*02d0*/ 	.short	0x0100
        /*02d2*/ 	.byte	0x04
	.zero		1


	//   ....[21]....
        /*02d4*/ 	.word	0x00000c00
        /*02d8*/ 	.word	0x000000ff
        /*02dc*/ 	.word	0x000000a8
        /*02e0*/ 	.short	0x0100
        /*02e2*/ 	.byte	0x04
	.zero		1


	//   ....[22]....
        /*02e4*/ 	.word	0x00000d00
        /*02e8*/ 	.word	0x000000ff
        /*02ec*/ 	.word	0x000000b0
        /*02f0*/ 	.short	0x0100
        /*02f2*/ 	.byte	0x04
	.zero		1


	//   ....[23]....
        /*02f4*/ 	.word	0x00000d10
        /*02f8*/ 	.word	0x000000ff
        /*02fc*/ 	.word	0x000000c0
        /*0300*/ 	.short	0x0100
        /*0302*/ 	.byte	0x04
	.zero		1


	//   ....[24]....
        /*0304*/ 	.word	0x00000d20
        /*0308*/ 	.word	0x000000ff
        /*030c*/ 	.word	0x000000b8
        /*0310*/ 	.short	0x0100
        /*0312*/ 	.byte	0x04
	.zero		1


	//   ....[25]....
        /*0314*/ 	.word	0x00000d30
        /*0318*/ 	.word	0x000000ff
        /*031c*/ 	.word	0x000000c8
        /*0320*/ 	.short	0x0100
        /*0322*/ 	.byte	0x04
	.zero		1


	//   ....[26]....
        /*0324*/ 	.word	0x00000e50
        /*0328*/ 	.word	0x000000ff
        /*032c*/ 	.word	0x000000d0
        /*0330*/ 	.short	0x0100
        /*0332*/ 	.byte	0x06
	.zero		1


	//   ....[27]....
        /*0334*/ 	.word	0x00001d80
        /*0338*/ 	.word	0x00000000
        /*033c*/ 	.word	0x000000c0
        /*0340*/ 	.short	0x010a
        /*0342*/ 	.byte	0xff
	.zero		1


	//   ....[28]....
        /*0344*/ 	.word	0x00001da0
        /*0348*/ 	.word	0x00000000
        /*034c*/ 	.word	0x000000b0
        /*0350*/ 	.short	0x0101
        /*0352*/ 	.byte	0xff
	.zero		1


	//   ....[29]....
        /*0354*/ 	.word	0x00001e60
        /*0358*/ 	.word	0x000000ff
        /*035c*/ 	.word	0x00000018
        /*0360*/ 	.short	0x010a
        /*0362*/ 	.byte	0x04
	.zero		1


	//   ....[30]....
        /*0364*/ 	.word	0x00001f10
        /*0368*/ 	.word	0x000000ff
        /*036c*/ 	.word	0x00000018
        /*0370*/ 	.short	0x010a
        /*0372*/ 	.byte	0x21
	.zero		1


	//   ....[31]....
        /*0374*/ 	.word	0x00002050
        /*0378*/ 	.word	0x000000ff
        /*037c*/ 	.word	0x00000018
        /*0380*/ 	.short	0x010a
        /*0382*/ 	.byte	0x06
	.zero		1


	//   ....[32]....
        /*0384*/ 	.word	0x00002330
        /*0388*/ 	.word	0x000000ff
        /*038c*/ 	.word	0x00000078
        /*0390*/ 	.short	0x0101
        /*0392*/ 	.byte	0x07
	.zero		1


	//   ....[33]....
        /*0394*/ 	.word	0x00002350
        /*0398*/ 	.word	0x000000ff
        /*039c*/ 	.word	0x00000018
        /*03a0*/ 	.short	0x010a
        /*03a2*/ 	.byte	0x04
	.zero		1


	//   ....[34]....
        /*03a4*/ 	.word	0x000023d0
        /*03a8*/ 	.word	0x000000ff
        /*03ac*/ 	.word	0x00000018
        /*03b0*/ 	.short	0x010a
        /*03b2*/ 	.byte	0x21
	.zero		1


	//   ....[35]....
        /*03b4*/ 	.word	0x00002510
        /*03b8*/ 	.word	0x000000ff
        /*03bc*/ 	.word	0x00000018
        /*03c0*/ 	.short	0x010a
        /*03c2*/ 	.byte	0x04
	.zero		1


	//   ....[36]....
        /*03c4*/ 	.word	0x000027e0
        /*03c8*/ 	.word	0x00000003
        /*03cc*/ 	.word	0x00000080
        /*03d0*/ 	.short	0x010a
        /*03d2*/ 	.byte	0xff
	.zero		1


	//   ....[37]....
        /*03d4*/ 	.word	0x00002930
        /*03d8*/ 	.word	0x00000000
        /*03dc*/ 	.word	0x00000000
        /*03e0*/ 	.short	0x0101
        /*03e2*/ 	.byte	0xff
	.zero		1


	//   ....[38]....
        /*03e4*/ 	.word	0x00002ef0
        /*03e8*/ 	.word	0x000000ff
        /*03ec*/ 	.word	0x00000000
        /*03f0*/ 	.short	0x010a
        /*03f2*/ 	.byte	0x04
	.zero		1


	//   ....[39]....
        /*03f4*/ 	.word	0x00002f80
        /*03f8*/ 	.word	0x000000ff
        /*03fc*/ 	.word	0x00000000
        /*0400*/ 	.short	0x010a
        /*0402*/ 	.byte	0x05
	.zero		1


	//   ....[40]....
        /*0404*/ 	.word	0x00003020
        /*0408*/ 	.word	0x00000000
        /*040c*/ 	.word	0x00000000
        /*0410*/ 	.short	0x010a
        /*0412*/ 	.byte	0xff
	.zero		1


	//   ....[41]....
        /*0414*/ 	.word	0x00003160
        /*0418*/ 	.word	0x00000002
        /*041c*/ 	.word	0x000000b0
        /*0420*/ 	.short	0x010a
        /*0422*/ 	.byte	0xff
	.zero		1


	//   ....[42]....
        /*0424*/ 	.word	0x000031c0
        /*0428*/ 	.word	0x00000004
        /*042c*/ 	.word	0x00000000
        /*0430*/ 	.short	0x0101
        /*0432*/ 	.byte	0xff
	.zero		1


	//   ....[43]....
        /*0434*/ 	.word	0x000031e0
        /*0438*/ 	.word	0x000000ff
        /*043c*/ 	.word	0x00000090
        /*0440*/ 	.short	0x010a
        /*0442*/ 	.byte	0x04
	.zero		1


	//   ....[44]....
        /*0444*/ 	.word	0x00003300
        /*0448*/ 	.word	0x00000002
        /*044c*/ 	.word	0x00000080
        /*0450*/ 	.short	0x010a
        /*0452*/ 	.byte	0xff
	.zero		1


	//   ....[45]....
        /*0454*/ 	.word	0x00003410
        /*0458*/ 	.word	0x00000002
        /*045c*/ 	.word	0x00000000
        /*0460*/ 	.short	0x0101
        /*0462*/ 	.byte	0xff
	.zero		1


	//   ....[46]....
        /*0464*/ 	.word	0x000034a0
        /*0468*/ 	.word	0x000000ff
        /*046c*/ 	.word	0x00000090
        /*0470*/ 	.short	0x0106
        /*0472*/ 	.byte	0x04
	.zero		1


	//   ....[47]....
        /*0474*/ 	.word	0x000034c0
        /*0478*/ 	.word	0x000000ff
        /*047c*/ 	.word	0x00000090
        /*0480*/ 	.short	0x010a
        /*0482*/ 	.byte	0x04
	.zero		1


	//   ....[48]....
        /*0484*/ 	.word	0x00003550
        /*0488*/ 	.word	0x000000ff
        /*048c*/ 	.word	0x00000090
        /*0490*/ 	.short	0x0106
        /*0492*/ 	.byte	0x07
	.zero		1


	//   ....[49]....
        /*0494*/ 	.word	0x00003590
        /*0498*/ 	.word	0x00000000
        /*049c*/ 	.word	0x00000090
        /*04a0*/ 	.short	0x010a
        /*04a2*/ 	.byte	0xff
	.zero		1


	//   ....[50]....
        /*04a4*/ 	.word	0x00003db0
        /*04a8*/ 	.word	0x00000000
        /*04ac*/ 	.word	0x00000080
        /*04b0*/ 	.short	0x010a
        /*04b2*/ 	.byte	0xff
	.zero		1


	//   ....[51]....
        /*04b4*/ 	.word	0x00003ec0
        /*04b8*/ 	.word	0x00000000
        /*04bc*/ 	.word	0x00000000
        /*04c0*/ 	.short	0x0101
        /*04c2*/ 	.byte	0xff
	.zero		1


	//   ....[52]....
        /*04c4*/ 	.word	0x00003f10
        /*04c8*/ 	.word	0x000000ff
        /*04cc*/ 	.word	0x00000000
        /*04d0*/ 	.short	0x010a
        /*04d2*/ 	.byte	0x07
	.zero		1


	//   ....[53]....
        /*04d4*/ 	.word	0x00003f30
        /*04d8*/ 	.word	0x000000ff
        /*04dc*/ 	.word	0x00000000
        /*04e0*/ 	.short	0x010a
        /*04e2*/ 	.byte	0x07
	.zero		1


	//   ....[54]....
        /*04e4*/ 	.word	0x00004060
        /*04e8*/ 	.word	0x000000ff
        /*04ec*/ 	.word	0x00000000
        /*04f0*/ 	.short	0x010a
        /*04f2*/ 	.byte	0x09
	.zero		1


	//   ....[55]....
        /*04f4*/ 	.word	0x00004130
        /*04f8*/ 	.word	0x000000ff
        /*04fc*/ 	.word	0x000000a8
        /*0500*/ 	.short	0x010a
        /*0502*/ 	.byte	0x26
	.zero		1


	//   ....[56]....
        /*0504*/ 	.word	0x000043b0
        /*0508*/ 	.word	0x000000ff
        /*050c*/ 	.word	0x00000000
        /*0510*/ 	.short	0x010a
        /*0512*/ 	.byte	0x07
	.zero		1


	//   ....[57]....
        /*0514*/ 	.word	0x000044f0
        /*0518*/ 	.word	0x000000ff
        /*051c*/ 	.word	0x00000000
        /*0520*/ 	.short	0x010a
        /*0522*/ 	.byte	0x04
	.zero		1


	//   ....[58]....
        /*0524*/ 	.word	0x000048c0
        /*0528*/ 	.word	0x000000ff
        /*052c*/ 	.word	0x000000d0
        /*0530*/ 	.short	0x010a
        /*0532*/ 	.byte	0x26
	.zero		1


	//   ....[59]....
        /*0534*/ 	.word	0x00004dd0
        /*0538*/ 	.word	0x0000000c
        /*053c*/ 	.word	0x00000080
        /*0540*/ 	.short	0x010a
        /*0542*/ 	.byte	0xff
	.zero		1


	//   ....[60]....
        /*0544*/ 	.word	0x00004f40
        /*0548*/ 	.word	0x00000000
        /*054c*/ 	.word	0x00000000
        /*0550*/ 	.short	0x0101
        /*0552*/ 	.byte	0xff
	.zero		1


	//   ....[61]....
        /*0554*/ 	.word	0x000053d0
        /*0558*/ 	.word	0x000000ff
        /*055c*/ 	.word	0x00000078
        /*0560*/ 	.short	0x010a
        /*0562*/ 	.byte	0x15
	.zero		1


	//   ....[62]....
        /*0564*/ 	.word	0x00005550
        /*0568*/ 	.word	0x000000ff
        /*056c*/ 	.word	0x00000050
        /*0570*/ 	.short	0x010a
        /*0572*/ 	.byte	0x15
	.zero		1


	//   ....[63]....
        /*0574*/ 	.word	0x00005760
        /*0578*/ 	.word	0x000000ff
        /*057c*/ 	.word	0x00000030
        /*0580*/ 	.short	0x010b
        /*0582*/ 	.byte	0x15
	.zero		1


	//   ....[64]....
        /*0584*/ 	.word	0x00005770
        /*0588*/ 	.word	0x000000ff
        /*058c*/ 	.word	0x00000000
        /*0590*/ 	.short	0x0101
        /*0592*/ 	.byte	0x2e
	.zero		1


	//   ....[65]....
        /*0594*/ 	.word	0x00005790
        /*0598*/ 	.word	0x000000ff
        /*059c*/ 	.word	0x00000058
        /*05a0*/ 	.short	0x010a
        /*05a2*/ 	.byte	0x15
	.zero		1


	//   ....[66]....
        /*05a4*/ 	.word	0x00005940
        /*05a8*/ 	.word	0x000000ff
        /*05ac*/ 	.word	0x00000038
        /*05b0*/ 	.short	0x010b
        /*05b2*/ 	.byte	0x15
	.zero		1


	//   ....[67]....
        /*05b4*/ 	.word	0x00005950
        /*05b8*/ 	.word	0x000000ff
        /*05bc*/ 	.word	0x00000000
        /*05c0*/ 	.short	0x0101
        /*05c2*/ 	.byte	0x27
	.zero		1


	//   ....[68]....
        /*05c4*/ 	.word	0x00005970
        /*05c8*/ 	.word	0x000000ff
        /*05cc*/ 	.word	0x00000060
        /*05d0*/ 	.short	0x010a
        /*05d2*/ 	.byte	0x15
	.zero		1


	//   ....[69]....
        /*05d4*/ 	.word	0x00005b30
        /*05d8*/ 	.word	0x000000ff
        /*05dc*/ 	.word	0x00000040
        /*05e0*/ 	.short	0x010b
        /*05e2*/ 	.byte	0x15
	.zero		1


	//   ....[70]....
        /*05e4*/ 	.word	0x00005b40
        /*05e8*/ 	.word	0x000000ff
        /*05ec*/ 	.word	0x00000000
        /*05f0*/ 	.short	0x0101
        /*05f2*/ 	.byte	0x26
	.zero		1


	//   ....[71]....
        /*05f4*/ 	.word	0x00005b60
        /*05f8*/ 	.word	0x000000ff
        /*05fc*/ 	.word	0x00000068
        /*0600*/ 	.short	0x010a
        /*0602*/ 	.byte	0x15
	.zero		1


	//   ....[72]....
        /*0604*/ 	.word	0x00005d10
        /*0608*/ 	.word	0x000000ff
        /*060c*/ 	.word	0x00000048
        /*0610*/ 	.short	0x010b
        /*0612*/ 	.byte	0x15
	.zero		1


	//   ....[73]....
        /*0614*/ 	.word	0x00005d20
        /*0618*/ 	.word	0x000000ff
        /*061c*/ 	.word	0x00000000
        /*0620*/ 	.short	0x0101
        /*0622*/ 	.byte	0x25
	.zero		1


	//   ....[74]....
        /*0624*/ 	.word	0x00005d30
        /*0628*/ 	.word	0x000000ff
        /*062c*/ 	.word	0x00000050
        /*0630*/ 	.short	0x010a
        /*0632*/ 	.byte	0x15
	.zero		1


	//   ....[75]....
        /*0634*/ 	.word	0x00005f00
        /*0638*/ 	.word	0x000000ff
        /*063c*/ 	.word	0x00000030
        /*0640*/ 	.short	0x010b
        /*0642*/ 	.byte	0x15
	.zero		1


	//   ....[76]....
        /*0644*/ 	.word	0x00005f10
        /*0648*/ 	.word	0x000000ff
        /*064c*/ 	.word	0x00000000
        /*0650*/ 	.short	0x0101
        /*0652*/ 	.byte	0x2e
	.zero		1


	//   ....[77]....
        /*0654*/ 	.word	0x00005f20
        /*0658*/ 	.word	0x000000ff
        /*065c*/ 	.word	0x00000058
        /*0660*/ 	.short	0x010a
        /*0662*/ 	.byte	0x15
	.zero		1


	//   ....[78]....
        /*0664*/ 	.word	0x000060d0
        /*0668*/ 	.word	0x000000ff
        /*066c*/ 	.word	0x00000038
        /*0670*/ 	.short	0x010b
        /*0672*/ 	.byte	0x15
	.zero		1


	//   ....[79]....
        /*0674*/ 	.word	0x00006100
        /*0678*/ 	.word	0x000000ff
        /*067c*/ 	.word	0x00000000
        /*0680*/ 	.short	0x0101
        /*0682*/ 	.byte	0x27
	.zero		1


	//   ....[80]....
        /*0684*/ 	.word	0x00006110
        /*0688*/ 	.word	0x000000ff
        /*068c*/ 	.word	0x00000060
        /*0690*/ 	.short	0x010a
        /*0692*/ 	.byte	0x15
	.zero		1


	//   ....[81]....
        /*0694*/ 	.word	0x000062c0
        /*0698*/ 	.word	0x000000ff
        /*069c*/ 	.word	0x00000040
        /*06a0*/ 	.short	0x010b
        /*06a2*/ 	.byte	0x15
	.zero		1


	//   ....[82]....
        /*06a4*/ 	.word	0x000062d0
        /*06a8*/ 	.word	0x000000ff
        /*06ac*/ 	.word	0x00000000
        /*06b0*/ 	.short	0x0101
        /*06b2*/ 	.byte	0x26
	.zero		1


	//   ....[83]....
        /*06b4*/ 	.word	0x000062e0
        /*06b8*/ 	.word	0x000000ff
        /*06bc*/ 	.word	0x00000068
        /*06c0*/ 	.short	0x010a
        /*06c2*/ 	.byte	0x15
	.zero		1


	//   ....[84]....
        /*06c4*/ 	.word	0x00006520
        /*06c8*/ 	.word	0x000000ff
        /*06cc*/ 	.word	0x00000048
        /*06d0*/ 	.short	0x010b
        /*06d2*/ 	.byte	0x15
	.zero		1


	//   ....[85]....
        /*06d4*/ 	.word	0x00006530
        /*06d8*/ 	.word	0x000000ff
        /*06dc*/ 	.word	0x00000000
        /*06e0*/ 	.short	0x0101
        /*06e2*/ 	.byte	0x25
	.zero		1


	//   ....[86]....
        /*06e4*/ 	.word	0x00006560
        /*06e8*/ 	.word	0x000000ff
        /*06ec*/ 	.word	0x00000050
        /*06f0*/ 	.short	0x010a
        /*06f2*/ 	.byte	0x15
	.zero		1


	//   ....[87]....
        /*06f4*/ 	.word	0x00006580
        /*06f8*/ 	.word	0x000000ff
        /*06fc*/ 	.word	0x00000058
        /*0700*/ 	.short	0x010a
        /*0702*/ 	.byte	0x15
	.zero		1


	//   ....[88]....
        /*0704*/ 	.word	0x000065a0
        /*0708*/ 	.word	0x000000ff
        /*070c*/ 	.word	0x00000060
        /*0710*/ 	.short	0x010a
        /*0712*/ 	.byte	0x15
	.zero		1


	//   ....[89]....
        /*0714*/ 	.word	0x000065f0
        /*0718*/ 	.word	0x00000002
        /*071c*/ 	.word	0x00000068
        /*0720*/ 	.short	0x010a
        /*0722*/ 	.byte	0xff
	.zero		1


	//   ....[90]....
        /*0724*/ 	.word	0x00006950
        /*0728*/ 	.word	0x00000000
        /*072c*/ 	.word	0x00000080
        /*0730*/ 	.short	0x010a
        /*0732*/ 	.byte	0xff
	.zero		1


	//   ....[91]....
        /*0734*/ 	.word	0x00006a20
        /*0738*/ 	.word	0x00000000
        /*073c*/ 	.word	0x00000000
        /*0740*/ 	.short	0x0101
        /*0742*/ 	.byte	0xff
	.zero		1


	//   ....[92]....
        /*0744*/ 	.word	0x00007670
        /*0748*/ 	.word	0x000000ff
        /*074c*/ 	.word	0x00000030
        /*0750*/ 	.short	0x010a
        /*0752*/ 	.byte	0x2c
	.zero		1


	//   ....[93]....
        /*0754*/ 	.word	0x00007750
        /*0758*/ 	.word	0x000000ff
        /*075c*/ 	.word	0x000000a0
        /*0760*/ 	.short	0x010a
        /*0762*/ 	.byte	0x2c
	.zero		1


	//   ....[94]....
        /*0764*/ 	.word	0x000078c0
        /*0768*/ 	.word	0x000000ff
        /*076c*/ 	.word	0x00000030
        /*0770*/ 	.short	0x010a
        /*0772*/ 	.byte	0x2c
	.zero		1


	//   ....[95]....
        /*0774*/ 	.word	0x000079e0
        /*0778*/ 	.word	0x000000ff
        /*077c*/ 	.word	0x000000a0
        /*0780*/ 	.short	0x010a
        /*0782*/ 	.byte	0x2c
	.zero		1


	//   ....[96]....
        /*0784*/ 	.word	0x00009020
        /*0788*/ 	.word	0x00000000
        /*078c*/ 	.word	0x00000000
        /*0790*/ 	.short	0x0101
        /*0792*/ 	.byte	0xff
	.zero		1


	//   ....[97]....
        /*0794*/ 	.word	0x00009030
        /*0798*/ 	.word	0x00000003
        /*079c*/ 	.word	0x00000030
        /*07a0*/ 	.short	0x010a
        /*07a2*/ 	.byte	0xff
	.zero		1


	//   ....[98]....
        /*07a4*/ 	.word	0x00009100
        /*07a8*/ 	.word	0x00000003
        /*07ac*/ 	.word	0x00000030
        /*07b0*/ 	.short	0x010a
        /*07b2*/ 	.byte	0xff
	.zero		1


	//   ....[99]....
        /*07b4*/ 	.word	0x00009830
        /*07b8*/ 	.word	0x000000ff
        /*07bc*/ 	.word	0x00000000
        /*07c0*/ 	.short	0x0101
        /*07c2*/ 	.byte	0x04
	.zero		1


	//   ....[100]....
        /*07c4*/ 	.word	0x0000a660
        /*07c8*/ 	.word	0x0000000c
        /*07cc*/ 	.word	0x00000000
        /*07d0*/ 	.short	0x0101
        /*07d2*/ 	.byte	0xff
	.zero		1


	//   ....[101]....
        /*07d4*/ 	.word	0x0000a6c0
        /*07d8*/ 	.word	0x0000000b
        /*07dc*/ 	.word	0x00000030
        /*07e0*/ 	.short	0x010a
        /*07e2*/ 	.byte	0xff
	.zero		1


	//   ....[102]....
        /*07e4*/ 	.word	0x0000a7c0
        /*07e8*/ 	.word	0x0000000b
        /*07ec*/ 	.word	0x00000030
        /*07f0*/ 	.short	0x010a
        /*07f2*/ 	.byte	0xff
	.zero		1


	//   ....[103]....
        /*07f4*/ 	.word	0x0000bc90
        /*07f8*/ 	.word	0x00000004
        /*07fc*/ 	.word	0x00000000
        /*0800*/ 	.short	0x0101
        /*0802*/ 	.byte	0xff
	.zero		1


	//   ....[104]....
        /*0804*/ 	.word	0x0000bcb0
        /*0808*/ 	.word	0x00000000
        /*080c*/ 	.word	0x00000030
        /*0810*/ 	.short	0x010a
        /*0812*/ 	.byte	0xff
	.zero		1


	//   ....[105]....
        /*0814*/ 	.word	0x0000bd70
        /*0818*/ 	.word	0x00000000
        /*081c*/ 	.word	0x00000030
        /*0820*/ 	.short	0x010a
        /*0822*/ 	.byte	0xff
	.zero		1


	//   ....[106]....
        /*0824*/ 	.word	0x0000d2b0
        /*0828*/ 	.word	0x00000000
        /*082c*/ 	.word	0x00000000
        /*0830*/ 	.short	0x0101
        /*0832*/ 	.byte	0xff
	.zero		1


	//   ....[107]....
        /*0834*/ 	.word	0x0000d310
        /*0838*/ 	.word	0x00000009
        /*083c*/ 	.word	0x00000030
        /*0840*/ 	.short	0x010a
        /*0842*/ 	.byte	0xff
	.zero		1


	//   ....[108]....
        /*0844*/ 	.word	0x0000d410
        /*0848*/ 	.word	0x00000009
        /*084c*/ 	.word	0x00000030
        /*0850*/ 	.short	0x010a
        /*0852*/ 	.byte	0xff
	.zero		1


	//   ....[109]....
        /*0854*/ 	.word	0x0000e940
        /*0858*/ 	.word	0x00000000
        /*085c*/ 	.word	0x00000000
        /*0860*/ 	.short	0x0101
        /*0862*/ 	.byte	0xff
	.zero		1


	//   ....[110]....
        /*0864*/ 	.word	0x0000e960
        /*0868*/ 	.word	0x00000009
        /*086c*/ 	.word	0x00000030
        /*0870*/ 	.short	0x010a
        /*0872*/ 	.byte	0xff
	.zero		1


	//   ....[111]....
        /*0874*/ 	.word	0x0000ea20
        /*0878*/ 	.word	0x00000009
        /*087c*/ 	.word	0x00000030
        /*0880*/ 	.short	0x010a
        /*0882*/ 	.byte	0xff
	.zero		1


	//   ....[112]....
        /*0884*/ 	.word	0x0000ffe0
        /*0888*/ 	.word	0x00000004
        /*088c*/ 	.word	0x00000000
        /*0890*/ 	.short	0x0101
        /*0892*/ 	.byte	0xff
	.zero		1


	//   ....[113]....
        /*0894*/ 	.word	0x00010000
        /*0898*/ 	.word	0x00000000
        /*089c*/ 	.word	0x00000030
        /*08a0*/ 	.short	0x010a
        /*08a2*/ 	.byte	0xff
	.zero		1


	//   ....[114]....
        /*08a4*/ 	.word	0x000100c0
        /*08a8*/ 	.word	0x00000000
        /*08ac*/ 	.word	0x00000030
        /*08b0*/ 	.short	0x010a
        /*08b2*/ 	.byte	0xff
	.zero		1


	//   ....[115]....
        /*08b4*/ 	.word	0x000115d0
        /*08b8*/ 	.word	0x00000000
        /*08bc*/ 	.word	0x00000000
        /*08c0*/ 	.short	0x0101
        /*08c2*/ 	.byte	0xff
	.zero		1


	//   ....[116]....
        /*08c4*/ 	.word	0x000115f0
        /*08c8*/ 	.word	0x00000003
        /*08cc*/ 	.word	0x00000030
        /*08d0*/ 	.short	0x010a
        /*08d2*/ 	.byte	0xff
	.zero		1


	//   ....[117]....
        /*08d4*/ 	.word	0x000116a0
        /*08d8*/ 	.word	0x00000003
        /*08dc*/ 	.word	0x00000030
        /*08e0*/ 	.short	0x010a
        /*08e2*/ 	.byte	0xff
	.zero		1


	//   ....[118]....
        /*08e4*/ 	.word	0x00012bc0
        /*08e8*/ 	.word	0x00000000
        /*08ec*/ 	.word	0x00000000
        /*08f0*/ 	.short	0x0101
        /*08f2*/ 	.byte	0xff
	.zero		1


	//   ....[119]....
        /*08f4*/ 	.word	0x00012cc0
        /*08f8*/ 	.word	0x000000ff
        /*08fc*/ 	.word	0x000000d0
        /*0900*/ 	.short	0x0101
        /*0902*/ 	.byte	0x2c
	.zero		1


	//   ....[120]....
        /*0904*/ 	.word	0x00012e70
        /*0908*/ 	.word	0x000000ff
        /*090c*/ 	.word	0x00000000
        /*0910*/ 	.short	0x0101
        /*0912*/ 	.byte	0x06
	.zero		1


	//   ....[121]....
        /*0914*/ 	.word	0x00012e90
        /*0918*/ 	.word	0x00000000
        /*091c*/ 	.word	0x000000c0
        /*0920*/ 	.short	0x010a
        /*0922*/ 	.byte	0xff
	.zero		1


	//   ....[122]....
        /*0924*/ 	.word	0x00012ef0
        /*0928*/ 	.word	0x00000000
        /*092c*/ 	.word	0x00000018
        /*0930*/ 	.short	0x010a
        /*0932*/ 	.byte	0xff
	.zero		1


	//   ....[123]....
        /*0934*/ 	.word	0x00012f50
        /*0938*/ 	.word	0x00000000
        /*093c*/ 	.word	0x00000018
        /*0940*/ 	.short	0x010a
        /*0942*/ 	.byte	0xff
	.zero		1


	//   ....[124]....
        /*0944*/ 	.word	0x00012fa0
        /*0948*/ 	.word	0x00000003
        /*094c*/ 	.word	0x00000080
        /*0950*/ 	.short	0x010a
        /*0952*/ 	.byte	0xff
	.zero		1


	//   ....[125]....
        /*0954*/ 	.word	0x00013000
        /*0958*/ 	.word	0x00000000
        /*095c*/ 	.word	0x00000000
        /*0960*/ 	.short	0x010a
        /*0962*/ 	.byte	0xff
	.zero		1


	//   ....[126]....
        /*0964*/ 	.word	0x00013060
        /*0968*/ 	.word	0x00000000
        /*096c*/ 	.word	0x00000000
        /*0970*/ 	.short	0x010a
        /*0972*/ 	.byte	0xff
	.zero		1


	//   ....[127]....
        /*0974*/ 	.word	0x000130b0
        /*0978*/ 	.word	0x00000002
        /*097c*/ 	.word	0x000000b0
        /*0980*/ 	.short	0x010a
        /*0982*/ 	.byte	0xff
	.zero		1


	//   ....[128]....
        /*0984*/ 	.word	0x00013110
        /*0988*/ 	.word	0x00000002
        /*098c*/ 	.word	0x00000090
        /*0990*/ 	.short	0x010a
        /*0992*/ 	.byte	0xff
	.zero		1


	//   ....[129]....
        /*0994*/ 	.word	0x00013160
        /*0998*/ 	.word	0x00000002
        /*099c*/ 	.word	0x00000080
        /*09a0*/ 	.short	0x010a
        /*09a2*/ 	.byte	0xff
	.zero		1


	//   ....[130]....
        /*09a4*/ 	.word	0x000131c0
        /*09a8*/ 	.word	0x00000000
        /*09ac*/ 	.word	0x00000090
        /*09b0*/ 	.short	0x010a
        /*09b2*/ 	.byte	0xff
	.zero		1


	//   ....[131]....
        /*09b4*/ 	.word	0x00013210
        /*09b8*/ 	.word	0x00000000
        /*09bc*/ 	.word	0x00000080
        /*09c0*/ 	.short	0x010a
        /*09c2*/ 	.byte	0xff
	.zero		1


	//   ....[132]....
        /*09c4*/ 	.word	0x00013270
        /*09c8*/ 	.word	0x00000000
        /*09cc*/ 	.word	0x00000000
        /*09d0*/ 	.short	0x010a
        /*09d2*/ 	.byte	0xff
	.zero		1


	//   ....[133]....
        /*09d4*/ 	.word	0x000132d0
        /*09d8*/ 	.word	0x00000000
        /*09dc*/ 	.word	0x000000a8
        /*09e0*/ 	.short	0x010a
        /*09e2*/ 	.byte	0xff
	.zero		1


	//   ....[134]....
        /*09e4*/ 	.word	0x00013330
        /*09e8*/ 	.word	0x00000000
        /*09ec*/ 	.word	0x00000000
        /*09f0*/ 	.short	0x010a
        /*09f2*/ 	.byte	0xff
	.zero		1


	//   ....[135]....
        /*09f4*/ 	.word	0x00013390
        /*09f8*/ 	.word	0x00000000
        /*09fc*/ 	.word	0x000000d0
        /*0a00*/ 	.short	0x010a
        /*0a02*/ 	.byte	0xff
	.zero		1


	//   ....[136]....
        /*0a04*/ 	.word	0x000133e0
        /*0a08*/ 	.word	0x0000000c
        /*0a0c*/ 	.word	0x00000080
        /*0a10*/ 	.short	0x010a
        /*0a12*/ 	.byte	0xff
	.zero		1


	//   ....[137]....
        /*0a14*/ 	.word	0x00013440
        /*0a18*/ 	.word	0x00000000
        /*0a1c*/ 	.word	0x00000078
        /*0a20*/ 	.short	0x010a
        /*0a22*/ 	.byte	0xff
	.zero		1


	//   ....[138]....
        /*0a24*/ 	.word	0x000134a0
        /*0a28*/ 	.word	0x00000009
        /*0a2c*/ 	.word	0x00000050
        /*0a30*/ 	.short	0x010a
        /*0a32*/ 	.byte	0xff
	.zero		1


	//   ....[139]....
        /*0a34*/ 	.word	0x00013500
        /*0a38*/ 	.word	0x00000009
        /*0a3c*/ 	.word	0x00000058
        /*0a40*/ 	.short	0x010a
        /*0a42*/ 	.byte	0xff
	.zero		1


	//   ....[140]....
        /*0a44*/ 	.word	0x00013560
        /*0a48*/ 	.word	0x00000009
        /*0a4c*/ 	.word	0x00000060
        /*0a50*/ 	.short	0x010a
        /*0a52*/ 	.byte	0xff
	.zero		1


	//   ....[141]....
        /*0a54*/ 	.word	0x000135c0
        /*0a58*/ 	.word	0x00000009
        /*0a5c*/ 	.word	0x00000068
        /*0a60*/ 	.short	0x010a
        /*0a62*/ 	.byte	0xff
	.zero		1


	//   ....[142]....
        /*0a64*/ 	.word	0x00013620
        /*0a68*/ 	.word	0x00000000
        /*0a6c*/ 	.word	0x00000050
        /*0a70*/ 	.short	0x010a
        /*0a72*/ 	.byte	0xff
	.zero		1


	//   ....[143]....
        /*0a74*/ 	.word	0x00013680
        /*0a78*/ 	.word	0x00000000
        /*0a7c*/ 	.word	0x00000058
        /*0a80*/ 	.short	0x010a
        /*0a82*/ 	.byte	0xff
	.zero		1


	//   ....[144]....
        /*0a84*/ 	.word	0x000136e0
        /*0a88*/ 	.word	0x00000000
        /*0a8c*/ 	.word	0x00000060
        /*0a90*/ 	.short	0x010a
        /*0a92*/ 	.byte	0xff
	.zero		1


	//   ....[145]....
        /*0a94*/ 	.word	0x00013740
        /*0a98*/ 	.word	0x00000000
        /*0a9c*/ 	.word	0x00000068
        /*0aa0*/ 	.short	0x010a
        /*0aa2*/ 	.byte	0xff
	.zero		1


	//   ....[146]....
        /*0aa4*/ 	.word	0x000137a0
        /*0aa8*/ 	.word	0x00000003
        /*0aac*/ 	.word	0x00000050
        /*0ab0*/ 	.short	0x010a
        /*0ab2*/ 	.byte	0xff
	.zero		1


	//   ....[147]....
        /*0ab4*/ 	.word	0x00013800
        /*0ab8*/ 	.word	0x00000003
        /*0abc*/ 	.word	0x00000058
        /*0ac0*/ 	.short	0x010a
        /*0ac2*/ 	.byte	0xff
	.zero		1


	//   ....[148]....
        /*0ac4*/ 	.word	0x00013860
        /*0ac8*/ 	.word	0x00000003
        /*0acc*/ 	.word	0x00000060
        /*0ad0*/ 	.short	0x010a
        /*0ad2*/ 	.byte	0xff
	.zero		1


	//   ....[149]....
        /*0ad4*/ 	.word	0x000138b0
        /*0ad8*/ 	.word	0x00000000
        /*0adc*/ 	.word	0x00000080
        /*0ae0*/ 	.short	0x010a
        /*0ae2*/ 	.byte	0xff
	.zero		1


	//   ....[150]....
        /*0ae4*/ 	.word	0x00013910
        /*0ae8*/ 	.word	0x00000003
        /*0aec*/ 	.word	0x00000030
        /*0af0*/ 	.short	0x010a
        /*0af2*/ 	.byte	0xff
	.zero		1


	//   ....[151]....
        /*0af4*/ 	.word	0x00013970
        /*0af8*/ 	.word	0x00000003
        /*0afc*/ 	.word	0x000000a0
        /*0b00*/ 	.short	0x010a
        /*0b02*/ 	.byte	0xff
	.zero		1


	//   ....[152]....
        /*0b04*/ 	.word	0x000139c0
        /*0b08*/ 	.word	0x00000003
        /*0b0c*/ 	.word	0x00000030
        /*0b10*/ 	.short	0x010a
        /*0b12*/ 	.byte	0xff
	.zero		1


	//   ....[153]....
        /*0b14*/ 	.word	0x00013a10
        /*0b18*/ 	.word	0x0000000b
        /*0b1c*/ 	.word	0x00000030
        /*0b20*/ 	.short	0x010a
        /*0b22*/ 	.byte	0xff
	.zero		1


	//   ....[154]....
        /*0b24*/ 	.word	0x00013a60
        /*0b28*/ 	.word	0x00000000
        /*0b2c*/ 	.word	0x00000030
        /*0b30*/ 	.short	0x010a
        /*0b32*/ 	.byte	0xff
	.zero		1


	//   ....[155]....
        /*0b34*/ 	.word	0x00013ab0
        /*0b38*/ 	.word	0x00000009
        /*0b3c*/ 	.word	0x00000030
        /*0b40*/ 	.short	0x010a
        /*0b42*/ 	.byte	0xff
	.zero		1


	//   ....[156]....
        /*0b44*/ 	.word	0x00013b00
        /*0b48*/ 	.word	0x00000009
        /*0b4c*/ 	.word	0x00000030
        /*0b50*/ 	.short	0x010a
        /*0b52*/ 	.byte	0xff
	.zero		1


	//   ....[157]....
        /*0b54*/ 	.word	0x00013b50
        /*0b58*/ 	.word	0x00000000
        /*0b5c*/ 	.word	0x00000030
        /*0b60*/ 	.short	0x010a
        /*0b62*/ 	.byte	0xff
	.zero		1


	//   ....[158]....
        /*0b64*/ 	.word	0x00013ba0
        /*0b68*/ 	.word	0x00000003
        /*0b6c*/ 	.word	0x00000030
        /*0b70*/ 	.short	0x010a
        /*0b72*/ 	.byte	0xff
	.zero		1


	//----- nvinfo : EIATTR_NUM_MBARRIERS
	.align		4
.L_47:
        /*0b74*/ 	.byte	0x03, 0x38
        /*0b76*/ 	.short	0x001b


	//----- nvinfo : EIATTR_EXIT_INSTR_OFFSETS
	.align		4
        /*0b78*/ 	.byte	0x04, 0x1c
        /*0b7a*/ 	.short	(.L_49 - .L_48)


	//   ....[0]....
.L_48:
        /*0b7c*/ 	.word	0x00003050


	//   ....[1]....
        /*0b80*/ 	.word	0x00003560


	//   ....[2]....
        /*0b84*/ 	.word	0x000035c0


	//   ....[3]....
        /*0b88*/ 	.word	0x00004b20


	//   ....[4]....
        /*0b8c*/ 	.word	0x00006620


	//   ....[5]....
        /*0b90*/ 	.word	0x00006660


	//   ....[6]....
        /*0b94*/ 	.word	0x00012d60


	//   ....[7]....
        /*0b98*/ 	.word	0x00012dd0


	//   ....[8]....
        /*0b9c*/ 	.word	0x00012e00


	//   ....[9]....
        /*0ba0*/ 	.word	0x00012e80


	//----- nvinfo : EIATTR_MAX_THREADS
	.align		4
.L_49:
        /*0ba4*/ 	.byte	0x04, 0x05
        /*0ba6*/ 	.short	(.L_51 - .L_50)
.L_50:
        /*0ba8*/ 	.word	0x00000100
        /*0bac*/ 	.word	0x00000001
        /*0bb0*/ 	.word	0x00000001


	//----- nvinfo : EIATTR_CRS_STACK_SIZE
	.align		4
.L_51:
        /*0bb4*/ 	.byte	0x04, 0x1e
        /*0bb6*/ 	.short	(.L_53 - .L_52)
.L_52:
        /*0bb8*/ 	.word	0x00000000


	//----- nvinfo : EIATTR_CBANK_PARAM_SIZE
	.align		4
.L_53:
        /*0bbc*/ 	.byte	0x03, 0x19
        /*0bbe*/ 	.short	0x0c00


	//----- nvinfo : EIATTR_PARAM_CBANK
	.align		4
        /*0bc0*/ 	.byte	0x04, 0x0a
        /*0bc2*/ 	.short	(.L_55 - .L_54)
	.align		4
.L_54:
        /*0bc4*/ 	.word	index@(.nv.constant0._ZN7cutlass13device_kernelINS_4gemm6kernel13GemmUniversalIN4cute5tupleIJiiiiEEENS1_10collective13CollectiveMmaINS1_46MainloopSm100TmaUmmaWarpSpecializedBlockScaledILi3ELi2ELi1ENS5_IJNS4_1CILi4EEESB_NSA_ILi1EEEEEEEENS5_IJNSA_ILi128EEENSA_ILi256EEESG_EEENS5_IJNS_12float_e2m1_tENS_13float_ue8m0_tEEEENS5_IJNS5_IJlSC_lEEENS4_6LayoutINS5_IJNS5_IJNS5_IJNSA_ILi32EEESB_EEEiEEESP_NS5_IJSC_iEEEEEENS5_IJNS5_IJNS5_IJNSA_ILi16EEESB_EEEiEEENS5_IJNS5_IJNSA_ILi0EEESC_EEENSA_ILi512EEEEEENS5_IJSV_iEEEEEEEEEEESK_S12_NS4_8TiledMMAINS4_8MMA_AtomIJNS4_17SM100_MMA_MXF4_SSISI_SI_fSJ_Li128ELi256ELi32ELNS4_4UMMA5MajorE0ELS17_0ELNS16_7ScaleInE0ELS18_0EEEEEENSM_INS5_IJSC_SC_SC_EEENS5_IJSV_SV_SV_EEEEENS5_IJNS4_10UnderscoreES1E_S1E_EEEEENS5_IJNS4_23SM90_TMA_LOAD_MULTICASTES1H_EEENS5_IJNS4_14ComposedLayoutINS4_7SwizzleILi3ELi4ELi3EEENS4_18smem_ptr_flag_bitsILi4EEENSM_INS5_IJNSA_ILi8EEESG_EEENS5_IJSG_SC_EEEEEEENSM_INS5_IJNS5_IJNS5_IJSO_SC_EEENS5_IJSN_NSA_ILi2EEEEEEEEESC_NS5_IJS1U_S1U_EEEEEENS5_IJNS5_IJNS5_IJST_SX_EEESW_EEESV_NS5_IJS1U_SX_EEEEEEEEEEEvNS4_8identityES1I_NS5_IJS1S_NSM_INS5_IJNS5_IJNS5_IJSO_S1U_EEES1V_EEESC_S1X_EEENS5_IJS20_SV_NS5_IJS1U_NSA_ILi1024EEEEEEEEEEEEEEvS25_EENS_8epilogue10collective18CollectiveEpilogueINS2F_23Sm100TmaWarpSpecializedILi4ELi2ELi32ELb1ELb0EEEJNS5_IJNSA_ILi64EEESG_SG_EEENS5_IJNSM_IS2K_SC_EENSM_IS1V_NS5_IJSC_SF_EEEEEEEENS_10bfloat16_tESL_S2Q_SL_NS2F_6fusion15FusionCallbacksIS2J_NS2R_17LinearCombinationIS2Q_fS2Q_fLNS_15FloatRoundStyleE2EEES2L_S2P_JEEENS4_5SM1004TMEM4LOAD26SM100_TMEM_LOAD_32dp32b32xENS4_13SM90_TMA_LOADENS1J_INS1K_ILi2ELi4ELi3EEENS1M_ILi16EEENSM_INS5_IJS1O_SN_EEENS5_IJSN_SC_EEEEEEENS4_39AutoVectorizingCopyWithAssumedAlignmentILi128EEENS4_14SM90_TMA_STOREES37_S39_S39_EEEvvEEEEvNT_6ParamsE)
        /*0bc8*/ 	.short	0x0380
        /*0bca*/ 	.short	0x0c00


	//----- nvinfo : EIATTR_SW_WAR
	.align		4
.L_55:
        /*0bcc*/ 	.byte	0x04, 0x36
        /*0bce*/ 	.short	(.L_57 - .L_56)
.L_56:
        /*0bd0*/ 	.word	0x00000008
.L_57:


//--------------------- .nv.callgraph             --------------------------
	.section	.nv.callgraph,"",@"SHT_CUDA_CALLGRAPH"
	.align	4
	.sectionentsize	8
	.align		4
        /*0000*/ 	.word	0x00000000
	.align		4
        /*0004*/ 	.word	0xffffffff
	.align		4
        /*0008*/ 	.word	index@(_ZN7cutlass13device_kernelINS_4gemm6kernel13GemmUniversalIN4cute5tupleIJiiiiEEENS1_10collective13CollectiveMmaINS1_46MainloopSm100TmaUmmaWarpSpecializedBlockScaledILi3ELi2ELi1ENS5_IJNS4_1CILi4EEESB_NSA_ILi1EEEEEEEENS5_IJNSA_ILi128EEENSA_ILi256EEESG_EEENS5_IJNS_12float_e2m1_tENS_13float_ue8m0_tEEEENS5_IJNS5_IJlSC_lEEENS4_6LayoutINS5_IJNS5_IJNS5_IJNSA_ILi32EEESB_EEEiEEESP_NS5_IJSC_iEEEEEENS5_IJNS5_IJNS5_IJNSA_ILi16EEESB_EEEiEEENS5_IJNS5_IJNSA_ILi0EEESC_EEENSA_ILi512EEEEEENS5_IJSV_iEEEEEEEEEEESK_S12_NS4_8TiledMMAINS4_8MMA_AtomIJNS4_17SM100_MMA_MXF4_SSISI_SI_fSJ_Li128ELi256ELi32ELNS4_4UMMA5MajorE0ELS17_0ELNS16_7ScaleInE0ELS18_0EEEEEENSM_INS5_IJSC_SC_SC_EEENS5_IJSV_SV_SV_EEEEENS5_IJNS4_10UnderscoreES1E_S1E_EEEEENS5_IJNS4_23SM90_TMA_LOAD_MULTICASTES1H_EEENS5_IJNS4_14ComposedLayoutINS4_7SwizzleILi3ELi4ELi3EEENS4_18smem_ptr_flag_bitsILi4EEENSM_INS5_IJNSA_ILi8EEESG_EEENS5_IJSG_SC_EEEEEEENSM_INS5_IJNS5_IJNS5_IJSO_SC_EEENS5_IJSN_NSA_ILi2EEEEEEEEESC_NS5_IJS1U_S1U_EEEEEENS5_IJNS5_IJNS5_IJST_SX_EEESW_EEESV_NS5_IJS1U_SX_EEEEEEEEEEEvNS4_8identityES1I_NS5_IJS1S_NSM_INS5_IJNS5_IJNS5_IJSO_S1U_EEES1V_EEESC_S1X_EEENS5_IJS20_SV_NS5_IJS1U_NSA_ILi1024EEEEEEEEEEEEEEvS25_EENS_8epilogue10collective18CollectiveEpilogueINS2F_23Sm100TmaWarpSpecializedILi4ELi2ELi32ELb1ELb0EEEJNS5_IJNSA_ILi64EEESG_SG_EEENS5_IJNSM_IS2K_SC_EENSM_IS1V_NS5_IJSC_SF_EEEEEEEENS_10bfloat16_tESL_S2Q_SL_NS2F_6fusion15FusionCallbacksIS2J_NS2R_17LinearCombinationIS2Q_fS2Q_fLNS_15FloatRoundStyleE2EEES2L_S2P_JEEENS4_5SM1004TMEM4LOAD26SM100_TMEM_LOAD_32dp32b32xENS4_13SM90_TMA_LOADENS1J_INS1K_ILi2ELi4ELi3EEENS1M_ILi16EEENSM_INS5_IJS1O_SN_EEENS5_IJSN_SC_EEEEEEENS4_39AutoVectorizingCopyWithAssumedAlignmentILi128EEENS4_14SM90_TMA_STOREES37_S39_S39_EEEvvEEEEvNT_6ParamsE)
	.align		4
        /*000c*/ 	.word	index@(__assertfail)
	.align		4
        /*0010*/ 	.word	0x00000000
	.align		4
        /*0014*/ 	.word	0xfffffffe
	.align		4
        /*0018*/ 	.word	0x00000000
	.align		4
        /*001c*/ 	.word	0xfffffffd
	.align		4
        /*0020*/ 	.word	0x00000000
	.align		4
        /*0024*/ 	.word	0xfffffffc


//--------------------- .nv.constant4             --------------------------
	.section	.nv.constant4,"a",@progbits
	.align	8
	.align		8
.nv.constant4:
        /*0000*/ 	.dword	__assertfail
	.align		8
        /*0008*/ 	.dword	__unnamed_1
	.align		8
        /*0010*/ 	.dword	__unnamed_2
	.align		8
        /*0018*/ 	.dword	_ZN40_INTERNAL_e1bbb966_4_k_cu_b42cfe64_302124cuda3std3__45__cpo5beginE
	.align		8
        /*0020*/ 	.dword	_ZN40_INTERNAL_e1bbb966_4_k_cu_b42cfe64_302124cuda3std3__45__cpo3endE
	.align		8
        /*0028*/ 	.dword	_ZN40_INTERNAL_e1bbb966_4_k_cu_b42cfe64_302124cuda3std3__45__cpo6cbeginE
	.align		8
        /*0030*/ 	.dword	_ZN40_INTERNAL_e1bbb966_4_k_cu_b42cfe64_302124cuda3std3__45__cpo4cendE
	.align		8
        /*0038*/ 	.dword	_ZN40_INTERNAL_e1bbb966_4_k_cu_b42cfe64_302124cuda3std3__442_GLOBAL__N__e1bbb966_4_k_cu_b42cfe64_302126ignoreE
	.align		8
        /*0040*/ 	.dword	_ZN40_INTERNAL_e1bbb966_4_k_cu_b42cfe64_302124cuda3std3__419piecewise_constructE
	.align		8
        /*0048*/ 	.dword	_ZN40_INTERNAL_e1bbb966_4_k_cu_b42cfe64_302124cuda3std3__48in_placeE
	.align		8
        /*0050*/ 	.dword	_ZN40_INTERNAL_e1bbb966_4_k_cu_b42cfe64_302124cuda3std6ranges3__45__cpo4swapE
	.align		8
        /*0058*/ 	.dword	_ZN40_INTERNAL_e1bbb966_4_k_cu_b42cfe64_302124cuda3std6ranges3__45__cpo9iter_moveE
	.align		8
        /*0060*/ 	.dword	_ZN40_INTERNAL_e1bbb966_4_k_cu_b42cfe64_302124cute7productE
	.align		8
        /*0068*/ 	.dword	_ZN40_INTERNAL_e1bbb966_4_k_cu_b42cfe64_302124cute1_E
	.align		8
        /*0070*/ 	.dword	$str$25
	.align		8
        /*0078*/ 	.dword	$str$26
	.align		8
        /*0080*/ 	.dword	$str$29
	.align		8
        /*0088*/ 	.dword	$str$30


//--------------------- .text._ZN7cutlass13device_kernelINS_4gemm6kernel13GemmUniversalIN4cute5tupleIJiiiiEEENS1_10collective13CollectiveMmaINS1_46MainloopSm100TmaUmmaWarpSpecializedBlockScaledILi3ELi2ELi1ENS5_IJNS4_1CILi4EEESB_NSA_ILi1EEEEEEEENS5_IJNSA_ILi128EEENSA_ILi256EEESG_EEENS5_IJNS_12float_e2m1_tENS_13float_ue8m0_tEEEENS5_IJNS5_IJlSC_lEEENS4_6LayoutINS5_IJNS5_IJNS5_IJNSA_ILi32EEESB_EEEiEEESP_NS5_IJSC_iEEEEEENS5_IJNS5_IJNS5_IJNSA_ILi16EEESB_EEEiEEENS5_IJNS5_IJNSA_ILi0EEESC_EEENSA_ILi512EEEEEENS5_IJSV_iEEEEEEEEEEESK_S12_NS4_8TiledMMAINS4_8MMA_AtomIJNS4_17SM100_MMA_MXF4_SSISI_SI_fSJ_Li128ELi256ELi32ELNS4_4UMMA5MajorE0ELS17_0ELNS16_7ScaleInE0ELS18_0EEEEEENSM_INS5_IJSC_SC_SC_EEENS5_IJSV_SV_SV_EEEEENS5_IJNS4_10UnderscoreES1E_S1E_EEEEENS5_IJNS4_23SM90_TMA_LOAD_MULTICASTES1H_EEENS5_IJNS4_14ComposedLayoutINS4_7SwizzleILi3ELi4ELi3EEENS4_18smem_ptr_flag_bitsILi4EEENSM_INS5_IJNSA_ILi8EEESG_EEENS5_IJSG_SC_EEEEEEENSM_INS5_IJNS5_IJNS5_IJSO_SC_EEENS5_IJSN_NSA_ILi2EEEEEEEEESC_NS5_IJS1U_S1U_EEEEEENS5_IJNS5_IJNS5_IJST_SX_EEESW_EEESV_NS5_IJS1U_SX_EEEEEEEEEEEvNS4_8identityES1I_NS5_IJS1S_NSM_INS5_IJNS5_IJNS5_IJSO_S1U_EEES1V_EEESC_S1X_EEENS5_IJS20_SV_NS5_IJS1U_NSA_ILi1024EEEEEEEEEEEEEEvS25_EENS_8epilogue10collective18CollectiveEpilogueINS2F_23Sm100TmaWarpSpecializedILi4ELi2ELi32ELb1ELb0EEEJNS5_IJNSA_ILi64EEESG_SG_EEENS5_IJNSM_IS2K_SC_EENSM_IS1V_NS5_IJSC_SF_EEEEEEEENS_10bfloat16_tESL_S2Q_SL_NS2F_6fusion15FusionCallbacksIS2J_NS2R_17LinearCombinationIS2Q_fS2Q_fLNS_15FloatRoundStyleE2EEES2L_S2P_JEEENS4_5SM1004TMEM4LOAD26SM100_TMEM_LOAD_32dp32b32xENS4_13SM90_TMA_LOADENS1J_INS1K_ILi2ELi4ELi3EEENS1M_ILi16EEENSM_INS5_IJS1O_SN_EEENS5_IJSN_SC_EEEEEEENS4_39AutoVectorizingCopyWithAssumedAlignmentILi128EEENS4_14SM90_TMA_STOREES37_S39_S39_EEEvvEEEEvNT_6ParamsE --------------------------
	.section	.text._ZN7cutlass13device_kernelINS_4gemm6kernel13GemmUniversalIN4cute5tupleIJiiiiEEENS1_10collective13CollectiveMmaINS1_46MainloopSm100TmaUmmaWarpSpecializedBlockScaledILi3ELi2ELi1ENS5_IJNS4_1CILi4EEESB_NSA_ILi1EEEEEEEENS5_IJNSA_ILi128EEENSA_ILi256EEESG_EEENS5_IJNS_12float_e2m1_tENS_13float_ue8m0_tEEEENS5_IJNS5_IJlSC_lEEENS4_6LayoutINS5_IJNS5_IJNS5_IJNSA_ILi32EEESB_EEEiEEESP_NS5_IJSC_iEEEEEENS5_IJNS5_IJNS5_IJNSA_ILi16EEESB_EEEiEEENS5_IJNS5_IJNSA_ILi0EEESC_EEENSA_ILi512EEEEEENS5_IJSV_iEEEEEEEEEEESK_S12_NS4_8TiledMMAINS4_8MMA_AtomIJNS4_17SM100_MMA_MXF4_SSISI_SI_fSJ_Li128ELi256ELi32ELNS4_4UMMA5MajorE0ELS17_0ELNS16_7ScaleInE0ELS18_0EEEEEENSM_INS5_IJSC_SC_SC_EEENS5_IJSV_SV_SV_EEEEENS5_IJNS4_10UnderscoreES1E_S1E_EEEEENS5_IJNS4_23SM90_TMA_LOAD_MULTICASTES1H_EEENS5_IJNS4_14ComposedLayoutINS4_7SwizzleILi3ELi4ELi3EEENS4_18smem_ptr_flag_bitsILi4EEENSM_INS5_IJNSA_ILi8EEESG_EEENS5_IJSG_SC_EEEEEEENSM_INS5_IJNS5_IJNS5_IJSO_SC_EEENS5_IJSN_NSA_ILi2EEEEEEEEESC_NS5_IJS1U_S1U_EEEEEENS5_IJNS5_IJNS5_IJST_SX_EEESW_EEESV_NS5_IJS1U_SX_EEEEEEEEEEEvNS4_8identityES1I_NS5_IJS1S_NSM_INS5_IJNS5_IJNS5_IJSO_S1U_EEES1V_EEESC_S1X_EEENS5_IJS20_SV_NS5_IJS1U_NSA_ILi1024EEEEEEEEEEEEEEvS25_EENS_8epilogue10collective18CollectiveEpilogueINS2F_23Sm100TmaWarpSpecializedILi4ELi2ELi32ELb1ELb0EEEJNS5_IJNSA_ILi64EEESG_SG_EEENS5_IJNSM_IS2K_SC_EENSM_IS1V_NS5_IJSC_SF_EEEEEEEENS_10bfloat16_tESL_S2Q_SL_NS2F_6fusion15FusionCallbacksIS2J_NS2R_17LinearCombinationIS2Q_fS2Q_fLNS_15FloatRoundStyleE2EEES2L_S2P_JEEENS4_5SM1004TMEM4LOAD26SM100_TMEM_LOAD_32dp32b32xENS4_13SM90_TMA_LOADENS1J_INS1K_ILi2ELi4ELi3EEENS1M_ILi16EEENSM_INS5_IJS1O_SN_EEENS5_IJSN_SC_EEEEEEENS4_39AutoVectorizingCopyWithAssumedAlignmentILi128EEENS4_14SM90_TMA_STOREES37_S39_S39_EEEvvEEEEvNT_6ParamsE,"ax",@progbits
	.align	128
.text._ZN7cutlass13device_kernelINS_4gemm6kernel13GemmUniversalIN4cute5tupleIJiiiiEEENS1_10collective13CollectiveMmaINS1_46MainloopSm100TmaUmmaWarpSpecializedBlockScaledILi3ELi2ELi1ENS5_IJNS4_1CILi4EEESB_NSA_ILi1EEEEEEEENS5_IJNSA_ILi128EEENSA_ILi256EEESG_EEENS5_IJNS_12float_e2m1_tENS_13float_ue8m0_tEEEENS5_IJNS5_IJlSC_lEEENS4_6LayoutINS5_IJNS5_IJNS5_IJNSA_ILi32EEESB_EEEiEEESP_NS5_IJSC_iEEEEEENS5_IJNS5_IJNS5_IJNSA_ILi16EEESB_EEEiEEENS5_IJNS5_IJNSA_ILi0EEESC_EEENSA_ILi512EEEEEENS5_IJSV_iEEEEEEEEEEESK_S12_NS4_8TiledMMAINS4_8MMA_AtomIJNS4_17SM100_MMA_MXF4_SSISI_SI_fSJ_Li128ELi256ELi32ELNS4_4UMMA5MajorE0ELS17_0ELNS16_7ScaleInE0ELS18_0EEEEEENSM_INS5_IJSC_SC_SC_EEENS5_IJSV_SV_SV_EEEEENS5_IJNS4_10UnderscoreES1E_S1E_EEEEENS5_IJNS4_23SM90_TMA_LOAD_MULTICASTES1H_EEENS5_IJNS4_14ComposedLayoutINS4_7SwizzleILi3ELi4ELi3EEENS4_18smem_ptr_flag_bitsILi4EEENSM_INS5_IJNSA_ILi8EEESG_EEENS5_IJSG_SC_EEEEEEENSM_INS5_IJNS5_IJNS5_IJSO_SC_EEENS5_IJSN_NSA_ILi2EEEEEEEEESC_NS5_IJS1U_S1U_EEEEEENS5_IJNS5_IJNS5_IJST_SX_EEESW_EEESV_NS5_IJS1U_SX_EEEEEEEEEEEvNS4_8identityES1I_NS5_IJS1S_NSM_INS5_IJNS5_IJNS5_IJSO_S1U_EEES1V_EEESC_S1X_EEENS5_IJS20_SV_NS5_IJS1U_NSA_ILi1024EEEEEEEEEEEEEEvS25_EENS_8epilogue10collective18CollectiveEpilogueINS2F_23Sm100TmaWarpSpecializedILi4ELi2ELi32ELb1ELb0EEEJNS5_IJNSA_ILi64EEESG_SG_EEENS5_IJNSM_IS2K_SC_EENSM_IS1V_NS5_IJSC_SF_EEEEEEEENS_10bfloat16_tESL_S2Q_SL_NS2F_6fusion15FusionCallbacksIS2J_NS2R_17LinearCombinationIS2Q_fS2Q_fLNS_15FloatRoundStyleE2EEES2L_S2P_JEEENS4_5SM1004TMEM4LOAD26SM100_TMEM_LOAD_32dp32b32xENS4_13SM90_TMA_LOADENS1J_INS1K_ILi2ELi4ELi3EEENS1M_ILi16EEENSM_INS5_IJS1O_SN_EEENS5_IJSN_SC_EEEEEEENS4_39AutoVectorizingCopyWithAssumedAlignmentILi128EEENS4_14SM90_TMA_STOREES37_S39_S39_EEEvvEEEEvNT_6ParamsE:
        .type           _ZN7cutlass13device_kernelINS_4gemm6kernel13GemmUniversalIN4cute5tupleIJiiiiEEENS1_10collective13CollectiveMmaINS1_46MainloopSm100TmaUmmaWarpSpecializedBlockScaledILi3ELi2ELi1ENS5_IJNS4_1CILi4EEESB_NSA_ILi1EEEEEEEENS5_IJNSA_ILi128EEENSA_ILi256EEESG_EEENS5_IJNS_12float_e2m1_tENS_13float_ue8m0_tEEEENS5_IJNS5_IJlSC_lEEENS4_6LayoutINS5_IJNS5_IJNS5_IJNSA_ILi32EEESB_EEEiEEESP_NS5_IJSC_iEEEEEENS5_IJNS5_IJNS5_IJNSA_ILi16EEESB_EEEiEEENS5_IJNS5_IJNSA_ILi0EEESC_EEENSA_ILi512EEEEEENS5_IJSV_iEEEEEEEEEEESK_S12_NS4_8TiledMMAINS4_8MMA_AtomIJNS4_17SM100_MMA_MXF4_SSISI_SI_fSJ_Li128ELi256ELi32ELNS4_4UMMA5MajorE0ELS17_0ELNS16_7ScaleInE0ELS18_0EEEEEENSM_INS5_IJSC_SC_SC_EEENS5_IJSV_SV_SV_EEEEENS5_IJNS4_10UnderscoreES1E_S1E_EEEEENS5_IJNS4_23SM90_TMA_LOAD_MULTICASTES1H_EEENS5_IJNS4_14ComposedLayoutINS4_7SwizzleILi3ELi4ELi3EEENS4_18smem_ptr_flag_bitsILi4EEENSM_INS5_IJNSA_ILi8EEESG_EEENS5_IJSG_SC_EEEEEEENSM_INS5_IJNS5_IJNS5_IJSO_SC_EEENS5_IJSN_NSA_ILi2EEEEEEEEESC_NS5_IJS1U_S1U_EEEEEENS5_IJNS5_IJNS5_IJST_SX_EEESW_EEESV_NS5_IJS1U_SX_EEEEEEEEEEEvNS4_8identityES1I_NS5_IJS1S_NSM_INS5_IJNS5_IJNS5_IJSO_S1U_EEES1V_EEESC_S1X_EEENS5_IJS20_SV_NS5_IJS1U_NSA_ILi1024EEEEEEEEEEEEEEvS25_EENS_8epilogue10collective18CollectiveEpilogueINS2F_23Sm100TmaWarpSpecializedILi4ELi2ELi32ELb1ELb0EEEJNS5_IJNSA_ILi64EEESG_SG_EEENS5_IJNSM_IS2K_SC_EENSM_IS1V_NS5_IJSC_SF_EEEEEEEENS_10bfloat16_tESL_S2Q_SL_NS2F_6fusion15FusionCallbacksIS2J_NS2R_17LinearCombinationIS2Q_fS2Q_fLNS_15FloatRoundStyleE2EEES2L_S2P_JEEENS4_5SM1004TMEM4LOAD26SM100_TMEM_LOAD_32dp32b32xENS4_13SM90_TMA_LOADENS1J_INS1K_ILi2ELi4ELi3EEENS1M_ILi16EEENSM_INS5_IJS1O_SN_EEENS5_IJSN_SC_EEEEEEENS4_39AutoVectorizingCopyWithAssumedAlignmentILi128EEENS4_14SM90_TMA_STOREES37_S39_S39_EEEvvEEEEvNT_6ParamsE,@function
        .size           _ZN7cutlass13device_kernelINS_4gemm6kernel13GemmUniversalIN4cute5tupleIJiiiiEEENS1_10collective13CollectiveMmaINS1_46MainloopSm100TmaUmmaWarpSpecializedBlockScaledILi3ELi2ELi1ENS5_IJNS4_1CILi4EEESB_NSA_ILi1EEEEEEEENS5_IJNSA_ILi128EEENSA_ILi256EEESG_EEENS5_IJNS_12float_e2m1_tENS_13float_ue8m0_tEEEENS5_IJNS5_IJlSC_lEEENS4_6LayoutINS5_IJNS5_IJNS5_IJNSA_ILi32EEESB_EEEiEEESP_NS5_IJSC_iEEEEEENS5_IJNS5_IJNS5_IJNSA_ILi16EEESB_EEEiEEENS5_IJNS5_IJNSA_ILi0EEESC_EEENSA_ILi512EEEEEENS5_IJSV_iEEEEEEEEEEESK_S12_NS4_8TiledMMAINS4_8MMA_AtomIJNS4_17SM100_MMA_MXF4_SSISI_SI_fSJ_Li128ELi256ELi32ELNS4_4UMMA5MajorE0ELS17_0ELNS16_7ScaleInE0ELS18_0EEEEEENSM_INS5_IJSC_SC_SC_EEENS5_IJSV_SV_SV_EEEEENS5_IJNS4_10UnderscoreES1E_S1E_EEEEENS5_IJNS4_23SM90_TMA_LOAD_MULTICASTES1H_EEENS5_IJNS4_14ComposedLayoutINS4_7SwizzleILi3ELi4ELi3EEENS4_18smem_ptr_flag_bitsILi4EEENSM_INS5_IJNSA_ILi8EEESG_EEENS5_IJSG_SC_EEEEEEENSM_INS5_IJNS5_IJNS5_IJSO_SC_EEENS5_IJSN_NSA_ILi2EEEEEEEEESC_NS5_IJS1U_S1U_EEEEEENS5_IJNS5_IJNS5_IJST_SX_EEESW_EEESV_NS5_IJS1U_SX_EEEEEEEEEEEvNS4_8identityES1I_NS5_IJS1S_NSM_INS5_IJNS5_IJNS5_IJSO_S1U_EEES1V_EEESC_S1X_EEENS5_IJS20_SV_NS5_IJS1U_NSA_ILi1024EEEEEEEEEEEEEEvS25_EENS_8epilogue10collective18CollectiveEpilogueINS2F_23Sm100TmaWarpSpecializedILi4ELi2ELi32ELb1ELb0EEEJNS5_IJNSA_ILi64EEESG_SG_EEENS5_IJNSM_IS2K_SC_EENSM_IS1V_NS5_IJSC_SF_EEEEEEEENS_10bfloat16_tESL_S2Q_SL_NS2F_6fusion15FusionCallbacksIS2J_NS2R_17LinearCombinationIS2Q_fS2Q_fLNS_15FloatRoundStyleE2EEES2L_S2P_JEEENS4_5SM1004TMEM4LOAD26SM100_TMEM_LOAD_32dp32b32xENS4_13SM90_TMA_LOADENS1J_INS1K_ILi2ELi4ELi3EEENS1M_ILi16EEENSM_INS5_IJS1O_SN_EEENS5_IJSN_SC_EEEEEEENS4_39AutoVectorizingCopyWithAssumedAlignmentILi128EEENS4_14SM90_TMA_STOREES37_S39_S39_EEEvvEEEEvNT_6ParamsE,(.L_x_239 - _ZN7cutlass13device_kernelINS_4gemm6kernel13GemmUniversalIN4cute5tupleIJiiiiEEENS1_10collective13CollectiveMmaINS1_46MainloopSm100TmaUmmaWarpSpecializedBlockScaledILi3ELi2ELi1ENS5_IJNS4_1CILi4EEESB_NSA_ILi1EEEEEEEENS5_IJNSA_ILi128EEENSA_ILi256EEESG_EEENS5_IJNS_12float_e2m1_tENS_13float_ue8m0_tEEEENS5_IJNS5_IJlSC_lEEENS4_6LayoutINS5_IJNS5_IJNS5_IJNSA_ILi32EEESB_EEEiEEESP_NS5_IJSC_iEEEEEENS5_IJNS5_IJNS5_IJNSA_ILi16EEESB_EEEiEEENS5_IJNS5_IJNSA_ILi0EEESC_EEENSA_ILi512EEEEEENS5_IJSV_iEEEEEEEEEEESK_S12_NS4_8TiledMMAINS4_8MMA_AtomIJNS4_17SM100_MMA_MXF4_SSISI_SI_fSJ_Li128ELi256ELi32ELNS4_4UMMA5MajorE0ELS17_0ELNS16_7ScaleInE0ELS18_0EEEEEENSM_INS5_IJSC_SC_SC_EEENS5_IJSV_SV_SV_EEEEENS5_IJNS4_10UnderscoreES1E_S1E_EEEEENS5_IJNS4_23SM90_TMA_LOAD_MULTICASTES1H_EEENS5_IJNS4_14ComposedLayoutINS4_7SwizzleILi3ELi4ELi3EEENS4_18smem_ptr_flag_bitsILi4EEENSM_INS5_IJNSA_ILi8EEESG_EEENS5_IJSG_SC_EEEEEEENSM_INS5_IJNS5_IJNS5_IJSO_SC_EEENS5_IJSN_NSA_ILi2EEEEEEEEESC_NS5_IJS1U_S1U_EEEEEENS5_IJNS5_IJNS5_IJST_SX_EEESW_EEESV_NS5_IJS1U_SX_EEEEEEEEEEEvNS4_8identityES1I_NS5_IJS1S_NSM_INS5_IJNS5_IJNS5_IJSO_S1U_EEES1V_EEESC_S1X_EEENS5_IJS20_SV_NS5_IJS1U_NSA_ILi1024EEEEEEEEEEEEEEvS25_EENS_8epilogue10collective18CollectiveEpilogueINS2F_23Sm100TmaWarpSpecializedILi4ELi2ELi32ELb1ELb0EEEJNS5_IJNSA_ILi64EEESG_SG_EEENS5_IJNSM_IS2K_SC_EENSM_IS1V_NS5_IJSC_SF_EEEEEEEENS_10bfloat16_tESL_S2Q_SL_NS2F_6fusion15FusionCallbacksIS2J_NS2R_17LinearCombinationIS2Q_fS2Q_fLNS_15FloatRoundStyleE2EEES2L_S2P_JEEENS4_5SM1004TMEM4LOAD26SM100_TMEM_LOAD_32dp32b32xENS4_13SM90_TMA_LOADENS1J_INS1K_ILi2ELi4ELi3EEENS1M_ILi16EEENSM_INS5_IJS1O_SN_EEENS5_IJSN_SC_EEEEEEENS4_39AutoVectorizingCopyWithAssumedAlignmentILi128EEENS4_14SM90_TMA_STOREES37_S39_S39_EEEvvEEEEvNT_6ParamsE)
        .other          _ZN7cutlass13device_kernelINS_4gemm6kernel13GemmUniversalIN4cute5tupleIJiiiiEEENS1_10collective13CollectiveMmaINS1_46MainloopSm100TmaUmmaWarpSpecializedBlockScaledILi3ELi2ELi1ENS5_IJNS4_1CILi4EEESB_NSA_ILi1EEEEEEEENS5_IJNSA_ILi128EEENSA_ILi256EEESG_EEENS5_IJNS_12float_e2m1_tENS_13float_ue8m0_tEEEENS5_IJNS5_IJlSC_lEEENS4_6LayoutINS5_IJNS5_IJNS5_IJNSA_ILi32EEESB_EEEiEEESP_NS5_IJSC_iEEEEEENS5_IJNS5_IJNS5_IJNSA_ILi16EEESB_EEEiEEENS5_IJNS5_IJNSA_ILi0EEESC_EEENSA_ILi512EEEEEENS5_IJSV_iEEEEEEEEEEESK_S12_NS4_8TiledMMAINS4_8MMA_AtomIJNS4_17SM100_MMA_MXF4_SSISI_SI_fSJ_Li128ELi256ELi32ELNS4_4UMMA5MajorE0ELS17_0ELNS16_7ScaleInE0ELS18_0EEEEEENSM_INS5_IJSC_SC_SC_EEENS5_IJSV_SV_SV_EEEEENS5_IJNS4_10UnderscoreES1E_S1E_EEEEENS5_IJNS4_23SM90_TMA_LOAD_MULTICASTES1H_EEENS5_IJNS4_14ComposedLayoutINS4_7SwizzleILi3ELi4ELi3EEENS4_18smem_ptr_flag_bitsILi4EEENSM_INS5_IJNSA_ILi8EEESG_EEENS5_IJSG_SC_EEEEEEENSM_INS5_IJNS5_IJNS5_IJSO_SC_EEENS5_IJSN_NSA_ILi2EEEEEEEEESC_NS5_IJS1U_S1U_EEEEEENS5_IJNS5_IJNS5_IJST_SX_EEESW_EEESV_NS5_IJS1U_SX_EEEEEEEEEEEvNS4_8identityES1I_NS5_IJS1S_NSM_INS5_IJNS5_IJNS5_IJSO_S1U_EEES1V_EEESC_S1X_EEENS5_IJS20_SV_NS5_IJS1U_NSA_ILi1024EEEEEEEEEEEEEEvS25_EENS_8epilogue10collective18CollectiveEpilogueINS2F_23Sm100TmaWarpSpecializedILi4ELi2ELi32ELb1ELb0EEEJNS5_IJNSA_ILi64EEESG_SG_EEENS5_IJNSM_IS2K_SC_EENSM_IS1V_NS5_IJSC_SF_EEEEEEEENS_10bfloat16_tESL_S2Q_SL_NS2F_6fusion15FusionCallbacksIS2J_NS2R_17LinearCombinationIS2Q_fS2Q_fLNS_15FloatRoundStyleE2EEES2L_S2P_JEEENS4_5SM1004TMEM4LOAD26SM100_TMEM_LOAD_32dp32b32xENS4_13SM90_TMA_LOADENS1J_INS1K_ILi2ELi4ELi3EEENS1M_ILi16EEENSM_INS5_IJS1O_SN_EEENS5_IJSN_SC_EEEEEEENS4_39AutoVectorizingCopyWithAssumedAlignmentILi128EEENS4_14SM90_TMA_STOREES37_S39_S39_EEEvvEEEEvNT_6ParamsE,@"STO_CUDA_ENTRY STV_DEFAULT"
_ZN7cutlass13device_kernelINS_4gemm6kernel13GemmUniversalIN4cute5tupleIJiiiiEEENS1_10collective13CollectiveMmaINS1_46MainloopSm100TmaUmmaWarpSpecializedBlockScaledILi3ELi2ELi1ENS5_IJNS4_1CILi4EEESB_NSA_ILi1EEEEEEEENS5_IJNSA_ILi128EEENSA_ILi256EEESG_EEENS5_IJNS_12float_e2m1_tENS_13float_ue8m0_tEEEENS5_IJNS5_IJlSC_lEEENS4_6LayoutINS5_IJNS5_IJNS5_IJNSA_ILi32EEESB_EEEiEEESP_NS5_IJSC_iEEEEEENS5_IJNS5_IJNS5_IJNSA_ILi16EEESB_EEEiEEENS5_IJNS5_IJNSA_ILi0EEESC_EEENSA_ILi512EEEEEENS5_IJSV_iEEEEEEEEEEESK_S12_NS4_8TiledMMAINS4_8MMA_AtomIJNS4_17SM100_MMA_MXF4_SSISI_SI_fSJ_Li128ELi256ELi32ELNS4_4UMMA5MajorE0ELS17_0ELNS16_7ScaleInE0ELS18_0EEEEEENSM_INS5_IJSC_SC_SC_EEENS5_IJSV_SV_SV_EEEEENS5_IJNS4_10UnderscoreES1E_S1E_EEEEENS5_IJNS4_23SM90_TMA_LOAD_MULTICASTES1H_EEENS5_IJNS4_14ComposedLayoutINS4_7SwizzleILi3ELi4ELi3EEENS4_18smem_ptr_flag_bitsILi4EEENSM_INS5_IJNSA_ILi8EEESG_EEENS5_IJSG_SC_EEEEEEENSM_INS5_IJNS5_IJNS5_IJSO_SC_EEENS5_IJSN_NSA_ILi2EEEEEEEEESC_NS5_IJS1U_S1U_EEEEEENS5_IJNS5_IJNS5_IJST_SX_EEESW_EEESV_NS5_IJS1U_SX_EEEEEEEEEEEvNS4_8identityES1I_NS5_IJS1S_NSM_INS5_IJNS5_IJNS5_IJSO_S1U_EEES1V_EEESC_S1X_EEENS5_IJS20_SV_NS5_IJS1U_NSA_ILi1024EEEEEEEEEEEEEEvS25_EENS_8epilogue10collective18CollectiveEpilogueINS2F_23Sm100TmaWarpSpecializedILi4ELi2ELi32ELb1ELb0EEEJNS5_IJNSA_ILi64EEESG_SG_EEENS5_IJNSM_IS2K_SC_EENSM_IS1V_NS5_IJSC_SF_EEEEEEEENS_10bfloat16_tESL_S2Q_SL_NS2F_6fusion15FusionCallbacksIS2J_NS2R_17LinearCombinationIS2Q_fS2Q_fLNS_15FloatRoundStyleE2EEES2L_S2P_JEEENS4_5SM1004TMEM4LOAD26SM100_TMEM_LOAD_32dp32b32xENS4_13SM90_TMA_LOADENS1J_INS1K_ILi2ELi4ELi3EEENS1M_ILi16EEENSM_INS5_IJS1O_SN_EEENS5_IJSN_SC_EEEEEEENS4_39AutoVectorizingCopyWithAssumedAlignmentILi128EEENS4_14SM90_TMA_STOREES37_S39_S39_EEEvvEEEEvNT_6ParamsE:
[----:B------:R-:W1:Y:S01]  /*0000*/  LDC R1, c[0x0][0x37c] ;  /* 0x0000df00ff017b82 */ /* 0x000e620000000800 */
[----:B------:R-:W2:Y:S01]  /*0010*/  S2R R187, SR_TID.X ;  /* 0x0000000000bb7919 */ /* 0x000ea20000002100 */
[----:B------:R-:W3:Y:S01]  /*0020*/  LDCU.64 UR12, c[0x0][0xc90] ;  /* 0x00019200ff0c77ac */ /* 0x000ee20008000a00 */
[----:B------:R-:W-:Y:S02]  /*0030*/  PRMT R180, RZ, 0x7610, R180 ;  /* 0x00007610ffb47816 */ /* 0x000fe400000000b4 */
[----:B------:R-:W-:Y:S02]  /*0040*/  ELECT P4, URZ, PT ;  /* 0x0000000000ff782f */ /* 0x000fe40003880000 */
[----:B---3--:R-:W-:-:S04]  /*0050*/  ISETP.NE.U32.AND P0, PT, RZ, UR12, PT ;  /* 0x0000000cff007c0c */ /* 0x008fc8000bf05070 */
[----:B------:R-:W-:Y:S02]  /*0060*/  ISETP.NE.AND.EX P1, PT, RZ, UR13, PT, P0 ;  /* 0x0000000dff007c0c */ /* 0x000fe4000bf25300 */
[----:B--2---:R-:W-:-:S05]  /*0070*/  SHF.R.U32.HI R181, RZ, 0x5, R187 ;  /* 0x00000005ffb57819 */ /* 0x004fca00000116bb */
[----:B------:R-:W2:Y:S02]  /*0080*/  SHFL.IDX PT, R0, R181, RZ, 0x1f ;  /* 0x00001fffb5007589 */ /* 0x000ea400000e0000 */
[----:B--2---:R-:W-:-:S04]  /*0090*/  R2UR UR19, R0 ;  /* 0x00000000001372ca */ /* 0x004fc800000e0000 */
[----:B-1----:R-:W-:Y:S05]  /*00a0*/  @P1 BRA `(.L_x_0) ;  /* 0x0000000000301947 */ /* 0x002fea0003800000 */
[----:B------:R-:W1:Y:S02]  /*00b0*/  LDCU.64 UR4, c[0x0][0xc88] ;  /* 0x00019100ff0477ac */ /* 0x000e640008000a00 */
[----:B-1----:R-:W-:-:S04]  /*00c0*/  UISETP.NE.U32.AND UP0, UPT, UR4, URZ, UPT ;  /* 0x000000ff0400728c */ /* 0x002fc8000bf05070 */
[----:B------:R-:W-:-:S09]  /*00d0*/  UISETP.NE.AND.EX UP0, UPT, UR5, URZ, UPT, UP0 ;  /* 0x000000ff0500728c */ /* 0x000fd2000bf05300 */
[----:B------:R-:W-:Y:S05]  /*00e0*/  BRA.U !UP0, `(.L_x_1) ;  /* 0x0000000108147547 */ /* 0x000fea000b800000 */
[----:B------:R-:W1:Y:S01]  /*00f0*/  LDC.64 R2, c[0x0][0xc88] ;  /* 0x00032200ff027b82 */ /* 0x000e620000000a00 */
[----:B------:R-:W1:Y:S02]  /*0100*/  LDCU.64 UR4, c[0x0][0x358] ;  /* 0x00006b00ff0477ac */ /* 0x000e640008000a00 */
[----:B-1----:R1:W5:Y:S01]  /*0110*/  LDG.E R133, desc[UR4][R2.64] ;  /* 0x0000000402857981 */ /* 0x002362000c1e1900 */
[----:B------:R-:W-:Y:S01]  /*0120*/  HFMA2 R180, -RZ, RZ, 0, 5.9604644775390625e-08 ;  /* 0x00000001ffb47431 */ /* 0x000fe200000001ff */
[----:B------:R-:W-:Y:S05]  /*0130*/  BRA `(.L_x_0) ;  /* 0x00000000000c7947 */ /* 0x000fea0003800000 */
.L_x_1:
[----:B------:R-:W1:Y:S01]  /*0140*/  LDCU UR4, c[0x0][0xc80] ;  /* 0x00019000ff0477ac */ /* 0x000e620008000800 */
[----:B------:R-:W-:Y:S01]  /*0150*/  HFMA2 R180, -RZ, RZ, 0, 5.9604644775390625e-08 ;  /* 0x00000001ffb47431 */ /* 0x000fe200000001ff */
[----:B-1----:R-:W-:-:S07]  /*0160*/  MOV R133, UR4 ;  /* 0x0000000400857c02 */ /* 0x002fce0008000f00 */
.L_x_0:
[----:B------:R-:W2:Y:S02]  /*0170*/  LDCU.64 UR4, c[0x0][0xcb0] ;  /* 0x00019600ff0477ac */ /* 0x000ea40008000a00 */
[----:B--2---:R-:W-:-:S04]  /*0180*/  UISETP.NE.U32.AND UP0, UPT, UR4, URZ, UPT ;  /* 0x000000ff0400728c */ /* 0x004fc8000bf05070 */
[----:B------:R-:W-:-:S09]  /*0190*/  UISETP.NE.AND.EX UP0, UPT, UR5, URZ, UPT, UP0 ;  /* 0x000000ff0500728c */ /* 0x000fd2000bf05300 */
[----:B------:R-:W-:Y:S05]  /*01a0*/  BRA.U UP0, `(.L_x_2) ;  /* 0x0000000100287547 */ /* 0x000fea000b800000 */
[----:B------:R-:W2:Y:S02]  /*01b0*/  LDCU.64 UR4, c[0x0][0xca8] ;  /* 0x00019500ff0477ac */ /* 0x000ea40008000a00 */
[----:B--2---:R-:W-:-:S04]  /*01c0*/  UISETP.NE.U32.AND UP0, UPT, UR4, URZ, UPT ;  /* 0x000000ff0400728c */ /* 0x004fc8000bf05070 */
[----:B------:R-:W-:-:S09]  /*01d0*/  UISETP.NE.AND.EX UP0, UPT, UR5, URZ, UPT, UP0 ;  /* 0x000000ff0500728c */ /* 0x000fd2000bf05300 */
[----:B------:R-:W-:Y:S05]  /*01e0*/  BRA.U !UP0, `(.L_x_3) ;  /* 0x0000000108107547 */ /* 0x000fea000b800000 */
[----:B------:R-:W2:Y:S01]  /*01f0*/  LDC.64 R130, c[0x0][0xca8] ;  /* 0x00032a00ff827b82 */ /* 0x000ea20000000a00 */
[----:B------:R-:W2:Y:S02]  /*0200*/  LDCU.64 UR4, c[0x0][0x358] ;  /* 0x00006b00ff0477ac */ /* 0x000ea40008000a00 */
[----:B--2---:R2:W5:Y:S01]  /*0210*/  LDG.E R130, desc[UR4][R130.64] ;  /* 0x0000000482827981 */ /* 0x004562000c1e1900 */
[----:B------:R-:W-:Y:S05]  /*0220*/  BRA `(.L_x_2) ;  /* 0x0000000000087947 */ /* 0x000fea0003800000 */
.L_x_3:
[----:B------:R-:W2:Y:S02]  /*0230*/  LDCU UR4, c[0x0][0xca0] ;  /* 0x00019400ff0477ac */ /* 0x000ea40008000800 */
[----:B--2---:R-:W-:Y:S02]  /*0240*/  MOV R130, UR4 ;  /* 0x0000000400827c02 */ /* 0x004fe40008000f00 */
.L_x_2:
[----:B------:R-:W-:Y:S01]  /*0250*/  IMAD.U32 R0, RZ, RZ, UR19 ;  /* 0x00000013ff007e24 */ /* 0x000fe2000f8e00ff */
[----:B------:R-:W-:Y:S04]  /*0260*/  BSSY.RECONVERGENT B0, `(.L_x_4) ;  /* 0x0000012000007945 */ /* 0x000fe80003800200 */
[C---:B------:R-:W-:Y:S02]  /*0270*/  ISETP.NE.OR P2, PT, R0.reuse, 0x1, !P4 ;  /* 0x000000010000780c */ /* 0x040fe40006745670 */
[----:B------:R-:W-:-:S11]  /*0280*/  ISETP.NE.OR P1, PT, R0, 0x3, !P4 ;  /* 0x000000030000780c */ /* 0x000fd60006725670 */
[----:B------:R-:W-:Y:S05]  /*0290*/  @P2 BRA `(.L_x_5) ;  /* 0x0000000000382947 */ /* 0x000fea0003800000 */
[----:B------:R-:W3:Y:S02]  /*02a0*/  LDCU.64 UR4, c[0x0][0x348] ;  /* 0x00006900ff0477ac */ /* 0x000ee40008000a00 */
[----:B---3--:R-:W-:Y:S02]  /*02b0*/  UIADD3 UR10, UP3, UPT, UR4, 0x80, URZ ;  /* 0x00000080040a7890 */ /* 0x008fe4000ff7e0ff */
[----:B------:R-:W-:Y:S02]  /*02c0*/  UIADD3 UR8, UP2, UPT, UR4, 0x180, URZ ;  /* 0x0000018004087890 */ /* 0x000fe4000ff5e0ff */
[----:B------:R-:W-:Y:S02]  /*02d0*/  UIADD3 UR6, UP1, UPT, UR4, 0x280, URZ ;  /* 0x0000028004067890 */ /* 0x000fe4000ff3e0ff */
[----:B------:R-:W-:Y:S02]  /*02e0*/  UIADD3 UR4, UP0, UPT, UR4, 0x380, URZ ;  /* 0x0000038004047890 */ /* 0x000fe4000ff1e0ff */
[----:B------:R-:W-:-:S02]  /*02f0*/  UIADD3.X UR11, UPT, UPT, URZ, UR5, URZ, UP3, !UPT ;  /* 0x00000005ff0b7290 */ /* 0x000fc40009ffe4ff */
[----:B------:R-:W-:Y:S02]  /*0300*/  UIADD3.X UR9, UPT, UPT, URZ, UR5, URZ, UP2, !UPT ;  /* 0x00000005ff097290 */ /* 0x000fe400097fe4ff */
[----:B------:R-:W-:Y:S02]  /*0310*/  UIADD3.X UR7, UPT, UPT, URZ, UR5, URZ, UP1, !UPT ;  /* 0x00000005ff077290 */ /* 0x000fe40008ffe4ff */
[----:B------:R-:W-:-:S03]  /*0320*/  UIADD3.X UR5, UPT, UPT, URZ, UR5, URZ, UP0, !UPT ;  /* 0x00000005ff057290 */ /* 0x000fc600087fe4ff */
[----:B------:R3:W-:Y:S02]  /*0330*/  UTMACCTL.PF [UR10] ;  /* 0x000000000a0079b9 */ /* 0x0007e40008040000 */
[----:B------:R3:W-:Y:S02]  /*0340*/  UTMACCTL.PF [UR8] ;  /* 0x00000000080079b9 */ /* 0x0007e40008040000 */
[----:B------:R3:W-:Y:S02]  /*0350*/  UTMACCTL.PF [UR6] ;  /* 0x00000000060079b9 */ /* 0x0007e40008040000 */
[----:B------:R3:W-:Y:S02]  /*0360*/  UTMACCTL.PF [UR4] ;  /* 0x00000000040079b9 */ /* 0x0007e40008040000 */
[----:B---3--:R-:W-:Y:S01]  /*0370*/  NOP ;  /* 0x0000000000007918 */ /* 0x008fe20000000000 */
.L_x_5:
[----:B------:R-:W-:Y:S05]  /*0380*/  BSYNC.RECONVERGENT B0 ;  /* 0x0000000000007941 */ /* 0x000fea0003800200 */
.L_x_4:
[----:B------:R-:W-:Y:S04]  /*0390*/  BSSY.RECONVERGENT B0, `(.L_x_6) ;  /* 0x000000a000007945 */ /* 0x000fe80003800200 */
[----:B------:R-:W-:Y:S05]  /*03a0*/  @P1 BRA `(.L_x_7) ;  /* 0x0000000000201947 */ /* 0x000fea0003800000 */
[----:B------:R-:W3:Y:S02]  /*03b0*/  LDCU.64 UR4, c[0x0][0x348] ;  /* 0x00006900ff0477ac */ /* 0x000ee40008000a00 */
[----:B---3--:R-:W-:Y:S02]  /*03c0*/  UIADD3 UR6, UP1, UPT, UR4, 0x980, URZ ;  /* 0x0000098004067890 */ /* 0x008fe4000ff3e0ff */
[----:B------:R-:W-:Y:S02]  /*03d0*/  UIADD3 UR4, UP0, UPT, UR4, 0xa80, URZ ;  /* 0x00000a8004047890 */ /* 0x000fe4000ff1e0ff */
[----:B------:R-:W-:Y:S02]  /*03e0*/  UIADD3.X UR7, UPT, UPT, URZ, UR5, URZ, UP1, !UPT ;  /* 0x00000005ff077290 */ /* 0x000fe40008ffe4ff */
[----:B------:R-:W-:-:S07]  /*03f0*/  UIADD3.X UR5, UPT, UPT, URZ, UR5, URZ, UP0, !UPT ;  /* 0x00000005ff057290 */ /* 0x000fce00087fe4ff */
[----:B------:R3:W-:Y:S02]  /*0400*/  UTMACCTL.PF [UR6] ;  /* 0x00000000060079b9 */ /* 0x0007e40008040000 */
[----:B------:R3:W-:Y:S02]  /*0410*/  UTMACCTL.PF [UR4] ;  /* 0x00000000040079b9 */ /* 0x0007e40008040000 */
[----:B---3--:R-:W-:Y:S01]  /*0420*/  NOP ;  /* 0x0000000000007918 */ /* 0x008fe20000000000 */
.L_x_7:
[----:B------:R-:W-:Y:S05]  /*0430*/  BSYNC.RECONVERGENT B0 ;  /* 0x0000000000007941 */ /* 0x000fea0003800200 */
.L_x_6:
[----:B------:R-:W3:Y:S01]  /*0440*/  LDCU.64 UR4, c[0x0][0xc88] ;  /* 0x00019100ff0477ac */ /* 0x000ee20008000a00 */
[----:B------:R-:W-:Y:S01]  /*0450*/  ISETP.NE.AND.EX P0, PT, RZ, UR13, PT, P0 ;  /* 0x0000000dff007c0c */ /* 0x000fe2000bf05300 */
[----:B------:R-:W-:Y:S01]  /*0460*/  UPLOP3.LUT UP3, UPT, UPT, UPT, UPT, 0x80, 0x8 ;  /* 0x000000000008789c */ /* 0x000fe20003f6f070 */
[----:B---3--:R-:W-:-:S04]  /*0470*/  ISETP.NE.U32.AND P1, PT, RZ, UR4, PT ;  /* 0x00000004ff007c0c */ /* 0x008fc8000bf25070 */
[----:B------:R-:W-:-:S13]  /*0480*/  ISETP.NE.AND.EX P1, PT, RZ, UR5, PT, P1 ;  /* 0x00000005ff007c0c */ /* 0x000fda000bf25310 */
[----:B------:R-:W-:Y:S05]  /*0490*/  @P1 BRA P0, `(.L_x_8) ;  /* 0x0000000000281947 */ /* 0x000fea0000000000 */
[----:B------:R-:W-:Y:S01]  /*04a0*/  UISETP.NE.U32.AND UP0, UPT, UR12, URZ, UPT ;  /* 0x000000ff0c00728c */ /* 0x000fe2000bf05070 */
[----:B-----5:R-:W-:Y:S01]  /*04b0*/  FSETP.NEU.AND P0, PT, R133, RZ, PT ;  /* 0x000000ff8500720b */ /* 0x020fe20003f0d000 */
[----:B------:R-:W-:Y:S02]  /*04c0*/  UISETP.NE.U32.AND UP2, UPT, UR4, URZ, UPT ;  /* 0x000000ff0400728c */ /* 0x000fe4000bf45070 */
[----:B------:R-:W-:Y:S02]  /*04d0*/  UISETP.NE.AND.EX UP1, UPT, UR13, URZ, UPT, UP0 ;  /* 0x000000ff0d00728c */ /* 0x000fe4000bf25300 */
[----:B------:R-:W-:-:S04]  /*04e0*/  UISETP.NE.AND.EX UP0, UPT, UR5, URZ, UPT, UP2 ;  /* 0x000000ff0500728c */ /* 0x000fc8000bf05320 */
[----:B------:R-:W-:-:S04]  /*04f0*/  USEL UR4, URZ, 0xffffffff, UP0 ;  /* 0xffffffffff047887 */ /* 0x000fc80008000000 */
[----:B------:R-:W-:Y:S01]  /*0500*/  VOTEU.ANY UP0, P0 ;  /* 0x0000000000ff7886 */ /* 0x000fe20000000100 */
[----:B------:R-:W-:-:S04]  /*0510*/  @!UP1 USEL UR4, URZ, 0xffffffff, UP0 ;  /* 0xffffffffff049887 */ /* 0x000fc80008000000 */
[----:B------:R-:W-:-:S04]  /*0520*/  ULOP3.LUT UR4, UR4, 0x1, URZ, 0xc0, !UPT ;  /* 0x0000000104047892 */ /* 0x000fc8000f8ec0ff */
[----:B------:R-:W-:-:S11]  /*0530*/  UISETP.NE.U32.AND UP3, UPT, UR4, 0x1, UPT ;  /* 0x000000010400788c */ /* 0x000fd6000bf65070 */
.L_x_8:
[----:B-1----:R-:W1:Y:S01]  /*0540*/  SHFL.IDX PT, R2, R181, RZ, 0x1f ;  /* 0x00001fffb5027589 */ /* 0x002e6200000e0000 */
[----:B------:R-:W-:-:S04]  /*0550*/  UISETP.NE.AND UP0, UPT, UR19, 0x2, UPT ;  /* 0x000000021300788c */ /* 0x000fc8000bf05270 */
[----:B------:R-:W-:Y:S01]  /*0560*/  USEL UR68, URZ, 0x1, UP0 ;  /* 0x00000001ff447887 */ /* 0x000fe20008000000 */
[----:B-1----:R-:W-:-:S13]  /*0570*/  ISETP.NE.AND P0, PT, R2, RZ, PT ;  /* 0x000000ff0200720c */ /* 0x002fda0003f05270 */
[----:B------:R-:W-:Y:S05]  /*0580*/  @P0 BRA `(.L_x_9) ;  /* 0x0000000000500947 */ /* 0x000fea0003800000 */
[----:B------:R-:W1:Y:S01]  /*0590*/  S2UR UR4, SR_CgaCtaId ;  /* 0x00000000000479c3 */ /* 0x000e620000008800 */
[----:B------:R-:W-:Y:S01]  /*05a0*/  UMOV UR5, 0x400 ;  /* 0x0000040000057882 */ /* 0x000fe20000000000 */
[----:B------:R-:W-:Y:S01]  /*05b0*/  UMOV UR8, 0x1 ;  /* 0x0000000100087882 */ /* 0x000fe20000000000 */
[----:B------:R-:W-:Y:S01]  /*05c0*/  UMOV UR6, 0x7 ;  /* 0x0000000700067882 */ /* 0x000fe20000000000 */
[----:B------:R-:W-:-:S04]  /*05d0*/  UIADD3 UR8, UPT, UPT, -UR8, 0x100000, URZ ;  /* 0x0010000008087890 */ /* 0x000fc8000fffe1ff */
[----:B------:R-:W-:Y:S02]  /*05e0*/  USHF.L.U32 UR9, UR8, 0xb, URZ ;  /* 0x0000000b08097899 */ /* 0x000fe400080006ff */
[----:B------:R-:W-:Y:S02]  /*05f0*/  USHF.L.U32 UR8, UR8, 0x1, URZ ;  /* 0x0000000108087899 */ /* 0x000fe400080006ff */
[----:B------:R-:W-:-:S04]  /*0600*/  UIADD3 UR6, UPT, UPT, -UR6, 0x100000, URZ ;  /* 0x0010000006067890 */ /* 0x000fc8000fffe1ff */
[----:B------:R-:W-:Y:S02]  /*0610*/  USHF.L.U32 UR7, UR6, 0xb, URZ ;  /* 0x0000000b06077899 */ /* 0x000fe400080006ff */
[----:B------:R-:W-:Y:S01]  /*0620*/  USHF.L.U32 UR6, UR6, 0x1, URZ ;  /* 0x0000000106067899 */ /* 0x000fe200080006ff */
[----:B------:R-:W-:Y:S01]  /*0630*/  ELECT P0, URZ, PT ;  /* 0x0000000000ff782f */ /* 0x000fe20003800000 */
[----:B-1----:R-:W-:Y:S01]  /*0640*/  ULEA UR4, UR4, UR5, 0x18 ;  /* 0x0000000504047291 */ /* 0x002fe2000f8ec0ff */
[----:B------:R-:W1:Y:S11]  /*0650*/  FENCE.VIEW.ASYNC.S ;  /* 0x00000000000073c6 */ /* 0x000e760000000000 */
[----:B-1----:R1:W3:Y:S01]  /*0660*/  SYNCS.EXCH.64 URZ, [UR4], UR8 ;  /* 0x0000000804ff75b2 */ /* 0x0022e20008000100 */
[----:B------:R1:W4:Y:S01]  /*0670*/  SYNCS.EXCH.64 URZ, [UR4+0x18], UR6 ;  /* 0x0000180604ff75b2 */ /* 0x0003220008000100 */
[----:B------:R1:W1:Y:S01]  /*0680*/  SYNCS.EXCH.64 URZ, [UR4+0x8], UR8 ;  /* 0x0000080804ff75b2 */ /* 0x0002620008000100 */
[----:B------:R1:W1:Y:S01]  /*0690*/  SYNCS.EXCH.64 URZ, [UR4+0x20], UR6 ;  /* 0x0000200604ff75b2 */ /* 0x0002620008000100 */
[----:B------:R1:W1:Y:S01]  /*06a0*/  SYNCS.EXCH.64 URZ, [UR4+0x10], UR8 ;  /* 0x0000100804ff75b2 */ /* 0x0002620008000100 */
[----:B------:R1:W1:Y:S01]  /*06b0*/  SYNCS.EXCH.64 URZ, [UR4+0x28], UR6 ;  /* 0x0000280604ff75b2 */ /* 0x0002620008000100 */
[----:B------:R-:W-:Y:S01]  /*06c0*/  NOP ;  /* 0x0000000000007918 */ /* 0x000fe20000000000 */
.L_x_9:
[----:B------:R-:W2:Y:S01]  /*06d0*/  SHFL.IDX PT, R2, R181, RZ, 0x1f ;  /* 0x00001fffb5027589 */ /* 0x000ea200000e0000 */
[----:B------:R-:W-:Y:S01]  /*06e0*/  NOP ;  /* 0x0000000000007918 */ /* 0x000fe20000000000 */
[----:B--2---:R-:W-:-:S13]  /*06f0*/  ISETP.NE.AND P0, PT, R2, 0x1, PT ;  /* 0x000000010200780c */ /* 0x004fda0003f05270 */
[----:B------:R-:W-:Y:S05]  /*0700*/  @P0 BRA `(.L_x_10) ;  /* 0x0000000000580947 */ /* 0x000fea0003800000 */
[----:B-1----:R-:W1:Y:S01]  /*0710*/  S2UR UR4, SR_CgaCtaId ;  /* 0x00000000000479c3 */ /* 0x002e620000008800 */
        /* <DEDUP_REMOVED lines=12> */
[----:B-1----:R2:W1:Y:S01]  /*07e0*/  SYNCS.EXCH.64 URZ, [UR4+0x30], UR8 ;  /* 0x0000300804ff75b2 */ /* 0x0024620008000100 */
[----:B------:R2:W1:Y:S01]  /*07f0*/  SYNCS.EXCH.64 URZ, [UR4+0x50], UR6 ;  /* 0x0000500604ff75b2 */ /* 0x0004620008000100 */
[----:B------:R2:W1:Y:S01]  /*0800*/  SYNCS.EXCH.64 URZ, [UR4+0x38], UR8 ;  /* 0x0000380804ff75b2 */ /* 0x0004620008000100 */
[----:B------:R2:W1:Y:S01]  /*0810*/  SYNCS.EXCH.64 URZ, [UR4+0x58], UR6 ;  /* 0x0000580604ff75b2 */ /* 0x0004620008000100 */
[----:B------:R2:W1:Y:S01]  /*0820*/  SYNCS.EXCH.64 URZ, [UR4+0x40], UR8 ;  /* 0x0000400804ff75b2 */ /* 0x0004620008000100 */
[----:B------:R2:W1:Y:S01]  /*0830*/  SYNCS.EXCH.64 URZ, [UR4+0x60], UR6 ;  /* 0x0000600604ff75b2 */ /* 0x0004620008000100 */
[----:B------:R2:W1:Y:S01]  /*0840*/  SYNCS.EXCH.64 URZ, [UR4+0x48], UR8 ;  /* 0x0000480804ff75b2 */ /* 0x0004620008000100 */
[----:B------:R2:W1:Y:S02]  /*0850*/  SYNCS.EXCH.64 URZ, [UR4+0x68], UR6 ;  /* 0x0000680604ff75b2 */ /* 0x0004640008000100 */
[----:B--2---:R-:W-:Y:S01]  /*0860*/  NOP ;  /* 0x0000000000007918 */ /* 0x004fe20000000000 */
.L_x_10:
[----:B------:R-:W2:Y:S01]  /*0870*/  SHFL.IDX PT, R2, R181, RZ, 0x1f ;  /* 0x00001fffb5027589 */ /* 0x000ea200000e0000 */
[----:B------:R-:W-:Y:S01]  /*0880*/  NOP ;  /* 0x0000000000007918 */ /* 0x000fe20000000000 */
[----:B--2---:R-:W-:-:S13]  /*0890*/  ISETP.NE.AND P0, PT, R2, 0x3, PT ;  /* 0x000000030200780c */ /* 0x004fda0003f05270 */
[----:B------:R-:W-:Y:S05]  /*08a0*/  @P0 BRA `(.L_x_11) ;  /* 0x0000000000300947 */ /* 0x000fea0003800000 */
[----:B-1----:R-:W1:Y:S01]  /*08b0*/  S2UR UR4, SR_CgaCtaId ;  /* 0x00000000000479c3 */ /* 0x002e620000008800 */
[----:B------:R-:W-:Y:S01]  /*08c0*/  UMOV UR6, 0x400 ;  /* 0x0000040000067882 */ /* 0x000fe20000000000 */
[----:B------:R-:W-:Y:S01]  /*08d0*/  UMOV UR5, 0x20 ;  /* 0x0000002000057882 */ /* 0x000fe20000000000 */
[----:B------:R-:W-:Y:S01]  /*08e0*/  ELECT P0, URZ, PT ;  /* 0x0000000000ff782f */ /* 0x000fe20003800000 */
[----:B-1----:R-:W-:Y:S02]  /*08f0*/  ULEA UR6, UR4, UR6, 0x18 ;  /* 0x0000000604067291 */ /* 0x002fe4000f8ec0ff */
[----:B------:R-:W-:-:S04]  /*0900*/  UIADD3 UR4, UPT, UPT, -UR5, 0x100000, URZ ;  /* 0x0010000005047890 */ /* 0x000fc8000fffe1ff */
[----:B------:R-:W-:Y:S02]  /*0910*/  USHF.L.U32 UR5, UR4, 0xb, URZ ;  /* 0x0000000b04057899 */ /* 0x000fe400080006ff */
[----:B------:R-:W-:Y:S01]  /*0920*/  USHF.L.U32 UR4, UR4, 0x1, URZ ;  /* 0x0000000104047899 */ /* 0x000fe200080006ff */
[----:B------:R-:W1:Y:S11]  /*0930*/  FENCE.VIEW.ASYNC.S ;  /* 0x00000000000073c6 */ /* 0x000e760000000000 */
[----:B-1----:R2:W1:Y:S01]  /*0940*/  SYNCS.EXCH.64 URZ, [UR6+0x70], UR4 ;  /* 0x0000700406ff75b2 */ /* 0x0024620008000100 */
[----:B------:R2:W1:Y:S02]  /*0950*/  SYNCS.EXCH.64 URZ, [UR6+0x78], UR4 ;  /* 0x0000780406ff75b2 */ /* 0x0004640008000100 */
[----:B--2---:R-:W-:Y:S01]  /*0960*/  NOP ;  /* 0x0000000000007918 */ /* 0x004fe20000000000 */
.L_x_11:
[----:B------:R-:W2:Y:S01]  /*0970*/  SHFL.IDX PT, R2, R181, RZ, 0x1f ;  /* 0x00001fffb5027589 */ /* 0x000ea200000e0000 */
[----:B------:R-:W-:Y:S01]  /*0980*/  NOP ;  /* 0x0000000000007918 */ /* 0x000fe20000000000 */
[----:B--2---:R-:W-:-:S13]  /*0990*/  ISETP.NE.AND P0, PT, R2, 0x4, PT ;  /* 0x000000040200780c */ /* 0x004fda0003f05270 */
[----:B------:R-:W-:Y:S05]  /*09a0*/  @P0 BRA `(.L_x_12) ;  /* 0x00000000004c0947 */ /* 0x000fea0003800000 */
[----:B-1----:R-:W1:Y:S01]  /*09b0*/  S2UR UR6, SR_CgaCtaId ;  /* 0x00000000000679c3 */ /* 0x002e620000008800 */
[----:B------:R-:W-:Y:S01]  /*09c0*/  UMOV UR4, 0xe20 ;  /* 0x00000e2000047882 */ /* 0x000fe20000000000 */
[----:B------:R-:W-:Y:S01]  /*09d0*/  UMOV UR5, 0x400 ;  /* 0x0000040000057882 */ /* 0x000fe20000000000 */
[----:B------:R-:W-:Y:S01]  /*09e0*/  USEL UR4, UR4, 0xc20, UP3 ;  /* 0x00000c2004047887 */ /* 0x000fe20009800000 */
[----:B------:R-:W-:Y:S01]  /*09f0*/  UMOV UR8, 0x1 ;  /* 0x0000000100087882 */ /* 0x000fe20000000000 */
[----:B------:R-:W-:Y:S01]  /*0a00*/  ELECT P0, URZ, PT ;  /* 0x0000000000ff782f */ /* 0x000fe20003800000 */
[----:B------:R-:W-:-:S04]  /*0a10*/  UIADD3 UR8, UPT, UPT, -UR8, 0x100000, URZ ;  /* 0x0010000008087890 */ /* 0x000fc8000fffe1ff */
[----:B------:R-:W-:Y:S02]  /*0a20*/  USHF.L.U32 UR9, UR8, 0xb, URZ ;  /* 0x0000000b08097899 */ /* 0x000fe400080006ff */
[----:B------:R-:W-:Y:S02]  /*0a30*/  USHF.L.U32 UR8, UR8, 0x1, URZ ;  /* 0x0000000108087899 */ /* 0x000fe400080006ff */
[----:B-1----:R-:W-:Y:S02]  /*0a40*/  ULEA UR6, UR6, UR5, 0x18 ;  /* 0x0000000506067291 */ /* 0x002fe4000f8ec0ff */
[----:B------:R-:W-:-:S04]  /*0a50*/  UIADD3 UR4, UPT, UPT, -UR4, 0x100000, URZ ;  /* 0x0010000004047890 */ /* 0x000fc8000fffe1ff */
[----:B------:R-:W-:Y:S02]  /*0a60*/  USHF.L.U32 UR5, UR4, 0xb, URZ ;  /* 0x0000000b04057899 */ /* 0x000fe400080006ff */
[----:B------:R-:W-:Y:S01]  /*0a70*/  USHF.L.U32 UR4, UR4, 0x1, URZ ;  /* 0x0000000104047899 */ /* 0x000fe200080006ff */
[----:B------:R-:W1:Y:S03]  /*0a80*/  FENCE.VIEW.ASYNC.S ;  /* 0x00000000000073c6 */ /* 0x000e660000000000 */
[----:B-1----:R2:W1:Y:S08]  /*0a90*/  SYNCS.EXCH.64 URZ, [UR6+0x80], UR8 ;  /* 0x0000800806ff75b2 */ /* 0x0024700008000100 */
[----:B------:R2:W1:Y:S01]  /*0aa0*/  SYNCS.EXCH.64 URZ, [UR6+0x90], UR4 ;  /* 0x0000900406ff75b2 */ /* 0x0004620008000100 */
[----:B------:R2:W1:Y:S01]  /*0ab0*/  SYNCS.EXCH.64 URZ, [UR6+0x88], UR8 ;  /* 0x0000880806ff75b2 */ /* 0x0004620008000100 */
[----:B------:R2:W1:Y:S02]  /*0ac0*/  SYNCS.EXCH.64 URZ, [UR6+0x98], UR4 ;  /* 0x0000980406ff75b2 */ /* 0x0004640008000100 */
[----:B--2---:R-:W-:Y:S01]  /*0ad0*/  NOP ;  /* 0x0000000000007918 */ /* 0x004fe20000000000 */
.L_x_12:
        /* <DEDUP_REMOVED lines=18> */
[----:B------:R2:W1:Y:S02]  /*0c00*/  SYNCS.EXCH.64 URZ, [UR4+0xa8], UR6 ;  /* 0x0000a80604ff75b2 */ /* 0x0004640008000100 */
[----:B--2---:R-:W-:Y:S01]  /*0c10*/  NOP ;  /* 0x0000000000007918 */ /* 0x004fe20000000000 */
.L_x_13:
[----:B------:R-:W2:Y:S01]  /*0c20*/  SHFL.IDX PT, R2, R181, RZ, 0x1f ;  /* 0x00001fffb5027589 */ /* 0x000ea200000e0000 */
[----:B------:R-:W-:Y:S01]  /*0c30*/  ISETP.NE.OR P1, PT, RZ, UR19, !P4 ;  /* 0x00000013ff007c0c */ /* 0x000fe2000e725670 */
[----:B------:R-:W-:Y:S01]  /*0c40*/  NOP ;  /* 0x0000000000007918 */ /* 0x000fe20000000000 */
[----:B--2---:R-:W-:-:S13]  /*0c50*/  ISETP.NE.AND P0, PT, R2, 0x3, PT ;  /* 0x000000030200780c */ /* 0x004fda0003f05270 */
[----:B------:R-:W-:Y:S05]  /*0c60*/  @P0 BRA `(.L_x_14) ;  /* 0x0000000000380947 */ /* 0x000fea0003800000 */
[----:B-1----:R-:W1:Y:S01]  /*0c70*/  S2UR UR4, SR_CgaCtaId ;  /* 0x00000000000479c3 */ /* 0x002e620000008800 */
[----:B------:R-:W-:Y:S01]  /*0c80*/  UMOV UR5, 0x400 ;  /* 0x0000040000057882 */ /* 0x000fe20000000000 */
[----:B------:R-:W-:Y:S01]  /*0c90*/  UMOV UR6, 0x20 ;  /* 0x0000002000067882 */ /* 0x000fe20000000000 */
[----:B------:R-:W-:Y:S01]  /*0ca0*/  ELECT P0, URZ, PT ;  /* 0x0000000000ff782f */ /* 0x000fe20003800000 */
[----:B------:R-:W-:-:S04]  /*0cb0*/  UIADD3 UR6, UPT, UPT, -UR6, 0x100000, URZ ;  /* 0x0010000006067890 */ /* 0x000fc8000fffe1ff */
[----:B------:R-:W-:Y:S02]  /*0cc0*/  USHF.L.U32 UR7, UR6, 0xb, URZ ;  /* 0x0000000b06077899 */ /* 0x000fe400080006ff */
[----:B------:R-:W-:Y:S02]  /*0cd0*/  USHF.L.U32 UR6, UR6, 0x1, URZ ;  /* 0x0000000106067899 */ /* 0x000fe400080006ff */
[----:B-1----:R-:W-:Y:S01]  /*0ce0*/  ULEA UR4, UR4, UR5, 0x18 ;  /* 0x0000000504047291 */ /* 0x002fe2000f8ec0ff */
[----:B------:R-:W1:Y:S11]  /*0cf0*/  FENCE.VIEW.ASYNC.S ;  /* 0x00000000000073c6 */ /* 0x000e760000000000 */
[----:B-1----:R2:W1:Y:S01]  /*0d00*/  SYNCS.EXCH.64 URZ, [UR4+0xb0], UR6 ;  /* 0x0000b00604ff75b2 */ /* 0x0024620008000100 */
[----:B------:R2:W1:Y:S01]  /*0d10*/  SYNCS.EXCH.64 URZ, [UR4+0xc0], UR6 ;  /* 0x0000c00604ff75b2 */ /* 0x0004620008000100 */
[----:B------:R2:W1:Y:S01]  /*0d20*/  SYNCS.EXCH.64 URZ, [UR4+0xb8], UR6 ;  /* 0x0000b80604ff75b2 */ /* 0x0004620008000100 */
[----:B------:R2:W1:Y:S02]  /*0d30*/  SYNCS.EXCH.64 URZ, [UR4+0xc8], UR6 ;  /* 0x0000c80604ff75b2 */ /* 0x0004640008000100 */
[----:B--2---:R-:W-:Y:S01]  /*0d40*/  NOP ;  /* 0x0000000000007918 */ /* 0x004fe20000000000 */
.L_x_14:
[----:B-1----:R-:W1:Y:S01]  /*0d50*/  S2UR UR7, SR_CgaCtaId ;  /* 0x00000000000779c3 */ /* 0x002e620000008800 */
[----:B------:R-:W-:Y:S01]  /*0d60*/  VOTEU.ALL UP0, P1 ;  /* 0x0000000000ff7886 */ /* 0x000fe20000800000 */
[----:B------:R-:W-:Y:S01]  /*0d70*/  UMOV UR4, 0x80 ;  /* 0x0000008000047882 */ /* 0x000fe20000000000 */
[----:B------:R-:W2:Y:S01]  /*0d80*/  LDCU UR29, c[0x0][0x36c] ;  /* 0x00006d80ff1d77ac */ /* 0x000ea20008000800 */
[----:B------:R-:W-:Y:S01]  /*0d90*/  NOP ;  /* 0x0000000000007918 */ /* 0x000fe20000000000 */
[----:B------:R-:W-:Y:S01]  /*0da0*/  ISETP.NE.OR P4, PT, R0, 0x2, !P4 ;  /* 0x000000020000780c */ /* 0x000fe20006785670 */
[----:B------:R-:W-:Y:S01]  /*0db0*/  @!UP0 UMOV UR6, 0x400 ;  /* 0x0000040000068882 */ /* 0x000fe20000000000 */
[----:B------:R-:W-:-:S04]  /*0dc0*/  @!UP0 UIADD3 UR4, UPT, UPT, -UR4, 0x100000, URZ ;  /* 0x0010000004048890 */ /* 0x000fc8000fffe1ff */
[----:B------:R-:W-:Y:S02]  /*0dd0*/  @!UP0 USHF.L.U32 UR5, UR4, 0xb, URZ ;  /* 0x0000000b04058899 */ /* 0x000fe400080006ff */
[----:B------:R-:W-:Y:S01]  /*0de0*/  @!UP0 USHF.L.U32 UR4, UR4, 0x1, URZ ;  /* 0x0000000104048899 */ /* 0x000fe200080006ff */
[----:B------:R-:W-:Y:S01]  /*0df0*/  LOP3.LUT R0, R187, 0x1f, RZ, 0xc0, !PT ;  /* 0x0000001fbb007812 */ /* 0x000fe200078ec0ff */
[----:B------:R-:W-:Y:S02]  /*0e00*/  UISETP.NE.AND UP4, UPT, UR19, URZ, UPT ;  /* 0x000000ff1300728c */ /* 0x000fe4000bf85270 */
[----:B--2---:R-:W-:Y:S02]  /*0e10*/  UISETP.EQ.U32.AND UP1, UPT, UR29, 0x1, UPT ;  /* 0x000000011d00788c */ /* 0x004fe4000bf22070 */
[----:B-1----:R-:W-:Y:S01]  /*0e20*/  @!UP0 ULEA UR6, UR7, UR6, 0x18 ;  /* 0x0000000607068291 */ /* 0x002fe2000f8ec0ff */
[----:B------:R-:W-:Y:S01]  /*0e30*/  VOTEU.ALL UP0, P1 ;  /* 0x0000000000ff7886 */ /* 0x000fe20000800000 */
[----:B------:R-:W1:Y:S10]  /*0e40*/  FENCE.VIEW.ASYNC.S ;  /* 0x00000000000073c6 */ /* 0x000e740000000000 */
[----:B-1----:R1:W2:Y:S01]  /*0e50*/  @!UP0 SYNCS.EXCH.64 URZ, [UR6+0xd0], UR4 ;  /* 0x0000d00406ff85b2 */ /* 0x0022a20008000100 */
[----:B------:R-:W-:Y:S05]  /*0e60*/  BRA.U !UP1, `(.L_x_15) ;  /* 0x0000000109087547 */ /* 0x000fea000b800000 */
[----:B--234-:R-:W-:Y:S01]  /*0e70*/  UCGABAR_ARV ;  /* 0x00000000000079c7 */ /* 0x01cfe20008000000 */
[----:B------:R-:W-:Y:S05]  /*0e80*/  BRA `(.L_x_16) ;  /* 0x0000000000047947 */ /* 0x000fea0003800000 */
.L_x_15:
[----:B--234-:R-:W-:Y:S01]  /*0e90*/  NOP ;  /* 0x0000000000007918 */ /* 0x01cfe20000000000 */
.L_x_16:
[----:B------:R-:W2:Y:S01]  /*0ea0*/  S2UR UR9, SR_CTAID.X ;  /* 0x00000000000979c3 */ /* 0x000ea20000002500 */
[----:B------:R-:W-:-:S05]  /*0eb0*/  CS2R.32 R183, SR_CgaSize ;  /* 0x0000000000b77805 */ /* 0x000fca0000008a00 */
[----:B------:R-:W-:-:S05]  /*0ec0*/  IMAD R183, R183, -0xa0, RZ ;  /* 0xffffff60b7b77824 */ /* 0x000fca00078e02ff */
[----:B-1----:R-:W-:-:S14]  /*0ed0*/  R2UR UR5, R183 ;  /* 0x00000000b70572ca */ /* 0x002fdc00000e0000 */
[----:B------:R-:W1:Y:S01]  /*0ee0*/  LDCU UR5, c[0x0][UR5+0x2b0] ;  /* 0x00005600050577ac */ /* 0x000e620008000800 */
[----:B------:R-:W-:-:S05]  /*0ef0*/  CS2R.32 R183, SR_CgaSize ;  /* 0x0000000000b77805 */ /* 0x000fca0000008a00 */
[----:B------:R-:W-:-:S05]  /*0f00*/  IMAD R183, R183, -0xa0, RZ ;  /* 0xffffff60b7b77824 */ /* 0x000fca00078e02ff */
[----:B------:R-:W-:-:S14]  /*0f10*/  R2UR UR6, R183 ;  /* 0x00000000b70672ca */ /* 0x000fdc00000e0000 */
[----:B------:R-:W3:Y:S01]  /*0f20*/  LDCU UR6, c[0x0][UR6+0x2b4] ;  /* 0x00005680060677ac */ /* 0x000ee20008000800 */
[----:B------:R-:W4:Y:S01]  /*0f30*/  S2UR UR10, SR_CTAID.Y ;  /* 0x00000000000a79c3 */ /* 0x000f220000002600 */
[----:B------:R-:W-:-:S05]  /*0f40*/  CS2R.32 R183, SR_CgaSize ;  /* 0x0000000000b77805 */ /* 0x000fca0000008a00 */
[----:B------:R-:W-:-:S05]  /*0f50*/  IMAD R183, R183, -0xa0, RZ ;  /* 0xffffff60b7b77824 */ /* 0x000fca00078e02ff */
[----:B------:R-:W-:-:S14]  /*0f60*/  R2UR UR11, R183 ;  /* 0x00000000b70b72ca */ /* 0x000fdc00000e0000 */
[----:B------:R-:W3:Y:S01]  /*0f70*/  LDCU UR11, c[0x0][UR11+0x2a0] ;  /* 0x000054000b0b77ac */ /* 0x000ee20008000800 */
[----:B------:R-:W-:-:S05]  /*0f80*/  CS2R.32 R183, SR_CgaSize ;  /* 0x0000000000b77805 */ /* 0x000fca0000008a00 */
[----:B------:R-:W-:-:S05]  /*0f90*/  IMAD R183, R183, -0xa0, RZ ;  /* 0xffffff60b7b77824 */ /* 0x000fca00078e02ff */
[----:B------:R-:W-:-:S14]  /*0fa0*/  R2UR UR12, R183 ;  /* 0x00000000b70c72ca */ /* 0x000fdc00000e0000 */
[----:B------:R-:W3:Y:S01]  /*0fb0*/  LDCU UR12, c[0x0][UR12+0x2a4] ;  /* 0x000054800c0c77ac */ /* 0x000ee20008000800 */
[----:B------:R-:W3:Y:S01]  /*0fc0*/  S2UR UR7, SR_CgaCtaId ;  /* 0x00000000000779c3 */ /* 0x000ee20000008800 */
[----:B------:R-:W3:Y:S01]  /*0fd0*/  LDCU UR25, c[0x0][0xf24] ;  /* 0x0001e480ff1977ac */ /* 0x000ee20008000800 */
[----:B------:R-:W-:Y:S01]  /*0fe0*/  UMOV UR46, 0x1111 ;  /* 0x00001111002e7882 */ /* 0x000fe20000000000 */
[----:B------:R-:W-:Y:S01]  /*0ff0*/  UMOV UR44, 0xf ;  /* 0x0000000f002c7882 */ /* 0x000fe20000000000 */
[----:B------:R-:W3:Y:S01]  /*1000*/  LDCU UR45, c[0x0][0xf24] ;  /* 0x0001e480ff2d77ac */ /* 0x000ee20008000800 */
[----:B--2---:R-:W-:-:S03]  /*1010*/  I2FP.F32.U32 R3, UR9 ;  /* 0x0000000900037c45 */ /* 0x004fc60008201000 */
[----:B------:R-:W2:Y:S01]  /*1020*/  S2UR UR36, SR_CTAID.Z ;  /* 0x00000000002479c3 */ /* 0x000ea20000002700 */
[----:B------:R-:W2:Y:S01]  /*1030*/  LDCU UR28, c[0x0][0xf30] ;  /* 0x0001e600ff1c77ac */ /* 0x000ea20008000800 */
[----:B-1----:R-:W-:Y:S01]  /*1040*/  FMUL R3, R3, UR5 ;  /* 0x0000000503037c20 */ /* 0x002fe20008400000 */
[----:B------:R-:W-:Y:S01]  /*1050*/  UISETP.NE.AND UP5, UPT, UR19, 0x2, UPT ;  /* 0x000000021300788c */ /* 0x000fe2000bfa5270 */
[----:B----4-:R-:W-:Y:S01]  /*1060*/  I2FP.F32.U32 R2, UR10 ;  /* 0x0000000a00027c45 */ /* 0x010fe20008201000 */
[----:B------:R-:W-:Y:S01]  /*1070*/  UMOV UR24, UR10 ;  /* 0x0000000a00187c82 */ /* 0x000fe20008000000 */
[----:B------:R-:W-:Y:S02]  /*1080*/  UMOV UR20, UR9 ;  /* 0x0000000900147c82 */ /* 0x000fe40008000000 */
[----:B------:R-:W1:Y:S01]  /*1090*/  F2I.U32.TRUNC.NTZ R3, R3 ;  /* 0x0000000300037305 */ /* 0x000e62000020f000 */
[----:B---3--:R-:W-:Y:S01]  /*10a0*/  UISETP.GE.AND UP6, UPT, UR25, 0x1, UPT ;  /* 0x000000011900788c */ /* 0x008fe2000bfc6270 */
[----:B------:R-:W-:Y:S01]  /*10b0*/  FMUL R2, R2, UR6 ;  /* 0x0000000602027c20 */ /* 0x000fe20008400000 */
[----:B------:R-:W-:-:S02]  /*10c0*/  ULOP3.LUT UR69, UR7, 0x3, URZ, 0xc0, !UPT ;  /* 0x0000000307457892 */ /* 0x000fc4000f8ec0ff */
[----:B------:R-:W-:-:S03]  /*10d0*/  ULOP3.LUT UR8, UR7, 0xc, URZ, 0xc0, !UPT ;  /* 0x0000000c07087892 */ /* 0x000fc6000f8ec0ff */
[----:B------:R-:W3:Y:S01]  /*10e0*/  F2I.U32.TRUNC.NTZ R2, R2 ;  /* 0x0000000200027305 */ /* 0x000ee2000020f000 */
[----:B------:R-:W-:Y:S02]  /*10f0*/  USHF.R.U32.HI UR4, URZ, 0x2, UR7 ;  /* 0x00000002ff047899 */ /* 0x000fe40008011607 */
[----:B------:R-:W-:Y:S02]  /*1100*/  USHF.L.U32 UR50, UR7, 0xa, URZ ;  /* 0x0000000a07327899 */ /* 0x000fe400080006ff */
[----:B------:R-:W-:Y:S02]  /*1110*/  USHF.L.U32 UR49, UR7, 0xd, URZ ;  /* 0x0000000d07317899 */ /* 0x000fe400080006ff */
[----:B------:R-:W-:Y:S01]  /*1120*/  USHF.L.U32 UR55, UR7, 0x6, URZ ;  /* 0x0000000607377899 */ /* 0x000fe200080006ff */
[----:B-1----:R-:W-:Y:S01]  /*1130*/  R2UR UR6, R3 ;  /* 0x00000000030672ca */ /* 0x002fe200000e0000 */
[----:B------:R-:W-:Y:S02]  /*1140*/  USHF.L.U32 UR18, UR7, 0x5, URZ ;  /* 0x0000000507127899 */ /* 0x000fe400080006ff */
[----:B------:R-:W-:-:S02]  /*1150*/  USHF.L.U32 UR54, UR7, 0x9, URZ ;  /* 0x0000000907367899 */ /* 0x000fc400080006ff */
[----:B------:R-:W-:Y:S02]  /*1160*/  UISETP.GT.U32.AND UP1, UPT, UR69, 0xffff, UPT ;  /* 0x0000ffff4500788c */ /* 0x000fe4000bf24070 */
[----:B------:R-:W-:Y:S01]  /*1170*/  UISETP.GT.U32.AND UP0, UPT, UR8, 0xffff, UPT ;  /* 0x0000ffff0800788c */ /* 0x000fe2000bf04070 */
[----:B---3--:R-:W-:Y:S01]  /*1180*/  R2UR UR7, R2 ;  /* 0x00000000020772ca */ /* 0x008fe200000e0000 */
[----:B------:R-:W-:Y:S01]  /*1190*/  ULOP3.LUT UR65, UR4, 0x3, URZ, 0xc0, !UPT ;  /* 0x0000000304417892 */ /* 0x000fe2000f8ec0ff */
[----:B------:R-:W-:Y:S01]  /*11a0*/  PRMT R2, RZ, 0x7610, R2 ;  /* 0x00007610ff027816 */ /* 0x000fe20000000002 */
[----:B------:R-:W-:Y:S02]  /*11b0*/  USEL UR5, UR69, 0xffff, !UP1 ;  /* 0x0000ffff45057887 */ /* 0x000fe4000c800000 */
[----:B------:R-:W-:Y:S02]  /*11c0*/  USEL UR4, UR8, 0xffff, !UP0 ;  /* 0x0000ffff08047887 */ /* 0x000fe4000c000000 */
[----:B------:R-:W-:-:S02]  /*11d0*/  ULOP3.LUT UR5, UR5, 0xffff, URZ, 0xc0, !UPT ;  /* 0x0000ffff05057892 */ /* 0x000fc4000f8ec0ff */
[----:B------:R-:W-:Y:S02]  /*11e0*/  ULOP3.LUT UR4, UR4, 0xffff, URZ, 0xc0, !UPT ;  /* 0x0000ffff04047892 */ /* 0x000fe4000f8ec0ff */
[----:B------:R-:W-:Y:S02]  /*11f0*/  USHF.L.U32 UR46, UR46, UR5, URZ ;  /* 0x000000052e2e7299 */ /* 0x000fe400080006ff */
[----:B------:R-:W-:Y:S02]  /*1200*/  USHF.L.U32 UR44, UR44, UR4, URZ ;  /* 0x000000042c2c7299 */ /* 0x000fe400080006ff */
[----:B------:R-:W-:Y:S02]  /*1210*/  UIADD3 UR5, UPT, UPT, -UR6, URZ, URZ ;  /* 0x000000ff06057290 */ /* 0x000fe4000fffe1ff */
[----:B------:R-:W-:Y:S02]  /*1220*/  UIADD3 UR4, UPT, UPT, -UR7, URZ, URZ ;  /* 0x000000ff07047290 */ /* 0x000fe4000fffe1ff */
[----:B------:R-:W-:-:S02]  /*1230*/  UIMAD UR5, UR11, UR5, UR9 ;  /* 0x000000050b0572a4 */ /* 0x000fc4000f8e0209 */
[----:B------:R-:W-:Y:S02]  /*1240*/  UIMAD UR4, UR12, UR4, UR10 ;  /* 0x000000040c0472a4 */ /* 0x000fe4000f8e020a */
[----:B------:R-:W-:Y:S02]  /*1250*/  ULOP3.LUT UR54, UR54, 0x600, URZ, 0xc0, !UPT ;  /* 0x0000060036367892 */ /* 0x000fe4000f8ec0ff */
[----:B------:R-:W-:Y:S01]  /*1260*/  IMAD.U32 R183, RZ, RZ, UR5 ;  /* 0x00000005ffb77e24 */ /* 0x000fe2000f8e00ff */
[----:B------:R-:W-:Y:S01]  /*1270*/  ULOP3.LUT UR50, UR50, 0x3000, URZ, 0xc0, !UPT ;  /* 0x0000300032327892 */ /* 0x000fe2000f8ec0ff */
[----:B------:R-:W-:Y:S01]  /*1280*/  IMAD.U32 R182, RZ, RZ, UR4 ;  /* 0x00000004ffb67e24 */ /* 0x000fe2000f8e00ff */
[----:B------:R-:W-:Y:S02]  /*1290*/  ULOP3.LUT UR49, UR49, 0x6000, URZ, 0xc0, !UPT ;  /* 0x0000600031317892 */ /* 0x000fe4000f8ec0ff */
[----:B------:R-:W-:Y:S02]  /*12a0*/  ULOP3.LUT UR55, UR55, 0x300, URZ, 0xc0, !UPT ;  /* 0x0000030037377892 */ /* 0x000fe4000f8ec0ff */
[----:B------:R-:W-:-:S02]  /*12b0*/  ULOP3.LUT UR18, UR18, 0x80, URZ, 0xc0, !UPT ;  /* 0x0000008012127892 */ /* 0x000fc4000f8ec0ff */
[----:B------:R-:W-:Y:S02]  /*12c0*/  USHF.R.U32.HI UR48, URZ, 0x1, UR65 ;  /* 0x00000001ff307899 */ /* 0x000fe40008011641 */
[----:B------:R-:W-:Y:S01]  /*12d0*/  USHF.R.U32.HI UR47, URZ, 0xa, UR54 ;  /* 0x0000000aff2f7899 */ /* 0x000fe20008011636 */
[----:B--2---:R-:W-:Y:S11]  /*12e0*/  BRA.U UP4, `(.L_x_17) ;  /* 0x0000000104cc7547 */ /* 0x004ff6000b800000 */
[----:B------:R-:W-:Y:S02]  /*12f0*/  R2UR UR4, R182 ;  /* 0x00000000b60472ca */ /* 0x000fe400000e0000 */
[----:B------:R-:W-:-:S11]  /*1300*/  R2UR UR23, R183 ;  /* 0x00000000b71772ca */ /* 0x000fd600000e0000 */
[----:B------:R-:W-:Y:S02]  /*1310*/  UISETP.NE.AND UP0, UPT, UR4, URZ, UPT ;  /* 0x000000ff0400728c */ /* 0x000fe4000bf05270 */
[----:B------:R-:W-:Y:S02]  /*1320*/  UISETP.NE.AND UP2, UPT, UR4, 0x1, UPT ;  /* 0x000000010400788c */ /* 0x000fe4000bf45270 */
[----:B------:R-:W-:Y:S02]  /*1330*/  UISETP.NE.AND UP1, UPT, UR23, URZ, UP0 ;  /* 0x000000ff1700728c */ /* 0x000fe40008725270 */
[----:B------:R-:W-:Y:S02]  /*1340*/  USEL UR6, URZ, 0x2, UP0 ;  /* 0x00000002ff067887 */ /* 0x000fe40008000000 */
[----:B------:R-:W-:Y:S02]  /*1350*/  USEL UR9, URZ, 0x1, UP1 ;  /* 0x00000001ff097887 */ /* 0x000fe40008800000 */
[----:B------:R-:W-:-:S02]  /*1360*/  UISETP.NE.AND UP1, UPT, UR4, 0x2, UPT ;  /* 0x000000020400788c */ /* 0x000fc4000bf25270 */
[----:B------:R-:W-:Y:S02]  /*1370*/  USEL UR12, URZ, 0x4, UP0 ;  /* 0x00000004ff0c7887 */ /* 0x000fe40008000000 */
[----:B------:R-:W-:Y:S02]  /*1380*/  USEL UR16, URZ, 0x8, UP0 ;  /* 0x00000008ff107887 */ /* 0x000fe40008000000 */
[----:B------:R-:W-:Y:S02]  /*1390*/  UISETP.NE.AND UP0, UPT, UR4, 0x3, UPT ;  /* 0x000000030400788c */ /* 0x000fe4000bf05270 */
[----:B------:R-:W-:Y:S02]  /*13a0*/  USEL UR4, URZ, 0x100, UP1 ;  /* 0x00000100ff047887 */ /* 0x000fe40008800000 */
[----:B------:R-:W-:Y:S02]  /*13b0*/  USEL UR10, URZ, 0x200, UP1 ;  /* 0x00000200ff0a7887 */ /* 0x000fe40008800000 */
[----:B------:R-:W-:-:S02]  /*13c0*/  USEL UR14, URZ, 0x400, UP1 ;  /* 0x00000400ff0e7887 */ /* 0x000fc40008800000 */
[----:B------:R-:W-:Y:S02]  /*13d0*/  USEL UR21, URZ, 0x800, UP1 ;  /* 0x00000800ff157887 */ /* 0x000fe40008800000 */
[----:B------:R-:W-:Y:S02]  /*13e0*/  USEL UR5, URZ, 0x10, UP2 ;  /* 0x00000010ff057887 */ /* 0x000fe40009000000 */
[----:B------:R-:W-:Y:S02]  /*13f0*/  UISETP.NE.AND UP1, UPT, UR23, URZ, UPT ;  /* 0x000000ff1700728c */ /* 0x000fe4000bf25270 */
[----:B------:R-:W-:Y:S02]  /*1400*/  USEL UR7, URZ, 0x1000, UP0 ;  /* 0x00001000ff077887 */ /* 0x000fe40008000000 */
[----:B------:R-:W-:Y:S02]  /*1410*/  USEL UR11, URZ, 0x2000, UP0 ;  /* 0x00002000ff0b7887 */ /* 0x000fe40008000000 */
[----:B------:R-:W-:-:S02]  /*1420*/  USEL UR15, URZ, 0x4000, UP0 ;  /* 0x00004000ff0f7887 */ /* 0x000fc40008000000 */
[----:B------:R-:W-:Y:S02]  /*1430*/  USEL UR22, URZ, 0x8000, UP0 ;  /* 0x00008000ff167887 */ /* 0x000fe40008000000 */
[----:B------:R-:W-:Y:S02]  /*1440*/  UISETP.NE.AND UP0, UPT, UR23, 0x1, UPT ;  /* 0x000000011700788c */ /* 0x000fe4000bf05270 */
[----:B------:R-:W-:Y:S02]  /*1450*/  USEL UR5, UR5, 0x10, UP1 ;  /* 0x0000001005057887 */ /* 0x000fe40008800000 */
[----:B------:R-:W-:Y:S02]  /*1460*/  USEL UR4, UR4, 0x100, UP1 ;  /* 0x0000010004047887 */ /* 0x000fe40008800000 */
[----:B------:R-:W-:Y:S02]  /*1470*/  USEL UR8, URZ, 0x20, UP2 ;  /* 0x00000020ff087887 */ /* 0x000fe40009000000 */
[----:B------:R-:W-:-:S02]  /*1480*/  USEL UR7, UR7, 0x1000, UP1 ;  /* 0x0000100007077887 */ /* 0x000fc40008800000 */
[----:B------:R-:W-:Y:S02]  /*1490*/  USEL UR6, UR6, 0x2, UP0 ;  /* 0x0000000206067887 */ /* 0x000fe40008000000 */
[----:B------:R-:W-:Y:S02]  /*14a0*/  UIADD3 UR4, UPT, UPT, UR4, UR5, UR9 ;  /* 0x0000000504047290 */ /* 0x000fe4000fffe009 */
[----:B------:R-:W-:Y:S02]  /*14b0*/  UISETP.NE.AND UP1, UPT, UR23, 0x2, UPT ;  /* 0x000000021700788c */ /* 0x000fe4000bf25270 */
[----:B------:R-:W-:Y:S02]  /*14c0*/  USEL UR8, UR8, 0x20, UP0 ;  /* 0x0000002008087887 */ /* 0x000fe40008000000 */
[----:B------:R-:W-:Y:S02]  /*14d0*/  USEL UR5, UR10, 0x200, UP0 ;  /* 0x000002000a057887 */ /* 0x000fe40008000000 */
[----:B------:R-:W-:-:S02]  /*14e0*/  UIADD3 UR4, UPT, UPT, UR6, UR7, UR4 ;  /* 0x0000000706047290 */ /* 0x000fc4000fffe004 */
[----:B------:R-:W-:Y:S02]  /*14f0*/  USEL UR13, URZ, 0x40, UP2 ;  /* 0x00000040ff0d7887 */ /* 0x000fe40009000000 */
[----:B------:R-:W-:Y:S02]  /*1500*/  USEL UR9, UR11, 0x2000, UP0 ;  /* 0x000020000b097887 */ /* 0x000fe40008000000 */
[----:B------:R-:W-:Y:S02]  /*1510*/  USEL UR7, UR12, 0x4, UP1 ;  /* 0x000000040c077887 */ /* 0x000fe40008800000 */
[----:B------:R-:W-:Y:S02]  /*1520*/  UIADD3 UR4, UPT, UPT, UR5, UR8, UR4 ;  /* 0x0000000805047290 */ /* 0x000fe4000fffe004 */
[----:B------:R-:W-:Y:S02]  /*1530*/  UISETP.NE.AND UP0, UPT, UR23, 0x3, UPT ;  /* 0x000000031700788c */ /* 0x000fe4000bf05270 */
[----:B------:R-:W-:-:S02]  /*1540*/  USEL UR6, UR13, 0x40, UP1 ;  /* 0x000000400d067887 */ /* 0x000fc40008800000 */
[----:B------:R-:W-:Y:S02]  /*1550*/  USEL UR5, UR14, 0x400, UP1 ;  /* 0x000004000e057887 */ /* 0x000fe40008800000 */
[----:B------:R-:W-:Y:S02]  /*1560*/  UIADD3 UR4, UPT, UPT, UR7, UR9, UR4 ;  /* 0x0000000907047290 */ /* 0x000fe4000fffe004 */
[----:B------:R-:W-:Y:S02]  /*1570*/  USEL UR17, URZ, 0x80, UP2 ;  /* 0x00000080ff117887 */ /* 0x000fe40009000000 */
[----:B------:R-:W-:Y:S02]  /*1580*/  USEL UR9, UR15, 0x4000, UP1 ;  /* 0x000040000f097887 */ /* 0x000fe40008800000 */
[----:B------:R-:W-:Y:S02]  /*1590*/  USEL UR8, UR16, 0x8, UP0 ;  /* 0x0000000810087887 */ /* 0x000fe40008000000 */
[----:B------:R-:W-:-:S02]  /*15a0*/  UIADD3 UR4, UPT, UPT, UR5, UR6, UR4 ;  /* 0x0000000605047290 */ /* 0x000fc4000fffe004 */
[----:B------:R-:W-:Y:S02]  /*15b0*/  USEL UR7, UR17, 0x80, UP0 ;  /* 0x0000008011077887 */ /* 0x000fe40008000000 */
[----:B------:R-:W-:Y:S02]  /*15c0*/  USEL UR6, UR21, 0x800, UP0 ;  /* 0x0000080015067887 */ /* 0x000fe40008000000 */
[----:B------:R-:W-:Y:S02]  /*15d0*/  UIADD3 UR4, UPT, UPT, UR8, UR9, UR4 ;  /* 0x0000000908047290 */ /* 0x000fe4000fffe004 */
[----:B------:R-:W-:Y:S02]  /*15e0*/  USEL UR5, UR22, 0x8000, UP0 ;  /* 0x0000800016057887 */ /* 0x000fe40008000000 */
[----:B------:R-:W-:-:S04]  /*15f0*/  UIADD3 UR4, UPT, UPT, UR6, UR7, UR4 ;  /* 0x0000000706047290 */ /* 0x000fc8000fffe004 */
[----:B------:R-:W-:-:S06]  /*1600*/  UIADD3 UR4, UPT, UPT, UR4, UR5, URZ ;  /* 0x0000000504047290 */ /* 0x000fcc000fffe0ff */
[----:B------:R-:W-:Y:S02]  /*1610*/  IMAD.U32 R2, RZ, RZ, UR4 ;  /* 0x00000004ff027e24 */ /* 0x000fe4000f8e00ff */
.L_x_17:
[----:B------:R-:W-:Y:S05]  /*1620*/  BRA.U !UP6, `(.L_x_18) ;  /* 0x000000010ed47547 */ /* 0x000fea000b800000 */
[----:B------:R-:W1:Y:S01]  /*1630*/  LDCU.128 UR12, c[0x0][0xf10] ;  /* 0x0001e200ff0c77ac */ /* 0x000e620008000c00 */
[----:B------:R-:W2:Y:S01]  /*1640*/  LDCU UR6, c[0x0][0x370] ;  /* 0x00006e00ff0677ac */ /* 0x000ea20008000800 */
[----:B------:R-:W3:Y:S01]  /*1650*/  LDCU UR5, c[0x0][0x374] ;  /* 0x00006e80ff0577ac */ /* 0x000ee20008000800 */
[----:B------:R-:W4:Y:S01]  /*1660*/  LDCU UR21, c[0x0][0xf0c] ;  /* 0x0001e180ff1577ac */ /* 0x000f220008000800 */
[----:B------:R-:W4:Y:S01]  /*1670*/  LDCU UR7, c[0x0][0xf20] ;  /* 0x0001e400ff0777ac */ /* 0x000f220008000800 */
[----:B------:R-:W4:Y:S01]  /*1680*/  LDCU.64 UR8, c[0x0][0xf28] ;  /* 0x0001e500ff0877ac */ /* 0x000f220008000a00 */
[----:B-1----:R-:W-:Y:S02]  /*1690*/  UISETP.NE.AND UP0, UPT, UR14, 0x1, UPT ;  /* 0x000000010e00788c */ /* 0x002fe4000bf05270 */
[----:B---3--:R-:W-:Y:S02]  /*16a0*/  UIMAD.WIDE.U32 UR10, UR5, UR15, URZ ;  /* 0x0000000f050a72a5 */ /* 0x008fe4000f8e00ff */
[----:B--2---:R-:W-:-:S02]  /*16b0*/  UIMAD.WIDE.U32 UR22, UR6, UR12, URZ ;  /* 0x0000000c061672a5 */ /* 0x004fc4000f8e00ff */
[----:B----4-:R-:W-:Y:S02]  /*16c0*/  UISETP.NE.AND UP1, UPT, UR21, 0x1, UPT ;  /* 0x000000011500788c */ /* 0x010fe4000bf25270 */
[----:B------:R-:W-:Y:S01]  /*16d0*/  UISETP.NE.AND UP2, UPT, UR25, 0x1, UPT ;  /* 0x000000011900788c */ /* 0x000fe2000bf45270 */
[----:B------:R-:W-:Y:S02]  /*16e0*/  UMOV UR10, UR11 ;  /* 0x0000000b000a7c82 */ /* 0x000fe40008000000 */
[----:B------:R-:W-:Y:S01]  /*16f0*/  UMOV UR22, UR23 ;  /* 0x0000001700167c82 */ /* 0x000fe20008000000 */
[----:B------:R-:W-:Y:S02]  /*1700*/  @UP0 USHF.R.U32.HI UR5, URZ, UR7, UR10 ;  /* 0x00000007ff050299 */ /* 0x000fe4000801160a */
[----:B------:R-:W-:Y:S02]  /*1710*/  UIMAD.WIDE.U32 UR26, UR24, UR15, URZ ;  /* 0x0000000f181a72a5 */ /* 0x000fe4000f8e00ff */
[----:B------:R-:W-:-:S02]  /*1720*/  UIMAD.WIDE.U32 UR10, UR5, UR8, URZ ;  /* 0x00000008050a72a5 */ /* 0x000fc4000f8e00ff */
[----:B------:R-:W-:Y:S02]  /*1730*/  @UP1 USHF.R.U32.HI UR6, URZ, UR13, UR22 ;  /* 0x0000000dff061299 */ /* 0x000fe40008011616 */
[----:B------:R-:W-:Y:S02]  /*1740*/  UIMAD.WIDE.U32 UR16, UR20, UR12, URZ ;  /* 0x0000000c141072a5 */ /* 0x000fe4000f8e00ff */
[----:B------:R-:W-:Y:S01]  /*1750*/  UIMAD.WIDE.U32 UR22, UR6, UR8, URZ ;  /* 0x00000008061672a5 */ /* 0x000fe2000f8e00ff */
[----:B------:R-:W-:Y:S01]  /*1760*/  UMOV UR4, UR27 ;  /* 0x0000001b00047c82 */ /* 0x000fe20008000000 */
[----:B------:R-:W-:Y:S01]  /*1770*/  UMOV UR10, UR11 ;  /* 0x0000000b000a7c82 */ /* 0x000fe20008000000 */
[----:B------:R-:W-:Y:S02]  /*1780*/  USHF.R.U32.HI UR4, URZ, UR7, UR4 ;  /* 0x00000007ff047299 */ /* 0x000fe40008011604 */
[----:B------:R-:W-:Y:S01]  /*1790*/  @UP2 USHF.R.U32.HI UR5, URZ, UR9, UR10 ;  /* 0x00000009ff052299 */ /* 0x000fe2000801160a */
[----:B------:R-:W-:Y:S01]  /*17a0*/  UMOV UR16, UR17 ;  /* 0x0000001100107c82 */ /* 0x000fe20008000000 */
[----:B------:R-:W-:Y:S01]  /*17b0*/  UMOV UR22, UR23 ;  /* 0x0000001700167c82 */ /* 0x000fe20008000000 */
[----:B------:R-:W-:-:S02]  /*17c0*/  USHF.R.U32.HI UR13, URZ, UR13, UR16 ;  /* 0x0000000dff0d7299 */ /* 0x000fc40008011610 */
[----:B------:R-:W-:Y:S02]  /*17d0*/  USEL UR4, UR24, UR4, !UP0 ;  /* 0x0000000418047287 */ /* 0x000fe4000c000000 */
[----:B------:R-:W-:Y:S02]  /*17e0*/  @UP2 USHF.R.U32.HI UR6, URZ, UR9, UR22 ;  /* 0x00000009ff062299 */ /* 0x000fe40008011616 */
[----:B------:R-:W-:Y:S02]  /*17f0*/  UIMAD UR7, UR5, UR25, URZ ;  /* 0x00000019050772a4 */ /* 0x000fe4000f8e02ff */
[----:B------:R-:W-:Y:S02]  /*1800*/  USEL UR5, UR20, UR13, !UP1 ;  /* 0x0000000d14057287 */ /* 0x000fe4000c800000 */
[----:B------:R-:W-:Y:S02]  /*1810*/  UIMAD UR12, UR6, UR25, URZ ;  /* 0x00000019060c72a4 */ /* 0x000fe4000f8e02ff */
[----:B------:R-:W-:-:S02]  /*1820*/  UISETP.GE.AND UP0, UPT, UR4, UR7, UPT ;  /* 0x000000070400728c */ /* 0x000fc4000bf06270 */
[----:B------:R-:W-:Y:S02]  /*1830*/  UIMAD.WIDE.U32 UR10, UR4, UR8, URZ ;  /* 0x00000008040a72a5 */ /* 0x000fe4000f8e00ff */
[----:B------:R-:W-:Y:S02]  /*1840*/  UISETP.GE.OR UP0, UPT, UR5, UR12, UP0 ;  /* 0x0000000c0500728c */ /* 0x000fe40008706670 */
[----:B------:R-:W-:Y:S02]  /*1850*/  UIMAD.WIDE.U32 UR12, UR5, UR8, URZ ;  /* 0x00000008050c72a5 */ /* 0x000fe4000f8e00ff */
[----:B------:R-:W-:Y:S01]  /*1860*/  UIADD3 UR10, UPT, UPT, -UR4, URZ, URZ ;  /* 0x000000ff040a7290 */ /* 0x000fe2000fffe1ff */
[----:B------:R-:W-:Y:S01]  /*1870*/  UMOV UR8, UR11 ;  /* 0x0000000b00087c82 */ /* 0x000fe20008000000 */
[----:B------:R-:W-:Y:S02]  /*1880*/  UIADD3 UR11, UPT, UPT, -UR5, URZ, URZ ;  /* 0x000000ff050b7290 */ /* 0x000fe4000fffe1ff */
[----:B------:R-:W-:-:S03]  /*1890*/  USHF.R.U32.HI UR8, URZ, UR9, UR8 ;  /* 0x00000009ff087299 */ /* 0x000fc60008011608 */
[----:B------:R-:W-:Y:S01]  /*18a0*/  @!UP0 UMOV UR7, UR13 ;  /* 0x0000000d00078c82 */ /* 0x000fe20008000000 */
[----:B------:R-:W-:Y:S02]  /*18b0*/  UIMAD UR24, UR14, UR10, UR24 ;  /* 0x0000000a0e1872a4 */ /* 0x000fe4000f8e0218 */
[----:B------:R-:W-:Y:S02]  /*18c0*/  USEL UR8, UR4, UR8, !UP2 ;  /* 0x0000000804087287 */ /* 0x000fe4000d000000 */
[----:B------:R-:W-:Y:S02]  /*18d0*/  @!UP0 USHF.R.U32.HI UR7, URZ, UR9, UR7 ;  /* 0x00000009ff078299 */ /* 0x000fe40008011607 */
[----:B------:R-:W-:Y:S02]  /*18e0*/  UIADD3 UR9, UPT, UPT, -UR8, URZ, URZ ;  /* 0x000000ff08097290 */ /* 0x000fe4000fffe1ff */
[----:B------:R-:W-:Y:S02]  /*18f0*/  @!UP0 USEL UR7, UR5, UR7, !UP2 ;  /* 0x0000000705078287 */ /* 0x000fe4000d000000 */
[----:B------:R-:W-:-:S02]  /*1900*/  UIMAD UR9, UR25, UR9, UR4 ;  /* 0x00000009190972a4 */ /* 0x000fc4000f8e0204 */
[----:B------:R-:W-:Y:S02]  /*1910*/  @!UP0 UIADD3 UR8, UPT, UPT, UR8, -UR7, URZ ;  /* 0x8000000708088290 */ /* 0x000fe4000fffe0ff */
[----:B------:R-:W-:Y:S02]  /*1920*/  @!UP0 UIMAD UR6, UR9, UR6, UR7 ;  /* 0x00000006090682a4 */ /* 0x000fe4000f8e0207 */
[----:B------:R-:W-:Y:S02]  /*1930*/  @!UP0 UIMAD UR4, UR8, UR25, UR5 ;  /* 0x00000019080482a4 */ /* 0x000fe4000f8e0205 */
[----:B------:R-:W-:Y:S02]  /*1940*/  UIMAD UR20, UR21, UR11, UR20 ;  /* 0x0000000b151472a4 */ /* 0x000fe4000f8e0214 */
[----:B------:R-:W-:Y:S01]  /*1950*/  UIMAD UR24, UR4, UR14, UR24 ;  /* 0x0000000e041872a4 */ /* 0x000fe2000f8e0218 */
[----:B------:R-:W-:Y:S02]  /*1960*/  @!UP0 UMOV UR5, UR6 ;  /* 0x0000000600058c82 */ /* 0x000fe40008000000 */
[----:B------:R-:W-:-:S12]  /*1970*/  UIMAD UR20, UR5, UR21, UR20 ;  /* 0x00000015051472a4 */ /* 0x000fd8000f8e0214 */
.L_x_18:
[----:B------:R-:W-:-:S09]  /*1980*/  UISETP.NE.AND UP0, UPT, UR28, 0x1, UPT ;  /* 0x000000011c00788c */ /* 0x000fd2000bf05270 */
[----:B------:R-:W-:Y:S05]  /*1990*/  BRA.U UP0, `(.L_x_19) ;  /* 0x0000000100447547 */ /* 0x000fea000b800000 */
[----:B------:R-:W1:Y:S01]  /*19a0*/  LDCU.128 UR8, c[0x0][0xf10] ;  /* 0x0001e200ff0877ac */ /* 0x000e620008000c00 */
[----:B------:R-:W2:Y:S01]  /*19b0*/  LDCU UR12, c[0x0][0xf0c] ;  /* 0x0001e180ff0c77ac */ /* 0x000ea20008000800 */
[----:B------:R-:W3:Y:S01]  /*19c0*/  LDCU UR13, c[0x0][0xf20] ;  /* 0x0001e400ff0d77ac */ /* 0x000ee20008000800 */
[----:B-1----:R-:W-:Y:S02]  /*19d0*/  UIMAD.WIDE.U32 UR6, UR20, UR8, URZ ;  /* 0x00000008140672a5 */ /* 0x002fe4000f8e00ff */
[----:B------:R-:W-:Y:S02]  /*19e0*/  UIMAD.WIDE.U32 UR4, UR24, UR11, URZ ;  /* 0x0000000b180472a5 */ /* 0x000fe4000f8e00ff */
[----:B--2---:R-:W-:Y:S02]  /*19f0*/  UISETP.NE.AND UP1, UPT, UR12, 0x1, UPT ;  /* 0x000000010c00788c */ /* 0x004fe4000bf25270 */
[----:B------:R-:W-:Y:S01]  /*1a00*/  UISETP.NE.AND UP0, UPT, UR10, 0x1, UPT ;  /* 0x000000010a00788c */ /* 0x000fe2000bf05270 */
[----:B------:R-:W-:-:S02]  /*1a10*/  UMOV UR6, UR7 ;  /* 0x0000000700067c82 */ /* 0x000fc40008000000 */
[----:B------:R-:W-:Y:S01]  /*1a20*/  UMOV UR4, UR5 ;  /* 0x0000000500047c82 */ /* 0x000fe20008000000 */
[----:B------:R-:W-:Y:S02]  /*1a30*/  USHF.R.U32.HI UR9, URZ, UR9, UR6 ;  /* 0x00000009ff097299 */ /* 0x000fe40008011606 */
[----:B---3--:R-:W-:Y:S02]  /*1a40*/  USHF.R.U32.HI UR4, URZ, UR13, UR4 ;  /* 0x0000000dff047299 */ /* 0x008fe40008011604 */
[----:B------:R-:W-:Y:S02]  /*1a50*/  USEL UR5, UR20, UR9, !UP1 ;  /* 0x0000000914057287 */ /* 0x000fe4000c800000 */
[----:B------:R-:W-:-:S04]  /*1a60*/  USEL UR4, UR24, UR4, !UP0 ;  /* 0x0000000418047287 */ /* 0x000fc8000c000000 */
[----:B------:R-:W-:Y:S02]  /*1a70*/  UIADD3 UR6, UPT, UPT, UR5, -UR4, URZ ;  /* 0x8000000405067290 */ /* 0x000fe4000fffe0ff */
[----:B------:R-:W-:Y:S02]  /*1a80*/  UIADD3 UR4, UPT, UPT, -UR5, UR4, URZ ;  /* 0x0000000405047290 */ /* 0x000fe4000fffe1ff */
[----:B------:R-:W-:Y:S02]  /*1a90*/  UIMAD UR24, UR6, UR10, UR24 ;  /* 0x0000000a061872a4 */ /* 0x000fe4000f8e0218 */
[----:B------:R-:W-:-:S12]  /*1aa0*/  UIMAD UR20, UR4, UR12, UR20 ;  /* 0x0000000c041472a4 */ /* 0x000fd8000f8e0214 */
.L_x_19:
[----:B------:R-:W-:-:S09]  /*1ab0*/  UISETP.EQ.U32.AND UP0, UPT, UR29, 0x1, UPT ;  /* 0x000000011d00788c */ /* 0x000fd2000bf02070 */
[----:B------:R-:W-:Y:S05]  /*1ac0*/  BRA.U !UP0, `(.L_x_20) ;  /* 0x00000001080c7547 */ /* 0x000fea000b800000 */
[----:B------:R-:W-:Y:S01]  /*1ad0*/  UCGABAR_WAIT ;  /* 0x0000000000007dc7 */ /* 0x000fe20008000000 */
[----:B------:R-:W-:Y:S01]  /*1ae0*/  CCTL.IVALL ;  /* 0x00000000ff00798f */ /* 0x000fe20002000000 */
[----:B------:R-:W-:Y:S05]  /*1af0*/  BRA `(.L_x_21) ;  /* 0x0000000000047947 */ /* 0x000fea0003800000 */
.L_x_20:
[----:B------:R-:W-:Y:S06]  /*1b00*/  BAR.SYNC.DEFER_BLOCKING 0x0 ;  /* 0x0000000000007b1d */ /* 0x000fec0000010000 */
.L_x_21:
[----:B------:R-:W-:Y:S05]  /*1b10*/  BRA.U UP5, `(.L_x_22) ;  /* 0x0000001505547547 */ /* 0x000fea000b800000 */
[----:B------:R-:W1:Y:S01]  /*1b20*/  LDCU UR6, c[0x0][0x38c] ;  /* 0x00007180ff0677ac */ /* 0x000e620008000800 */
[----:B------:R-:W2:Y:S01]  /*1b30*/  S2UR UR8, SR_CgaCtaId ;  /* 0x00000000000879c3 */ /* 0x000ea20000008800 */
[----:B------:R-:W-:Y:S01]  /*1b40*/  PLOP3.LUT P2, PT, PT, PT, UP3, 0x80, 0x8 ;  /* 0x000000000008781c */ /* 0x000fe20003f4f038 */
[----:B------:R-:W-:Y:S01]  /*1b50*/  IMAD.MOV.U32 R12, RZ, RZ, 0x1 ;  /* 0x00000001ff0c7424 */ /* 0x000fe200078e00ff */
[----:B------:R-:W-:Y:S01]  /*1b60*/  UMOV UR7, 0x400 ;  /* 0x0000040000077882 */ /* 0x000fe20000000000 */
[----:B------:R-:W-:Y:S01]  /*1b70*/  UISETP.NE.AND UP1, UPT, UR19, URZ, UPT ;  /* 0x000000ff1300728c */ /* 0x000fe2000bf25270 */
[----:B------:R-:W-:Y:S02]  /*1b80*/  ISETP.EQ.OR P3, PT, R0, RZ, P4 ;  /* 0x000000ff0000720c */ /* 0x000fe40002762670 */
[----:B------:R-:W-:Y:S02]  /*1b90*/  CS2R R10, SRZ ;  /* 0x00000000000a7805 */ /* 0x000fe4000001ff00 */
[----:B------:R-:W-:Y:S01]  /*1ba0*/  PLOP3.LUT P2, PT, P2, PT, PT, 0x8, 0x80 ;  /* 0x000000000080781c */ /* 0x000fe2000174e170 */
[----:B------:R-:W-:Y:S01]  /*1bb0*/  IMAD.MOV.U32 R9, RZ, RZ, RZ ;  /* 0x000000ffff097224 */ /* 0x000fe200078e00ff */
[----:B------:R-:W3:Y:S01]  /*1bc0*/  LDCU UR61, c[0x0][0x370] ;  /* 0x00006e00ff3d77ac */ /* 0x000ee20008000800 */
[----:B------:R-:W-:Y:S01]  /*1bd0*/  IMAD.MOV.U32 R8, RZ, RZ, 0x1 ;  /* 0x00000001ff087424 */ /* 0x000fe200078e00ff */
[----:B------:R-:W4:Y:S01]  /*1be0*/  LDCU.64 UR42, c[0x0][0x348] ;  /* 0x00006900ff2a77ac */ /* 0x000f220008000a00 */
[----:B-1----:R-:W-:-:S02]  /*1bf0*/  UIADD3 UR5, UPT, UPT, UR6, 0xff, URZ ;  /* 0x000000ff06057890 */ /* 0x002fc4000fffe0ff */
[----:B------:R-:W-:Y:S02]  /*1c00*/  UIADD3 UR66, UPT, UPT, UR6, 0x1fe, URZ ;  /* 0x000001fe06427890 */ /* 0x000fe4000fffe0ff */
[----:B------:R-:W-:Y:S01]  /*1c10*/  USHF.R.S32.HI UR4, URZ, 0x1f, UR5 ;  /* 0x0000001fff047899 */ /* 0x000fe20008011405 */
[----:B------:R-:W1:Y:S03]  /*1c20*/  LDCU UR60, c[0x0][0x374] ;  /* 0x00006e80ff3c77ac */ /* 0x000e660008000800 */
[----:B------:R-:W-:Y:S02]  /*1c30*/  ULEA.HI UR4, UR4, UR5, URZ, 0x8 ;  /* 0x0000000504047291 */ /* 0x000fe4000f8f40ff */
[----:B------:R-:W-:Y:S02]  /*1c40*/  UIADD3 UR5, UPT, UPT, UR6, -0x1, URZ ;  /* 0xffffffff06057890 */ /* 0x000fe4000fffe0ff */
[----:B------:R-:W-:-:S02]  /*1c50*/  USHF.R.S32.HI UR63, URZ, 0x8, UR4 ;  /* 0x00000008ff3f7899 */ /* 0x000fc40008011404 */
[----:B------:R-:W-:Y:S02]  /*1c60*/  UISETP.GE.U32.AND UP2, UPT, UR5, -0x1ff, UPT ;  /* 0xfffffe010500788c */ /* 0x000fe4000bf46070 */
[----:B------:R-:W-:Y:S02]  /*1c70*/  UISETP.LT.U32.AND UP0, UPT, UR63, 0x3, UPT ;  /* 0x000000033f00788c */ /* 0x000fe4000bf01070 */
[----:B--2---:R-:W-:Y:S02]  /*1c80*/  ULEA UR7, UR8, UR7, 0x18 ;  /* 0x0000000708077291 */ /* 0x004fe4000f8ec0ff */
[----:B------:R-:W-:Y:S02]  /*1c90*/  USEL UR62, UR63, 0x3, UP0 ;  /* 0x000000033f3e7887 */ /* 0x000fe40008000000 */
[----:B------:R-:W-:Y:S02]  /*1ca0*/  ULOP3.LUT UR67, UR8, 0x1, URZ, 0xc0, !UPT ;  /* 0x0000000108437892 */ /* 0x000fe4000f8ec0ff */
[----:B------:R-:W-:-:S02]  /*1cb0*/  UIADD3 UR29, UPT, UPT, UR62, -0x1, URZ ;  /* 0xffffffff3e1d7890 */ /* 0x000fc4000fffe0ff */
[----:B------:R-:W-:Y:S02]  /*1cc0*/  @UP2 UIADD3 UR29, UPT, UPT, UR62, URZ, URZ ;  /* 0x000000ff3e1d2290 */ /* 0x000fe4000fffe0ff */
[----:B------:R-:W-:Y:S02]  /*1cd0*/  USEL UR37, UR68, 0x2, UP1 ;  /* 0x0000000244257887 */ /* 0x000fe40008800000 */
[----:B------:R-:W-:Y:S02]  /*1ce0*/  UIADD3 UR57, UPT, UPT, UR7, 0x2c400, UR55 ;  /* 0x0002c40007397890 */ /* 0x000fe4000fffe037 */
[----:B------:R-:W-:Y:S02]  /*1cf0*/  UIADD3 UR56, UPT, UPT, UR7, 0x2d000, UR54 ;  /* 0x0002d00007387890 */ /* 0x000fe4000fffe036 */
[----:B------:R-:W-:Y:S02]  /*1d00*/  UIADD3 UR64, UPT, UPT, UR63, -UR62, URZ ;  /* 0x8000003e3f407290 */ /* 0x000fe4000fffe0ff */
[----:B------:R-:W-:Y:S01]  /*1d10*/  UIADD3 UR29, UPT, UPT, UR29, 0x1, URZ ;  /* 0x000000011d1d7890 */ /* 0x000fe2000fffe0ff */
[----:B-1-34-:R-:W-:-:S11]  /*1d20*/  UMOV UR14, URZ ;  /* 0x000000ff000e7c82 */ /* 0x01afd60008000000 */
.L_x_46:
[----:B-1----:R-:W1:Y:S02]  /*1d30*/  S2UR UR4, SR_CgaCtaId ;  /* 0x00000000000479c3 */ /* 0x002e640000008800 */
[----:B-1----:R-:W-:-:S09]  /*1d40*/  UISETP.NE.AND UP0, UPT, UR4, URZ, UPT ;  /* 0x000000ff0400728c */ /* 0x002fd2000bf05270 */
[----:B---3--:R-:W-:Y:S05]  /*1d50*/  BRA.U UP0, `(.L_x_23) ;  /* 0x0000000100287547 */ /* 0x008fea000b800000 */
[----:B------:R-:W-:Y:S02]  /*1d60*/  LEA R0, R9, UR7, 0x3 ;  /* 0x0000000709007c11 */ /* 0x000fe4000f8e18ff */
[----:B------:R-:W-:-:S04]  /*1d70*/  SHF.L.U32 R3, R8, 0x1f, RZ ;  /* 0x0000001f08037819 */ /* 0x000fc800000006ff */
[----:B------:R-:W1:Y:S02]  /*1d80*/  SYNCS.PHASECHK.TRANS64.TRYWAIT P0, [R0+URZ+0xc0], R3 ;  /* 0x0000c003000075a7 */ /* 0x000e6400080011ff */
[----:B-1----:R-:W-:Y:S05]  /*1d90*/  @!P0 BRA `(.L_x_24) ;  /* 0x00000110003c8947 */ /* 0x002fea0003800000 */
.L_x_193:
[----:B------:R2:W-:Y:S01]  /*1da0*/  SYNCS.ARRIVE.TRANS64.A1T0 RZ, [R0+URZ+0xb0], RZ ;  /* 0x0000b0ff00ff79a7 */ /* 0x0005e200081000ff */
[----:B------:R-:W-:-:S05]  /*1db0*/  VIADD R9, R9, 0x1 ;  /* 0x0000000109097836 */ /* 0x000fca0000000000 */
[----:B------:R-:W-:-:S04]  /*1dc0*/  ISETP.NE.AND P0, PT, R9, 0x2, PT ;  /* 0x000000020900780c */ /* 0x000fc80003f05270 */
[----:B-1----:R-:W-:Y:S02]  /*1dd0*/  SEL R3, RZ, 0x1, P0 ;  /* 0x00000001ff037807 */ /* 0x002fe40000000000 */
[----:B------:R-:W-:Y:S02]  /*1de0*/  SEL R9, R9, RZ, P0 ;  /* 0x000000ff09097207 */ /* 0x000fe40000000000 */
[----:B------:R-:W-:Y:S02]  /*1df0*/  LOP3.LUT R8, R8, R3, RZ, 0x3c, !PT ;  /* 0x0000000308087212 */ /* 0x000fe400078e3cff */
.L_x_23:
[----:B------:R-:W-:Y:S01]  /*1e00*/  ULEA UR4, UR14, UR7, 0x3 ;  /* 0x000000070e047291 */ /* 0x000fe2000f8e18ff */
[----:B--2---:R-:W-:Y:S01]  /*1e10*/  SHF.L.U32 R0, R12, 0x1f, RZ ;  /* 0x0000001f0c007819 */ /* 0x004fe200000006ff */
[----:B------:R-:W-:Y:S02]  /*1e20*/  UISETP.GE.U32.AND UP0, UPT, UR66, 0x1ff, UPT ;  /* 0x000001ff4200788c */ /* 0x000fe4000bf06070 */
[----:B------:R-:W-:Y:S02]  /*1e30*/  ULEA UR35, UR20, UR65, 0x2 ;  /* 0x0000004114237291 */ /* 0x000fe4000f8e10ff */
[----:B------:R-:W-:Y:S02]  /*1e40*/  ULEA UR27, UR24, UR69, 0x2 ;  /* 0x00000045181b7291 */ /* 0x000fe4000f8e10ff */
[----:B------:R-:W-:Y:S01]  /*1e50*/  ULEA UR11, UR24, UR67, 0x1 ;  /* 0x00000043180b7291 */ /* 0x000fe2000f8e08ff */
[----:B------:R1:W2:Y:S01]  /*1e60*/  SYNCS.PHASECHK.TRANS64.TRYWAIT P1, [UR4+0x18], R0 ;  /* 0x00001800ff0075a7 */ /* 0x0002a20008021104 */
[----:B------:R-:W-:-:S02]  /*1e70*/  USHF.L.U32 UR35, UR35, 0x5, URZ ;  /* 0x0000000523237899 */ /* 0x000fc400080006ff */
[----:B------:R-:W-:Y:S01]  /*1e80*/  USHF.L.U32 UR27, UR27, 0x6, URZ ;  /* 0x000000061b1b7899 */ /* 0x000fe200080006ff */
[----:B------:R-:W-:Y:S01]  /*1e90*/  UMOV UR6, URZ ;  /* 0x000000ff00067c82 */ /* 0x000fe20008000000 */
[----:B------:R-:W-:Y:S10]  /*1ea0*/  BRA.U !UP0, `(.L_x_25) ;  /* 0x0000000508187547 */ /* 0x000ff4000b800000 */
[----:B------:R-:W-:Y:S01]  /*1eb0*/  UMOV UR5, URZ ;  /* 0x000000ff00057c82 */ /* 0x000fe20008000000 */
[----:B------:R-:W-:-:S05]  /*1ec0*/  UMOV UR4, UR14 ;  /* 0x0000000e00047c82 */ /* 0x000fca0008000000 */
.L_x_33:
[----:B------:R-:W-:Y:S01]  /*1ed0*/  ULEA UR33, UR4, UR7, 0x3 ;  /* 0x0000000704217291 */ /* 0x000fe2000f8e18ff */
[----:B--2---:R-:W-:Y:S01]  /*1ee0*/  @!P4 MOV R2, 0xcc00 ;  /* 0x0000cc000002c802 */ /* 0x004fe20000000f00 */
[----:B--23--:R-:W-:Y:S10]  /*1ef0*/  @P1 BRA `(.L_x_26) ;  /* 0x00000000000c1947 */ /* 0x00cff40003800000 */
[----:B------:R-:W-:-:S04]  /*1f00*/  SHF.L.U32 R3, R12, 0x1f, RZ ;  /* 0x0000001f0c037819 */ /* 0x000fc800000006ff */
[----:B------:R-:W2:Y:S02]  /*1f10*/  SYNCS.PHASECHK.TRANS64.TRYWAIT P0, [UR33+0x18], R3 ;  /* 0x00001803ff0075a7 */ /* 0x000ea40008001121 */
[----:B--2---:R-:W-:Y:S05]  /*1f20*/  @!P0 BRA `(.L_x_27) ;  /* 0x0000010c00ec8947 */ /* 0x004fea0003800000 */
.L_x_26:
[----:B------:R2:W-:Y:S01]  /*1f30*/  @!P4 SYNCS.ARRIVE.TRANS64 RZ, [UR33], R2 ;  /* 0x00000002ffffc9a7 */ /* 0x0005e20008000021 */
[----:B------:R-:W-:-:S04]  /*1f40*/  ULOP3.LUT UR6, UR37, 0x2, URZ, 0xfc, !UPT ;  /* 0x0000000225067892 */ /* 0x000fc8000f8efcff */
[----:B------:R-:W-:-:S09]  /*1f50*/  UISETP.NE.AND UP0, UPT, UR6, 0x2, UPT ;  /* 0x000000020600788c */ /* 0x000fd2000bf05270 */
[----:B------:R-:W-:Y:S05]  /*1f60*/  BRA.U UP0, `(.L_x_28) ;  /* 0x0000000100047547 */ /* 0x000fea000b800000 */
[----:B------:R-:W-:Y:S05]  /*1f70*/  BPT.TRAP 0x1 ;  /* 0x000000040000795c */ /* 0x000fea0000300000 */
.L_x_28:
[----:B------:R-:W-:Y:S04]  /*1f80*/  BSSY.RECONVERGENT B0, `(.L_x_29) ;  /* 0x0000003000007945 */ /* 0x000fe80003800200 */
[----:B------:R-:W-:Y:S05]  /*1f90*/  @P3 BRA `(.L_x_30) ;  /* 0x0000000000043947 */ /* 0x000fea0003800000 */
[----:B------:R-:W-:Y:S05]  /*1fa0*/  BPT.TRAP 0x1 ;  /* 0x000000040000795c */ /* 0x000fea0000300000 */
.L_x_30:
[----:B------:R-:W-:Y:S05]  /*1fb0*/  BSYNC.RECONVERGENT B0 ;  /* 0x0000000000007941 */ /* 0x000fea0003800200 */
.L_x_29:
[----:B------:R-:W-:Y:S01]  /*1fc0*/  UIADD3 UR6, UPT, UPT, UR4, 0x1, URZ ;  /* 0x0000000104067890 */ /* 0x000fe2000fffe0ff */
[----:B------:R-:W-:Y:S01]  /*1fd0*/  BSSY.RECONVERGENT B0, `(.L_x_31) ;  /* 0x000002e000007945 */ /* 0x000fe20003800200 */
[----:B------:R-:W-:Y:S02]  /*1fe0*/  ELECT P0, URZ, PT ;  /* 0x0000000000ff782f */ /* 0x000fe40003800000 */
[----:B------:R-:W-:-:S04]  /*1ff0*/  UISETP.NE.AND UP0, UPT, UR6, 0x3, UPT ;  /* 0x000000030600788c */ /* 0x000fc8000bf05270 */
[----:B------:R-:W-:Y:S02]  /*2000*/  USEL UR8, URZ, 0x1, UP0 ;  /* 0x00000001ff087887 */ /* 0x000fe40008000000 */
[----:B------:R-:W-:-:S04]  /*2010*/  USEL UR14, UR6, URZ, UP0 ;  /* 0x000000ff060e7287 */ /* 0x000fc80008000000 */
[----:B------:R-:W-:Y:S01]  /*2020*/  ULEA UR6, UR14, UR7, 0x3 ;  /* 0x000000070e067291 */ /* 0x000fe2000f8e18ff */
[----:B------:R-:W-:-:S04]  /*2030*/  LOP3.LUT R12, R12, UR8, RZ, 0x3c, !PT ;  /* 0x000000080c0c7c12 */ /* 0x000fc8000f8e3cff */
[----:B-1----:R-:W-:-:S04]  /*2040*/  SHF.L.U32 R0, R12, 0x1f, RZ ;  /* 0x0000001f0c007819 */ /* 0x002fc800000006ff */
[----:B------:R1:W3:Y:S01]  /*2050*/  SYNCS.PHASECHK.TRANS64.TRYWAIT P1, [UR6+0x18], R0 ;  /* 0x00001800ff0075a7 */ /* 0x0002e20008021106 */
[----:B------:R-:W-:Y:S05]  /*2060*/  @!P0 BRA `(.L_x_32) ;  /* 0x0000000000908947 */ /* 0x000fea0003800000 */
[----:B------:R-:W-:Y:S02]  /*2070*/  ULEA UR32, UR4, UR50, 0xe ;  /* 0x0000003204207291 */ /* 0x000fe4000f8e70ff */
[----:B------:R-:W-:Y:S02]  /*2080*/  UIADD3 UR40, UP3, UPT, UR42, 0x80, URZ ;  /* 0x000000802a287890 */ /* 0x000fe4000ff7e0ff */
[----:B------:R-:W-:Y:S02]  /*2090*/  ULEA UR24, UR4, UR49, 0xf ;  /* 0x0000003104187291 */ /* 0x000fe4000f8e78ff */
[----:B------:R-:W-:Y:S02]  /*20a0*/  UIADD3 UR38, UP2, UPT, UR42, 0x180, URZ ;  /* 0x000001802a267890 */ /* 0x000fe4000ff5e0ff */
[----:B------:R-:W-:Y:S02]  /*20b0*/  ULEA UR16, UR4, UR55, 0xa ;  /* 0x0000003704107291 */ /* 0x000fe4000f8e50ff */
[----:B------:R-:W-:-:S02]  /*20c0*/  UIADD3 UR30, UP1, UPT, UR42, 0x280, URZ ;  /* 0x000002802a1e7890 */ /* 0x000fc4000ff3e0ff */
[----:B------:R-:W-:Y:S02]  /*20d0*/  ULEA UR8, UR4, UR54, 0xb ;  /* 0x0000003604087291 */ /* 0x000fe4000f8e58ff */
[----:B------:R-:W-:Y:S02]  /*20e0*/  UIADD3 UR22, UP0, UPT, UR42, 0x380, URZ ;  /* 0x000003802a167890 */ /* 0x000fe4000ff1e0ff */
[----:B------:R-:W-:Y:S02]  /*20f0*/  USHF.L.U32 UR34, UR5, 0x8, URZ ;  /* 0x0000000805227899 */ /* 0x000fe400080006ff */
[----:B------:R-:W-:Y:S02]  /*2100*/  UIADD3.X UR41, UPT, UPT, URZ, UR43, URZ, UP3, !UPT ;  /* 0x0000002bff297290 */ /* 0x000fe40009ffe4ff */
[----:B------:R-:W-:Y:S02]  /*2110*/  UIADD3 UR32, UPT, UPT, UR7, 0x8400, UR32 ;  /* 0x0000840007207890 */ /* 0x000fe4000fffe020 */
[----:B------:R-:W-:-:S02]  /*2120*/  UPRMT UR15, URZ, 0x5410, UR46 ;  /* 0x00005410ff0f7896 */ /* 0x000fc4000800002e */
[----:B------:R-:W-:Y:S02]  /*2130*/  UIADD3.X UR39, UPT, UPT, URZ, UR43, URZ, UP2, !UPT ;  /* 0x0000002bff277290 */ /* 0x000fe400097fe4ff */
[----:B------:R-:W-:Y:S02]  /*2140*/  UIADD3 UR24, UPT, UPT, UR7, 0x14400, UR24 ;  /* 0x0001440007187890 */ /* 0x000fe4000fffe018 */
[----:B------:R-:W-:Y:S02]  /*2150*/  UPRMT UR6, URZ, 0x5410, UR44 ;  /* 0x00005410ff067896 */ /* 0x000fe4000800002c */
[----:B------:R-:W-:Y:S02]  /*2160*/  ULEA UR19, UR5, UR48, 0x1 ;  /* 0x0000003005137291 */ /* 0x000fe4000f8e08ff */
[----:B------:R-:W-:Y:S02]  /*2170*/  UIADD3.X UR31, UPT, UPT, URZ, UR43, URZ, UP1, !UPT ;  /* 0x0000002bff1f7290 */ /* 0x000fe40008ffe4ff */
[----:B------:R-:W-:-:S02]  /*2180*/  UIADD3 UR16, UPT, UPT, UR7, 0x2c400, UR16 ;  /* 0x0002c40007107890 */ /* 0x000fc4000fffe010 */
[----:B------:R-:W-:Y:S02]  /*2190*/  ULEA UR12, UR5, UR47, 0x1 ;  /* 0x0000002f050c7291 */ /* 0x000fe4000f8e08ff */
[----:B------:R-:W-:Y:S02]  /*21a0*/  UIADD3.X UR23, UPT, UPT, URZ, UR43, URZ, UP0, !UPT ;  /* 0x0000002bff177290 */ /* 0x000fe400087fe4ff */
[----:B------:R-:W-:Y:S01]  /*21b0*/  UIADD3 UR8, UPT, UPT, UR7, 0x2d000, UR8 ;  /* 0x0002d00007087890 */ /* 0x000fe2000fffe008 */
[----:B------:R-:W-:Y:S01]  /*21c0*/  UMOV UR52, 0x0 ;  /* 0x0000000000347882 */ /* 0x000fe20000000000 */
[----:B------:R-:W-:Y:S01]  /*21d0*/  UMOV UR53, 0x10000000 ;  /* 0x1000000000357882 */ /* 0x000fe20000000000 */
[----:B------:R-:W-:Y:S01]  /*21e0*/  UMOV UR25, UR33 ;  /* 0x0000002100197c82 */ /* 0x000fe20008000000 */
[----:B------:R-:W-:Y:S01]  /*21f0*/  UMOV UR28, UR36 ;  /* 0x00000024001c7c82 */ /* 0x000fe20008000000 */
[----:B------:R-:W-:Y:S01]  /*2200*/  UMOV UR26, UR34 ;  /* 0x00000022001a7c82 */ /* 0x000fe20008000000 */
[----:B------:R-:W-:Y:S01]  /*2210*/  UMOV UR17, UR33 ;  /* 0x0000002100117c82 */ /* 0x000fe20008000000 */
[----:B------:R-:W-:Y:S01]  /*2220*/  UMOV UR21, UR36 ;  /* 0x0000002400157c82 */ /* 0x000fe20008000000 */
[----:B------:R4:W-:Y:S01]  /*2230*/  UTMALDG.3D.MULTICAST [UR32], [UR40], UR15, desc[UR52] ;  /* 0x00003420280073b4 */ /* 0x0009e2000801180f */
[----:B------:R-:W-:Y:S01]  /*2240*/  UMOV UR10, URZ ;  /* 0x000000ff000a7c82 */ /* 0x000fe20008000000 */
[----:B------:R-:W-:Y:S01]  /*2250*/  UMOV UR9, UR33 ;  /* 0x0000002100097c82 */ /* 0x000fe20008000000 */
[----:B------:R-:W-:Y:S01]  /*2260*/  UMOV UR13, UR36 ;  /* 0x00000024000d7c82 */ /* 0x000fe20008000000 */
[----:B------:R4:W-:Y:S01]  /*2270*/  UTMALDG.3D.MULTICAST [UR24], [UR38], UR6, desc[UR52] ;  /* 0x00003418260073b4 */ /* 0x0009e20008011806 */
[----:B------:R4:W-:Y:S01]  /*2280*/  UTMALDG.4D.MULTICAST [UR16], [UR30], UR15, desc[UR52] ;  /* 0x000034101e0073b4 */ /* 0x0009e2000801980f */
[----:B------:R4:W-:Y:S02]  /*2290*/  UTMALDG.4D.MULTICAST [UR8], [UR22], UR6, desc[UR52] ;  /* 0x00003408160073b4 */ /* 0x0009e40008019806 */
[----:B----4-:R-:W-:Y:S01]  /*22a0*/  NOP ;  /* 0x0000000000007918 */ /* 0x010fe20000000000 */
.L_x_32:
[----:B------:R-:W-:Y:S05]  /*22b0*/  BSYNC.RECONVERGENT B0 ;  /* 0x0000000000007941 */ /* 0x000fea0003800200 */
.L_x_31:
[----:B------:R-:W-:Y:S01]  /*22c0*/  UIADD3 UR5, UPT, UPT, UR5, 0x1, URZ ;  /* 0x0000000105057890 */ /* 0x000fe2000fffe0ff */
[----:B------:R-:W-:Y:S01]  /*22d0*/  UMOV UR4, UR14 ;  /* 0x0000000e00047c82 */ /* 0x000fe20008000000 */
[----:B------:R-:W-:Y:S02]  /*22e0*/  UMOV UR6, UR29 ;  /* 0x0000001d00067c82 */ /* 0x000fe40008000000 */
[----:B------:R-:W-:-:S09]  /*22f0*/  UISETP.NE.AND UP0, UPT, UR5, UR29, UPT ;  /* 0x0000001d0500728c */ /* 0x000fd2000bf05270 */
[----:B------:R-:W-:Y:S05]  /*2300*/  BRA.U UP0, `(.L_x_33) ;  /* 0xfffffff900f07547 */ /* 0x000fea000b83ffff */
.L_x_25:
[----:B------:R-:W-:Y:S01]  /*2310*/  ULEA UR4, UR14, UR7, 0x3 ;  /* 0x000000070e047291 */ /* 0x000fe2000f8e18ff */
[----:B-1----:R-:W-:Y:S01]  /*2320*/  SHF.L.U32 R0, R12, 0x1f, RZ ;  /* 0x0000001f0c007819 */ /* 0x002fe200000006ff */
[----:B------:R-:W-:Y:S01]  /*2330*/  @!P2 SYNCS.ARRIVE.TRANS64.A1T0 RZ, [UR7+0x78], RZ ;  /* 0x000078ffffffa9a7 */ /* 0x000fe20008100007 */
[----:B------:R-:W-:-:S06]  /*2340*/  UISETP.GT.AND UP0, UPT, UR63, UR62, UPT ;  /* 0x0000003e3f00728c */ /* 0x000fcc000bf04270 */
[----:B--23--:R1:W2:Y:S03]  /*2350*/  SYNCS.PHASECHK.TRANS64.TRYWAIT P1, [UR4+0x18], R0 ;  /* 0x00001800ff0075a7 */ /* 0x00c2a60008021104 */
[----:B------:R-:W-:Y:S05]  /*2360*/  BRA.U !UP0, `(.L_x_34) ;  /* 0x00000005080c7547 */ /* 0x000fea000b800000 */
[----:B------:R-:W-:Y:S01]  /*2370*/  UIADD3 UR51, UPT, UPT, UR64, UR6, URZ ;  /* 0x0000000640337290 */ /* 0x000fe2000fffe0ff */
[----:B------:R-:W-:-:S11]  /*2380*/  UMOV UR5, UR14 ;  /* 0x0000000e00057c82 */ /* 0x000fd60008000000 */
.L_x_42:
[----:B------:R-:W-:Y:S01]  /*2390*/  ULEA UR33, UR5, UR7, 0x3 ;  /* 0x0000000705217291 */ /* 0x000fe2000f8e18ff */
[----:B--2---:R-:W-:Y:S01]  /*23a0*/  @!P4 MOV R2, 0xcc00 ;  /* 0x0000cc000002c802 */ /* 0x004fe20000000f00 */
[----:B--23--:R-:W-:Y:S10]  /*23b0*/  @P1 BRA `(.L_x_35) ;  /* 0x00000000000c1947 */ /* 0x00cff40003800000 */
[----:B------:R-:W-:-:S04]  /*23c0*/  SHF.L.U32 R3, R12, 0x1f, RZ ;  /* 0x0000001f0c037819 */ /* 0x000fc800000006ff */
[----:B------:R-:W2:Y:S02]  /*23d0*/  SYNCS.PHASECHK.TRANS64.TRYWAIT P0, [UR33+0x18], R3 ;  /* 0x00001803ff0075a7 */ /* 0x000ea40008001121 */
[----:B--2---:R-:W-:Y:S05]  /*23e0*/  @!P0 BRA `(.L_x_36) ;  /* 0x0000010800d48947 */ /* 0x004fea0003800000 */
.L_x_35:
[----:B------:R2:W-:Y:S01]  /*23f0*/  @!P4 SYNCS.ARRIVE.TRANS64 RZ, [UR33], R2 ;  /* 0x00000002ffffc9a7 */ /* 0x0005e20008000021 */
[----:B------:R-:W-:-:S04]  /*2400*/  ULOP3.LUT UR4, UR37, 0x2, URZ, 0xfc, !UPT ;  /* 0x0000000225047892 */ /* 0x000fc8000f8efcff */
[----:B------:R-:W-:-:S09]  /*2410*/  UISETP.NE.AND UP0, UPT, UR4, 0x2, UPT ;  /* 0x000000020400788c */ /* 0x000fd2000bf05270 */
[----:B------:R-:W-:Y:S05]  /*2420*/  BRA.U UP0, `(.L_x_37) ;  /* 0x0000000100047547 */ /* 0x000fea000b800000 */
[----:B------:R-:W-:Y:S05]  /*2430*/  BPT.TRAP 0x1 ;  /* 0x000000040000795c */ /* 0x000fea0000300000 */
.L_x_37:
[----:B------:R-:W-:Y:S04]  /*2440*/  BSSY.RECONVERGENT B0, `(.L_x_38) ;  /* 0x0000003000007945 */ /* 0x000fe80003800200 */
[----:B------:R-:W-:Y:S05]  /*2450*/  @P3 BRA `(.L_x_39) ;  /* 0x0000000000043947 */ /* 0x000fea0003800000 */
[----:B------:R-:W-:Y:S05]  /*2460*/  BPT.TRAP 0x1 ;  /* 0x000000040000795c */ /* 0x000fea0000300000 */
.L_x_39:
[----:B------:R-:W-:Y:S05]  /*2470*/  BSYNC.RECONVERGENT B0 ;  /* 0x0000000000007941 */ /* 0x000fea0003800200 */
.L_x_38:
        /* <DEDUP_REMOVED lines=15> */
[----:B------:R-:W-:Y:S02]  /*2570*/  UIADD3 UR22, UP1, UPT, UR42, 0x280, URZ ;  /* 0x000002802a167890 */ /* 0x000fe4000ff3e0ff */
[----:B------:R-:W-:-:S02]  /*2580*/  UIADD3 UR40, UP0, UPT, UR42, 0x380, URZ ;  /* 0x000003802a287890 */ /* 0x000fc4000ff1e0ff */
[----:B------:R-:W-:Y:S02]  /*2590*/  USHF.L.U32 UR34, UR6, 0x8, URZ ;  /* 0x0000000806227899 */ /* 0x000fe400080006ff */
[----:B------:R-:W-:Y:S02]  /*25a0*/  UIADD3.X UR39, UPT, UPT, URZ, UR43, URZ, UP3, !UPT ;  /* 0x0000002bff277290 */ /* 0x000fe40009ffe4ff */
[----:B------:R-:W-:Y:S02]  /*25b0*/  UIADD3 UR32, UPT, UPT, UR7, 0x8400, UR32 ;  /* 0x0000840007207890 */ /* 0x000fe4000fffe020 */
[----:B------:R-:W-:Y:S02]  /*25c0*/  UPRMT UR4, URZ, 0x5410, UR46 ;  /* 0x00005410ff047896 */ /* 0x000fe4000800002e */
[----:B------:R-:W-:Y:S02]  /*25d0*/  UIADD3.X UR31, UPT, UPT, URZ, UR43, URZ, UP2, !UPT ;  /* 0x0000002bff1f7290 */ /* 0x000fe400097fe4ff */
[----:B------:R-:W-:-:S02]  /*25e0*/  UIADD3 UR24, UPT, UPT, UR7, 0x14400, UR24 ;  /* 0x0001440007187890 */ /* 0x000fc4000fffe018 */
[----:B------:R-:W-:Y:S02]  /*25f0*/  UPRMT UR15, URZ, 0x5410, UR44 ;  /* 0x00005410ff0f7896 */ /* 0x000fe4000800002c */
[----:B------:R-:W-:Y:S02]  /*2600*/  ULEA UR19, UR6, UR48, 0x1 ;  /* 0x0000003006137291 */ /* 0x000fe4000f8e08ff */
[----:B------:R-:W-:Y:S02]  /*2610*/  ULEA UR16, UR5, UR57, 0xa ;  /* 0x0000003905107291 */ /* 0x000fe4000f8e50ff */
[----:B------:R-:W-:Y:S02]  /*2620*/  UIADD3.X UR23, UPT, UPT, URZ, UR43, URZ, UP1, !UPT ;  /* 0x0000002bff177290 */ /* 0x000fe40008ffe4ff */
[----:B------:R-:W-:Y:S02]  /*2630*/  ULEA UR12, UR6, UR47, 0x1 ;  /* 0x0000002f060c7291 */ /* 0x000fe4000f8e08ff */
[----:B------:R-:W-:-:S02]  /*2640*/  ULEA UR8, UR5, UR56, 0xb ;  /* 0x0000003805087291 */ /* 0x000fc4000f8e58ff */
[----:B------:R-:W-:Y:S01]  /*2650*/  UIADD3.X UR41, UPT, UPT, URZ, UR43, URZ, UP0, !UPT ;  /* 0x0000002bff297290 */ /* 0x000fe200087fe4ff */
        /* <DEDUP_REMOVED lines=15> */
.L_x_41:
[----:B------:R-:W-:Y:S05]  /*2750*/  BSYNC.RECONVERGENT B0 ;  /* 0x0000000000007941 */ /* 0x000fea0003800200 */
.L_x_40:
[----:B------:R-:W-:Y:S01]  /*2760*/  UIADD3 UR6, UPT, UPT, UR6, 0x1, URZ ;  /* 0x0000000106067890 */ /* 0x000fe2000fffe0ff */
[----:B------:R-:W-:-:S03]  /*2770*/  UMOV UR5, UR14 ;  /* 0x0000000e00057c82 */ /* 0x000fc60008000000 */
[----:B------:R-:W-:-:S09]  /*2780*/  UISETP.NE.AND UP0, UPT, UR6, UR51, UPT ;  /* 0x000000330600728c */ /* 0x000fd2000bf05270 */
[----:B------:R-:W-:Y:S05]  /*2790*/  BRA.U UP0, `(.L_x_42) ;  /* 0xfffffff900fc7547 */ /* 0x000fea000b83ffff */
.L_x_34:
[C---:B------:R-:W-:Y:S01]  /*27a0*/  LEA R3, R11.reuse, UR7, 0x3 ;  /* 0x000000070b037c11 */ /* 0x040fe2000f8e18ff */
[----:B------:R-:W-:Y:S01]  /*27b0*/  NOP ;  /* 0x0000000000007918 */ /* 0x000fe20000000000 */
[----:B-1----:R-:W-:Y:S02]  /*27c0*/  SHF.L.U32 R0, R10, 0x1f, RZ ;  /* 0x0000001f0a007819 */ /* 0x002fe400000006ff */
[----:B------:R-:W-:Y:S02]  /*27d0*/  LEA R5, R11, UR7, 0x4 ;  /* 0x000000070b057c11 */ /* 0x000fe4000f8e20ff */
[----:B------:R-:W1:Y:S02]  /*27e0*/  SYNCS.PHASECHK.TRANS64.TRYWAIT P0, [R3+URZ+0x80], R0 ;  /* 0x00008000030075a7 */ /* 0x000e6400080011ff */
[----:B-1----:R-:W-:Y:S05]  /*27f0*/  @!P0 BRA `(.L_x_43) ;  /* 0x0000010400e88947 */ /* 0x002fea0003800000 */
.L_x_196:
[----:B------:R-:W4:Y:S01]  /*2800*/  LDS.128 R4, [R5+0xe0] ;  /* 0x0000e00005047984 */ /* 0x000f220000000c00 */
[----:B------:R-:W-:Y:S01]  /*2810*/  UISETP.GE.AND UP0, UPT, UR45, 0x1, UPT ;  /* 0x000000012d00788c */ /* 0x000fe2000bf06270 */
[----:B------:R-:W-:Y:S01]  /*2820*/  @!PT LDS RZ, [RZ] ;  /* 0x00000000fffff984 */ /* 0x000fe20000000800 */
[----:B------:R-:W-:Y:S01]  /*2830*/  @!PT LDS RZ, [RZ] ;  /* 0x00000000fffff984 */ /* 0x000fe20000000800 */
[----:B------:R-:W-:Y:S01]  /*2840*/  @!PT LDS RZ, [RZ] ;  /* 0x00000000fffff984 */ /* 0x000fe20000000800 */
[----:B------:R-:W-:Y:S01]  /*2850*/  @!PT LDS RZ, [RZ] ;  /* 0x00000000fffff984 */ /* 0x000fe20000000800 */
[----:B------:R1:W-:Y:S06]  /*2860*/  MEMBAR.ALL.CTA ;  /* 0x0000000000007992 */ /* 0x0003ec0000008000 */
[----:B-1----:R-:W1:Y:S01]  /*2870*/  FENCE.VIEW.ASYNC.S ;  /* 0x00000000000073c6 */ /* 0x002e620000000000 */
[----:B----4-:R-:W-:-:S13]  /*2880*/  LOP3.LUT P0, RZ, R6, 0x1, RZ, 0xc0, !PT ;  /* 0x0000000106ff7812 */ /* 0x010fda000780c0ff */
[----:B-1----:R-:W-:Y:S01]  /*2890*/  VOTEU.ANY UP1, P0 ;  /* 0x0000000000ff7886 */ /* 0x002fe20000020100 */
[----:B------:R-:W-:-:S13]  /*28a0*/  PLOP3.LUT P0, PT, PT, PT, UP1, 0x80, 0x8 ;  /* 0x000000000008781c */ /* 0x000fda0003f0f018 */
[----:B------:R-:W-:Y:S02]  /*28b0*/  @P0 LOP3.LUT R0, R5, 0xffff, RZ, 0xc0, !PT ;  /* 0x0000ffff05000812 */ /* 0x000fe400078ec0ff */
[----:B--2---:R-:W-:Y:S02]  /*28c0*/  @P0 MOV R2, R4 ;  /* 0x0000000400020202 */ /* 0x004fe40000000f00 */
[----:B------:R-:W-:Y:S01]  /*28d0*/  @P0 R2UR UR5, R0 ;  /* 0x00000000000502ca */ /* 0x000fe200000e0000 */
[----:B------:R-:W-:Y:S01]  /*28e0*/  VIADD R0, R3, 0x90 ;  /* 0x0000009003007836 */ /* 0x000fe20000000000 */
[----:B------:R-:W-:Y:S02]  /*28f0*/  @P0 SHF.R.U32.HI R4, RZ, 0x10, R5 ;  /* 0x00000010ff040819 */ /* 0x000fe40000011605 */
[----:B------:R-:W-:Y:S02]  /*2900*/  @P0 R2UR UR6, R2 ;  /* 0x00000000020602ca */ /* 0x000fe400000e0000 */
[----:B------:R-:W-:-:S02]  /*2910*/  PRMT R0, RZ, 0x654, R0 ;  /* 0x00000654ff007816 */ /* 0x000fc40000000000 */
[----:B------:R-:W-:Y:S02]  /*2920*/  @P0 R2UR UR4, R4 ;  /* 0x00000000040402ca */ /* 0x000fe400000e0000 */
[----:B------:R1:W-:Y:S03]  /*2930*/  SYNCS.ARRIVE.TRANS64.RED.A1T0 RZ, [R0+URZ], RZ ;  /* 0x000000ff00ff79a7 */ /* 0x0003e600081004ff */
[----:B------:R-:W-:-:S04]  /*2940*/  @UP1 UMOV UR58, UR5 ;  /* 0x00000005003a1c82 */ /* 0x000fc80008000000 */
[----:B------:R-:W-:-:S04]  /*2950*/  @UP1 UMOV UR59, UR6 ;  /* 0x00000006003b1c82 */ /* 0x000fc80008000000 */
[----:B------:R-:W-:Y:S01]  /*2960*/  @UP1 UMOV UR36, UR4 ;  /* 0x0000000400241c82 */ /* 0x000fe20008000000 */
[----:B------:R-:W-:Y:S05]  /*2970*/  BRA.U !UP0, `(.L_x_44) ;  /* 0x0000000108d47547 */ /* 0x000fea000b800000 */
[----:B------:R-:W2:Y:S01]  /*2980*/  LDCU.128 UR20, c[0x0][0xf10] ;  /* 0x0001e200ff1477ac */ /* 0x000ea20008000c00 */
[----:B------:R-:W4:Y:S01]  /*2990*/  LDCU UR19, c[0x0][0xf20] ;  /* 0x0001e400ff1377ac */ /* 0x000f220008000800 */
[----:B------:R-:W3:Y:S01]  /*29a0*/  LDCU UR15, c[0x0][0xf0c] ;  /* 0x0001e180ff0f77ac */ /* 0x000ee20008000800 */
[----:B------:R-:W1:Y:S01]  /*29b0*/  LDCU.64 UR8, c[0x0][0xf28] ;  /* 0x0001e500ff0877ac */ /* 0x000e620008000a00 */
[----:B------:R-:W-:Y:S02]  /*29c0*/  UISETP.NE.AND UP3, UPT, UR45, 0x1, UPT ;  /* 0x000000012d00788c */ /* 0x000fe4000bf65270 */
[----:B--2---:R-:W-:Y:S02]  /*29d0*/  UIMAD.WIDE.U32 UR10, UR60, UR23, URZ ;  /* 0x000000173c0a72a5 */ /* 0x004fe4000f8e00ff */
[----:B------:R-:W-:Y:S02]  /*29e0*/  UIMAD.WIDE.U32 UR4, UR61, UR20, URZ ;  /* 0x000000143d0472a5 */ /* 0x000fe4000f8e00ff */
[----:B------:R-:W-:-:S02]  /*29f0*/  UISETP.NE.AND UP0, UPT, UR22, 0x1, UPT ;  /* 0x000000011600788c */ /* 0x000fc4000bf05270 */
[----:B------:R-:W-:Y:S01]  /*2a00*/  UIMAD.WIDE.U32 UR16, UR58, UR23, URZ ;  /* 0x000000173a1072a5 */ /* 0x000fe2000f8e00ff */
[----:B------:R-:W-:Y:S02]  /*2a10*/  UMOV UR10, UR11 ;  /* 0x0000000b000a7c82 */ /* 0x000fe40008000000 */
[----:B------:R-:W-:Y:S01]  /*2a20*/  UMOV UR4, UR5 ;  /* 0x0000000500047c82 */ /* 0x000fe20008000000 */
[----:B----4-:R-:W-:Y:S02]  /*2a30*/  USHF.R.U32.HI UR10, URZ, UR19, UR10 ;  /* 0x00000013ff0a7299 */ /* 0x010fe4000801160a */
[----:B---3--:R-:W-:Y:S02]  /*2a40*/  UISETP.NE.AND UP2, UPT, UR15, 0x1, UPT ;  /* 0x000000010f00788c */ /* 0x008fe4000bf45270 */
[----:B------:R-:W-:Y:S02]  /*2a50*/  USHF.R.U32.HI UR4, URZ, UR21, UR4 ;  /* 0x00000015ff047299 */ /* 0x000fe40008011604 */
[----:B------:R-:W-:-:S02]  /*2a60*/  USEL UR5, UR60, UR10, !UP0 ;  /* 0x0000000a3c057287 */ /* 0x000fc4000c000000 */
[----:B------:R-:W-:Y:S02]  /*2a70*/  USEL UR6, UR61, UR4, !UP2 ;  /* 0x000000043d067287 */ /* 0x000fe4000d000000 */
[----:B-1----:R-:W-:Y:S01]  /*2a80*/  UIMAD.WIDE.U32 UR10, UR5, UR8, URZ ;  /* 0x00000008050a72a5 */ /* 0x002fe2000f8e00ff */
[----:B------:R-:W-:Y:S01]  /*2a90*/  UMOV UR4, UR17 ;  /* 0x0000001100047c82 */ /* 0x000fe20008000000 */
[----:B------:R-:W-:Y:S02]  /*2aa0*/  UIMAD.WIDE.U32 UR12, UR59, UR20, URZ ;  /* 0x000000143b0c72a5 */ /* 0x000fe4000f8e00ff */
[----:B------:R-:W-:-:S03]  /*2ab0*/  UIMAD.WIDE.U32 UR16, UR6, UR8, URZ ;  /* 0x00000008061072a5 */ /* 0x000fc6000f8e00ff */
[----:B------:R-:W-:Y:S01]  /*2ac0*/  UMOV UR10, UR11 ;  /* 0x0000000b000a7c82 */ /* 0x000fe20008000000 */
[----:B------:R-:W-:Y:S02]  /*2ad0*/  USHF.R.U32.HI UR4, URZ, UR19, UR4 ;  /* 0x00000013ff047299 */ /* 0x000fe40008011604 */
[----:B------:R-:W-:Y:S01]  /*2ae0*/  @UP3 USHF.R.U32.HI UR5, URZ, UR9, UR10 ;  /* 0x00000009ff053299 */ /* 0x000fe2000801160a */
[----:B------:R-:W-:Y:S01]  /*2af0*/  UMOV UR12, UR13 ;  /* 0x0000000d000c7c82 */ /* 0x000fe20008000000 */
[----:B------:R-:W-:Y:S01]  /*2b00*/  UMOV UR16, UR17 ;  /* 0x0000001100107c82 */ /* 0x000fe20008000000 */
[----:B------:R-:W-:Y:S02]  /*2b10*/  USHF.R.U32.HI UR21, URZ, UR21, UR12 ;  /* 0x00000015ff157299 */ /* 0x000fe4000801160c */
[----:B------:R-:W-:Y:S02]  /*2b20*/  USEL UR4, UR58, UR4, !UP0 ;  /* 0x000000043a047287 */ /* 0x000fe4000c000000 */
[----:B------:R-:W-:-:S02]  /*2b30*/  @UP3 USHF.R.U32.HI UR6, URZ, UR9, UR16 ;  /* 0x00000009ff063299 */ /* 0x000fc40008011610 */
[----:B------:R-:W-:Y:S02]  /*2b40*/  UIMAD UR10, UR45, UR5, URZ ;  /* 0x000000052d0a72a4 */ /* 0x000fe4000f8e02ff */
[----:B------:R-:W-:Y:S02]  /*2b50*/  USEL UR5, UR59, UR21, !UP2 ;  /* 0x000000153b057287 */ /* 0x000fe4000d000000 */
[----:B------:R-:W-:Y:S02]  /*2b60*/  UIMAD UR12, UR45, UR6, URZ ;  /* 0x000000062d0c72a4 */ /* 0x000fe4000f8e02ff */
[----:B------:R-:W-:Y:S02]  /*2b70*/  UISETP.GE.AND UP0, UPT, UR4, UR10, UPT ;  /* 0x0000000a0400728c */ /* 0x000fe4000bf06270 */
[----:B------:R-:W-:Y:S02]  /*2b80*/  UIMAD.WIDE.U32 UR10, UR4, UR8, URZ ;  /* 0x00000008040a72a5 */ /* 0x000fe4000f8e00ff */
[----:B------:R-:W-:-:S02]  /*2b90*/  UISETP.GE.OR UP0, UPT, UR5, UR12, UP0 ;  /* 0x0000000c0500728c */ /* 0x000fc40008706670 */
        /* <DEDUP_REMOVED lines=19> */
.L_x_44:
[----:B------:R-:W2:Y:S02]  /*2cd0*/  LDCU UR4, c[0x0][0xf30] ;  /* 0x0001e600ff0477ac */ /* 0x000ea40008000800 */
[----:B--2---:R-:W-:-:S09]  /*2ce0*/  UISETP.NE.AND UP0, UPT, UR4, 0x1, UPT ;  /* 0x000000010400788c */ /* 0x004fd2000bf05270 */
[----:B------:R-:W-:Y:S05]  /*2cf0*/  BRA.U UP0, `(.L_x_45) ;  /* 0x0000000100447547 */ /* 0x000fea000b800000 */
[----:B------:R-:W2:Y:S01]  /*2d00*/  LDCU.128 UR8, c[0x0][0xf10] ;  /* 0x0001e200ff0877ac */ /* 0x000ea20008000c00 */
[----:B------:R-:W4:Y:S01]  /*2d10*/  LDCU UR15, c[0x0][0xf0c] ;  /* 0x0001e180ff0f77ac */ /* 0x000f220008000800 */
[----:B------:R-:W1:Y:S01]  /*2d20*/  LDCU UR6, c[0x0][0xf20] ;  /* 0x0001e400ff0677ac */ /* 0x000e620008000800 */
[----:B--2---:R-:W-:Y:S02]  /*2d30*/  UIMAD.WIDE.U32 UR12, UR59, UR8, URZ ;  /* 0x000000083b0c72a5 */ /* 0x004fe4000f8e00ff */
[----:B------:R-:W-:Y:S02]  /*2d40*/  UIMAD.WIDE.U32 UR4, UR58, UR11, URZ ;  /* 0x0000000b3a0472a5 */ /* 0x000fe4000f8e00ff */
[----:B----4-:R-:W-:Y:S02]  /*2d50*/  UISETP.NE.AND UP2, UPT, UR15, 0x1, UPT ;  /* 0x000000010f00788c */ /* 0x010fe4000bf45270 */
[----:B------:R-:W-:Y:S01]  /*2d60*/  UISETP.NE.AND UP0, UPT, UR10, 0x1, UPT ;  /* 0x000000010a00788c */ /* 0x000fe2000bf05270 */
[----:B------:R-:W-:-:S02]  /*2d70*/  UMOV UR12, UR13 ;  /* 0x0000000d000c7c82 */ /* 0x000fc40008000000 */
[----:B------:R-:W-:Y:S01]  /*2d80*/  UMOV UR4, UR5 ;  /* 0x0000000500047c82 */ /* 0x000fe20008000000 */
[----:B------:R-:W-:Y:S02]  /*2d90*/  USHF.R.U32.HI UR9, URZ, UR9, UR12 ;  /* 0x00000009ff097299 */ /* 0x000fe4000801160c */
[----:B-1----:R-:W-:Y:S02]  /*2da0*/  USHF.R.U32.HI UR4, URZ, UR6, UR4 ;  /* 0x00000006ff047299 */ /* 0x002fe40008011604 */
[----:B------:R-:W-:Y:S02]  /*2db0*/  USEL UR5, UR59, UR9, !UP2 ;  /* 0x000000093b057287 */ /* 0x000fe4000d000000 */
[----:B------:R-:W-:-:S04]  /*2dc0*/  USEL UR4, UR58, UR4, !UP0 ;  /* 0x000000043a047287 */ /* 0x000fc8000c000000 */
[----:B------:R-:W-:Y:S02]  /*2dd0*/  UIADD3 UR6, UPT, UPT, UR5, -UR4, URZ ;  /* 0x8000000405067290 */ /* 0x000fe4000fffe0ff */
[----:B------:R-:W-:Y:S02]  /*2de0*/  UIADD3 UR4, UPT, UPT, -UR5, UR4, URZ ;  /* 0x0000000405047290 */ /* 0x000fe4000fffe1ff */
[----:B------:R-:W-:Y:S02]  /*2df0*/  UIMAD UR58, UR6, UR10, UR58 ;  /* 0x0000000a063a72a4 */ /* 0x000fe4000f8e023a */
[----:B------:R-:W-:-:S12]  /*2e00*/  UIMAD UR59, UR4, UR15, UR59 ;  /* 0x0000000f043b72a4 */ /* 0x000fd8000f8e023b */
.L_x_45:
[----:B------:R-:W-:Y:S01]  /*2e10*/  VIADD R11, R11, 0x1 ;  /* 0x000000010b0b7836 */ /* 0x000fe20000000000 */
[----:B------:R-:W-:Y:S02]  /*2e20*/  R2UR UR5, R182 ;  /* 0x00000000b60572ca */ /* 0x000fe400000e0000 */
[----:B------:R-:W-:Y:S02]  /*2e30*/  R2UR UR4, R183 ;  /* 0x00000000b70472ca */ /* 0x000fe400000e0000 */
[C---:B------:R-:W-:Y:S02]  /*2e40*/  ISETP.NE.AND P0, PT, R11.reuse, 0x2, PT ;  /* 0x000000020b00780c */ /* 0x040fe40003f05270 */
[----:B------:R-:W-:Y:S02]  /*2e50*/  PLOP3.LUT P2, PT, PT, PT, PT, 0x80, 0x8 ;  /* 0x000000000008781c */ /* 0x000fe40003f4f070 */
[----:B------:R-:W-:Y:S02]  /*2e60*/  SEL R3, RZ, 0x1, P0 ;  /* 0x00000001ff037807 */ /* 0x000fe40000000000 */
[----:B------:R-:W-:-:S02]  /*2e70*/  SEL R11, R11, RZ, P0 ;  /* 0x000000ff0b0b7207 */ /* 0x000fc40000000000 */
[----:B------:R-:W-:Y:S01]  /*2e80*/  LOP3.LUT R10, R10, R3, RZ, 0x3c, !PT ;  /* 0x000000030a0a7212 */ /* 0x000fe200078e3cff */
[----:B------:R-:W-:Y:S02]  /*2e90*/  UIADD3 UR24, UPT, UPT, UR58, UR5, URZ ;  /* 0x000000053a187290 */ /* 0x000fe4000fffe0ff */
[----:B------:R-:W-:Y:S01]  /*2ea0*/  UIADD3 UR20, UPT, UPT, UR59, UR4, URZ ;  /* 0x000000043b147290 */ /* 0x000fe2000fffe0ff */
[----:B------:R-:W-:Y:S11]  /*2eb0*/  BRA.U UP1, `(.L_x_46) ;  /* 0xffffffed019c7547 */ /* 0x000ff6000b83ffff */
[----:B------:R-:W-:Y:S01]  /*2ec0*/  UIADD3 UR7, UPT, UPT, UR7, 0x18, URZ ;  /* 0x0000001807077890 */ /* 0x000fe2000fffe0ff */
[----:B------:R-:W-:-:S03]  /*2ed0*/  SHF.L.U32 R3, R12, 0x1f, RZ ;  /* 0x0000001f0c037819 */ /* 0x000fc600000006ff */
[----:B------:R-:W-:-:S09]  /*2ee0*/  ULEA UR4, UR14, UR7, 0x3 ;  /* 0x000000070e047291 */ /* 0x000fd2000f8e18ff */
[----:B------:R-:W2:Y:S02]  /*2ef0*/  SYNCS.PHASECHK.TRANS64.TRYWAIT P0, [UR4], R3 ;  /* 0x00000003ff0075a7 */ /* 0x000ea40008001104 */
[----:B--2---:R-:W-:Y:S05]  /*2f00*/  @!P0 BRA `(.L_x_47) ;  /* 0x0000010000388947 */ /* 0x004fea0003800000 */
.L_x_198:
[----:B------:R-:W-:-:S04]  /*2f10*/  UIADD3 UR4, UPT, UPT, UR14, 0x1, URZ ;  /* 0x000000010e047890 */ /* 0x000fc8000fffe0ff */
[----:B------:R-:W-:-:S04]  /*2f20*/  UISETP.NE.AND UP0, UPT, UR4, 0x3, UPT ;  /* 0x000000030400788c */ /* 0x000fc8000bf05270 */
[----:B------:R-:W-:Y:S02]  /*2f30*/  USEL UR6, URZ, 0x1, UP0 ;  /* 0x00000001ff067887 */ /* 0x000fe40008000000 */
[----:B------:R-:W-:-:S04]  /*2f40*/  USEL UR4, UR4, URZ, UP0 ;  /* 0x000000ff04047287 */ /* 0x000fc80008000000 */
[----:B------:R-:W-:Y:S01]  /*2f50*/  ULEA UR5, UR4, UR7, 0x3 ;  /* 0x0000000704057291 */ /* 0x000fe2000f8e18ff */
[----:B------:R-:W-:-:S04]  /*2f60*/  LOP3.LUT R12, R12, UR6, RZ, 0x3c, !PT ;  /* 0x000000060c0c7c12 */ /* 0x000fc8000f8e3cff */
[----:B-1----:R-:W-:-:S04]  /*2f70*/  SHF.L.U32 R3, R12, 0x1f, RZ ;  /* 0x0000001f0c037819 */ /* 0x002fc800000006ff */
[----:B------:R-:W1:Y:S02]  /*2f80*/  SYNCS.PHASECHK.TRANS64.TRYWAIT P0, [UR5], R3 ;  /* 0x00000003ff0075a7 */ /* 0x000e640008001105 */
[----:B-1----:R-:W-:Y:S05]  /*2f90*/  @!P0 BRA `(.L_x_48) ;  /* 0x00000100002c8947 */ /* 0x002fea0003800000 */
.L_x_200:
[----:B------:R-:W-:-:S04]  /*2fa0*/  UIADD3 UR4, UPT, UPT, UR4, 0x1, URZ ;  /* 0x0000000104047890 */ /* 0x000fc8000fffe0ff */
[----:B------:R-:W-:-:S04]  /*2fb0*/  UISETP.NE.AND UP0, UPT, UR4, 0x3, UPT ;  /* 0x000000030400788c */ /* 0x000fc8000bf05270 */
[----:B------:R-:W-:Y:S02]  /*2fc0*/  USEL UR5, URZ, 0x1, UP0 ;  /* 0x00000001ff057887 */ /* 0x000fe40008000000 */
[----:B------:R-:W-:-:S04]  /*2fd0*/  USEL UR4, UR4, URZ, UP0 ;  /* 0x000000ff04047287 */ /* 0x000fc80008000000 */
[----:B------:R-:W-:Y:S01]  /*2fe0*/  ULEA UR4, UR4, UR7, 0x3 ;  /* 0x0000000704047291 */ /* 0x000fe2000f8e18ff */
[----:B-1----:R-:W-:-:S04]  /*2ff0*/  LOP3.LUT R3, R12, UR5, RZ, 0x3c, !PT ;  /* 0x000000050c037c12 */ /* 0x002fc8000f8e3cff */
[----:B------:R-:W-:Y:S01]  /*3000*/  SHF.L.U32 R3, R3, 0x1f, RZ ;  /* 0x0000001f03037819 */ /* 0x000fe200000006ff */
[----:B------:R-:W-:-:S07]  /*3010*/  IMAD.U32 R0, RZ, RZ, UR4 ;  /* 0x00000004ff007e24 */ /* 0x000fce000f8e00ff */
.L_x_49:
[----:B-1----:R1:W2:Y:S02]  /*3020*/  SYNCS.PHASECHK.TRANS64.TRYWAIT P0, [R0+URZ], R3 ;  /* 0x00000003000075a7 */ /* 0x0022a400080011ff */
[----:B--2---:R-:W-:Y:S05]  /*3030*/  @!P0 NANOSLEEP.SYNCS 0x989680 ;  /* 0x009896800000895d */ /* 0x004fea0003900000 */
[----:B------:R-:W2:Y:S02]  /*3040*/  @!P0 SYNCS.PHASECHK.TRANS64 P0, [R0+URZ], R3 ;  /* 0x00000003000085a7 */ /* 0x000ea400080010ff */
[----:B--2---:R-:W-:Y:S05]  /*3050*/  @P0 EXIT ;  /* 0x000000000000094d */ /* 0x004fea0003800000 */
[----:B------:R-:W-:Y:S05]  /*3060*/  BRA `(.L_x_49) ;  /* 0xfffffffc00ec7947 */ /* 0x000fea000383ffff */
.L_x_22:
[----:B------:R-:W1:Y:S02]  /*3070*/  S2UR UR4, SR_CgaCtaId ;  /* 0x00000000000479c3 */ /* 0x000e640000008800 */
[----:B-1----:R-:W-:-:S04]  /*3080*/  UISETP.NE.AND UP0, UPT, UR4, URZ, UPT ;  /* 0x000000ff0400728c */ /* 0x002fc8000bf05270 */
[----:B------:R-:W-:-:S09]  /*3090*/  UISETP.NE.OR UP0, UPT, UR19, 0x1, UP0 ;  /* 0x000000011300788c */ /* 0x000fd20008705670 */
[----:B------:R-:W-:Y:S05]  /*30a0*/  BRA.U UP0, `(.L_x_50) ;  /* 0x00000005004c7547 */ /* 0x000fea000b800000 */
[----:B------:R-:W1:Y:S01]  /*30b0*/  S2UR UR5, SR_CgaCtaId ;  /* 0x00000000000579c3 */ /* 0x000e620000008800 */
[----:B------:R-:W-:Y:S01]  /*30c0*/  UMOV UR4, 0x400 ;  /* 0x0000040000047882 */ /* 0x000fe20000000000 */
[----:B------:R-:W-:Y:S01]  /*30d0*/  ISETP.GE.U32.AND P2, PT, R0, 0x10, PT ;  /* 0x000000100000780c */ /* 0x000fe20003f46070 */
[----:B------:R-:W-:Y:S01]  /*30e0*/  IMAD.MOV.U32 R12, RZ, RZ, 0x1 ;  /* 0x00000001ff0c7424 */ /* 0x000fe200078e00ff */
[----:B------:R-:W-:Y:S02]  /*30f0*/  CS2R R10, SRZ ;  /* 0x00000000000a7805 */ /* 0x000fe4000001ff00 */
[----:B------:R-:W-:Y:S01]  /*3100*/  CS2R R8, SRZ ;  /* 0x0000000000087805 */ /* 0x000fe2000001ff00 */
[----:B-1----:R-:W-:-:S03]  /*3110*/  ULEA UR6, UR5, UR4, 0x18 ;  /* 0x0000000405067291 */ /* 0x002fc6000f8ec0ff */
[----:B------:R-:W-:-:S09]  /*3120*/  UMOV UR5, URZ ;  /* 0x000000ff00057c82 */ /* 0x000fd20008000000 */
.L_x_54:
[----:B------:R-:W-:Y:S02]  /*3130*/  LEA R2, R8, UR6, 0x3 ;  /* 0x0000000608027c11 */ /* 0x000fe4000f8e18ff */
[----:B------:R-:W-:-:S03]  /*3140*/  SHF.L.U32 R5, R9, 0x1f, RZ ;  /* 0x0000001f09057819 */ /* 0x000fc600000006ff */
[----:B------:R-:W-:Y:S01]  /*3150*/  VIADD R4, R2, 0xc0 ;  /* 0x000000c002047836 */ /* 0x000fe20000000000 */
[----:B------:R-:W1:Y:S02]  /*3160*/  SYNCS.PHASECHK.TRANS64.TRYWAIT P0, [R2+URZ+0xb0], R5 ;  /* 0x0000b005020075a7 */ /* 0x000e6400080011ff */
[----:B-1----:R-:W-:Y:S05]  /*3170*/  @!P0 BRA `(.L_x_51) ;  /* 0x000000fc00cc8947 */ /* 0x002fea0003800000 */
.L_x_201:
[----:B------:R-:W-:Y:S01]  /*3180*/  ULEA UR4, UR5, UR6, 0x3 ;  /* 0x0000000605047291 */ /* 0x000fe2000f8e18ff */
[----:B------:R-:W-:Y:S02]  /*3190*/  PRMT R4, RZ, 0x654, R4 ;  /* 0x00000654ff047816 */ /* 0x000fe40000000004 */
[----:B-1----:R-:W-:Y:S01]  /*31a0*/  SHF.L.U32 R5, R12, 0x1f, RZ ;  /* 0x0000001f0c057819 */ /* 0x002fe200000006ff */
[----:B------:R-:W-:Y:S01]  /*31b0*/  UIADD3 UR7, UPT, UPT, UR4, 0x80, URZ ;  /* 0x0000008004077890 */ /* 0x000fe2000fffe0ff */
[----:B------:R1:W-:Y:S05]  /*31c0*/  SYNCS.ARRIVE.TRANS64.RED.A1T0 RZ, [R4+URZ], RZ ;  /* 0x000000ff04ff79a7 */ /* 0x0003ea00081004ff */
[----:B------:R-:W-:Y:S01]  /*31d0*/  IMAD.U32 R7, RZ, RZ, UR7 ;  /* 0x00000007ff077e24 */ /* 0x000fe2000f8e00ff */
[----:B------:R-:W2:Y:S04]  /*31e0*/  SYNCS.PHASECHK.TRANS64.TRYWAIT P0, [UR4+0x90], R5 ;  /* 0x00009005ff0075a7 */ /* 0x000ea80008001104 */
[----:B------:R-:W-:Y:S01]  /*31f0*/  PRMT R6, R0, 0x654, R7 ;  /* 0x0000065400067816 */ /* 0x000fe20000000007 */
[----:B-1----:R-:W-:Y:S01]  /*3200*/  @!P2 IMAD.MOV.U32 R4, RZ, RZ, 0x10 ;  /* 0x00000010ff04a424 */ /* 0x002fe200078e00ff */
[----:B--2---:R-:W-:Y:S06]  /*3210*/  @!P0 BRA `(.L_x_52) ;  /* 0x000000fc00b88947 */ /* 0x004fec0003800000 */
.L_x_203:
[----:B------:R-:W-:Y:S01]  /*3220*/  ULEA UR8, UR5, UR6, 0x4 ;  /* 0x0000000605087291 */ /* 0x000fe2000f8e20ff */
[----:B------:R-:W-:Y:S01]  /*3230*/  SEL R3, R6, R3, !P2 ;  /* 0x0000000306037207 */ /* 0x000fe20005000000 */
[----:B------:R-:W-:Y:S01]  /*3240*/  UIADD3 UR9, UPT, UPT, UR4, 0x80, URZ ;  /* 0x0000008004097890 */ /* 0x000fe2000fffe0ff */
[----:B-1----:R-:W-:Y:S01]  /*3250*/  LEA R2, R11, UR6, 0x3 ;  /* 0x000000060b027c11 */ /* 0x002fe2000f8e18ff */
[----:B------:R-:W-:Y:S01]  /*3260*/  UIADD3 UR8, UPT, UPT, UR8, 0xe0, URZ ;  /* 0x000000e008087890 */ /* 0x000fe2000fffe0ff */
[----:B------:R-:W-:Y:S01]  /*3270*/  SHF.L.U32 R5, R10, 0x1f, RZ ;  /* 0x0000001f0a057819 */ /* 0x000fe200000006ff */
[----:B------:R1:W-:Y:S01]  /*3280*/  @!P2 SYNCS.ARRIVE.TRANS64.RED RZ, [R3+URZ], R4 ;  /* 0x0000000403ffa9a7 */ /* 0x0003e200080004ff */
[----:B------:R-:W-:Y:S01]  /*3290*/  UIADD3 UR4, UPT, UPT, UR5, 0x1, URZ ;  /* 0x0000000105047890 */ /* 0x000fe2000fffe0ff */
[----:B------:R-:W-:-:S03]  /*32a0*/  VIADD R8, R8, 0x1 ;  /* 0x0000000108087836 */ /* 0x000fc60000000000 */
[----:B------:R-:W-:Y:S02]  /*32b0*/  UISETP.NE.AND UP0, UPT, UR4, 0x2, UPT ;  /* 0x000000020400788c */ /* 0x000fe4000bf05270 */
[----:B------:R-:W-:Y:S06]  /*32c0*/  UGETNEXTWORKID.BROADCAST [UR8], [UR9] ;  /* 0x00000000080073ca */ /* 0x000fec0008000100 */
[----:B------:R-:W-:Y:S01]  /*32d0*/  USEL UR7, URZ, 0x1, UP0 ;  /* 0x00000001ff077887 */ /* 0x000fe20008000000 */
[----:B------:R-:W-:Y:S01]  /*32e0*/  ISETP.NE.AND P0, PT, R8, 0x2, PT ;  /* 0x000000020800780c */ /* 0x000fe20003f05270 */
[----:B------:R-:W-:Y:S01]  /*32f0*/  USEL UR5, UR4, URZ, UP0 ;  /* 0x000000ff04057287 */ /* 0x000fe20008000000 */
[----:B------:R-:W2:Y:S03]  /*3300*/  SYNCS.PHASECHK.TRANS64.TRYWAIT P1, [R2+URZ+0x80], R5 ;  /* 0x00008005020075a7 */ /* 0x000ea600080211ff */
[----:B------:R-:W-:Y:S01]  /*3310*/  LOP3.LUT R12, R12, UR7, RZ, 0x3c, !PT ;  /* 0x000000070c0c7c12 */ /* 0x000fe2000f8e3cff */
[----:B-12---:R-:W-:Y:S07]  /*3320*/  @!P1 BRA `(.L_x_53) ;  /* 0x000000fc008c9947 */ /* 0x006fee0003800000 */
.L_x_204:
[C---:B------:R-:W-:Y:S01]  /*3330*/  LEA R4, R11.reuse, UR6, 0x4 ;  /* 0x000000060b047c11 */ /* 0x040fe2000f8e20ff */
[----:B-1----:R-:W-:Y:S01]  /*3340*/  VIADD R2, R2, 0x90 ;  /* 0x0000009002027836 */ /* 0x002fe20000000000 */
[----:B------:R-:W-:Y:S01]  /*3350*/  SEL R8, R8, RZ, P0 ;  /* 0x000000ff08087207 */ /* 0x000fe20000000000 */
[----:B------:R-:W-:-:S03]  /*3360*/  VIADD R11, R11, 0x1 ;  /* 0x000000010b0b7836 */ /* 0x000fc60000000000 */
[----:B------:R-:W1:Y:S01]  /*3370*/  LDS.128 R4, [R4+0xe0] ;  /* 0x0000e00004047984 */ /* 0x000e620000000c00 */
[----:B------:R-:W-:Y:S02]  /*3380*/  PRMT R2, RZ, 0x654, R2 ;  /* 0x00000654ff027816 */ /* 0x000fe40000000002 */
[C---:B------:R-:W-:Y:S01]  /*3390*/  ISETP.NE.AND P1, PT, R11.reuse, 0x2, PT ;  /* 0x000000020b00780c */ /* 0x040fe20003f25270 */
[----:B------:R-:W-:Y:S01]  /*33a0*/  @!PT LDS RZ, [RZ] ;  /* 0x00000000fffff984 */ /* 0x000fe20000000800 */
[----:B------:R-:W-:Y:S01]  /*33b0*/  @!PT LDS RZ, [RZ] ;  /* 0x00000000fffff984 */ /* 0x000fe20000000800 */
[----:B------:R-:W-:Y:S01]  /*33c0*/  @!PT LDS RZ, [RZ] ;  /* 0x00000000fffff984 */ /* 0x000fe20000000800 */
[----:B------:R-:W-:Y:S01]  /*33d0*/  @!PT LDS RZ, [RZ] ;  /* 0x00000000fffff984 */ /* 0x000fe20000000800 */
[----:B------:R2:W-:Y:S06]  /*33e0*/  MEMBAR.ALL.CTA ;  /* 0x0000000000007992 */ /* 0x0005ec0000008000 */
[----:B--2---:R-:W2:Y:S01]  /*33f0*/  FENCE.VIEW.ASYNC.S ;  /* 0x00000000000073c6 */ /* 0x004ea20000000000 */
[----:B------:R-:W-:Y:S01]  /*3400*/  SEL R11, R11, RZ, P1 ;  /* 0x000000ff0b0b7207 */ /* 0x000fe20000800000 */
[----:B--2---:R2:W-:Y:S01]  /*3410*/  SYNCS.ARRIVE.TRANS64.RED.A1T0 RZ, [R2+URZ], RZ ;  /* 0x000000ff02ff79a7 */ /* 0x0045e200081004ff */
[----:B-1----:R-:W-:-:S02]  /*3420*/  LOP3.LUT P3, RZ, R6, 0x1, RZ, 0xc0, !PT ;  /* 0x0000000106ff7812 */ /* 0x002fc4000786c0ff */
[----:B------:R-:W-:-:S04]  /*3430*/  SEL R5, RZ, 0x1, P1 ;  /* 0x00000001ff057807 */ /* 0x000fc80000800000 */
[----:B------:R-:W-:Y:S02]  /*3440*/  LOP3.LUT R10, R10, R5, RZ, 0x3c, !PT ;  /* 0x000000050a0a7212 */ /* 0x000fe400078e3cff */
[----:B--2---:R-:W-:-:S04]  /*3450*/  SEL R2, RZ, 0x1, P0 ;  /* 0x00000001ff027807 */ /* 0x004fc80000000000 */
[----:B------:R-:W-:Y:S01]  /*3460*/  LOP3.LUT R9, R9, R2, RZ, 0x3c, !PT ;  /* 0x0000000209097212 */ /* 0x000fe200078e3cff */
[----:B------:R-:W-:Y:S06]  /*3470*/  @P3 BRA `(.L_x_54) ;  /* 0xfffffffc002c3947 */ /* 0x000fec000383ffff */
[----:B------:R-:W-:Y:S01]  /*3480*/  ULEA UR4, UR5, UR6, 0x3 ;  /* 0x0000000605047291 */ /* 0x000fe2000f8e18ff */
[----:B------:R-:W-:-:S08]  /*3490*/  SHF.L.U32 R3, R12, 0x1f, RZ ;  /* 0x0000001f0c037819 */ /* 0x000fd000000006ff */
[----:B------:R-:W1:Y:S02]  /*34a0*/  SYNCS.PHASECHK.TRANS64 P0, [UR4+0x90], R3 ;  /* 0x00009003ff0075a7 */ /* 0x000e640008001004 */
[----:B-1----:R-:W-:Y:S05]  /*34b0*/  @P0 BRA `(.L_x_55) ;  /* 0x0000000000080947 */ /* 0x002fea0003800000 */
[----:B------:R-:W1:Y:S02]  /*34c0*/  SYNCS.PHASECHK.TRANS64.TRYWAIT P0, [UR4+0x90], R3 ;  /* 0x00009003ff0075a7 */ /* 0x000e640008001104 */
[----:B-1----:R-:W-:Y:S05]  /*34d0*/  @!P0 BRA `(.L_x_56) ;  /* 0x000000fc00348947 */ /* 0x002fea0003800000 */
.L_x_55:
[----:B------:R-:W-:-:S04]  /*34e0*/  UIADD3 UR7, UPT, UPT, UR5, 0x1, URZ ;  /* 0x0000000105077890 */ /* 0x000fc8000fffe0ff */
[----:B------:R-:W-:-:S04]  /*34f0*/  UISETP.NE.AND UP0, UPT, UR7, 0x2, UPT ;  /* 0x000000020700788c */ /* 0x000fc8000bf05270 */
[----:B------:R-:W-:Y:S02]  /*3500*/  USEL UR8, URZ, 0x1, UP0 ;  /* 0x00000001ff087887 */ /* 0x000fe40008000000 */
[----:B------:R-:W-:-:S04]  /*3510*/  USEL UR7, UR7, URZ, UP0 ;  /* 0x000000ff07077287 */ /* 0x000fc80008000000 */
[----:B------:R-:W-:Y:S01]  /*3520*/  ULEA UR7, UR7, UR6, 0x3 ;  /* 0x0000000607077291 */ /* 0x000fe2000f8e18ff */
[----:B-1----:R-:W-:-:S04]  /*3530*/  LOP3.LUT R3, R12, UR8, RZ, 0x3c, !PT ;  /* 0x000000080c037c12 */ /* 0x002fc8000f8e3cff */
[----:B------:R-:W-:-:S04]  /*3540*/  SHF.L.U32 R0, R3, 0x1f, RZ ;  /* 0x0000001f03007819 */ /* 0x000fc800000006ff */
[----:B------:R-:W1:Y:S02]  /*3550*/  SYNCS.PHASECHK.TRANS64 P0, [UR7+0x90], R0 ;  /* 0x00009000ff0075a7 */ /* 0x000e640008001007 */
[----:B-1----:R-:W-:Y:S05]  /*3560*/  @P0 EXIT ;  /* 0x000000000000094d */ /* 0x002fea0003800000 */
[----:B------:R-:W-:Y:S02]  /*3570*/  SHF.L.U32 R3, R3, 0x1f, RZ ;  /* 0x0000001f03037819 */ /* 0x000fe400000006ff */
[----:B------:R-:W-:-:S07]  /*3580*/  MOV R0, UR7 ;  /* 0x0000000700007c02 */ /* 0x000fce0008000f00 */
.L_x_57:
[----:B-1----:R1:W2:Y:S02]  /*3590*/  SYNCS.PHASECHK.TRANS64.TRYWAIT P0, [R0+URZ+0x90], R3 ;  /* 0x00009003000075a7 */ /* 0x0022a400080011ff */
[----:B--2---:R-:W-:Y:S05]  /*35a0*/  @!P0 NANOSLEEP.SYNCS 0x989680 ;  /* 0x009896800000895d */ /* 0x004fea0003900000 */
[----:B------:R-:W2:Y:S02]  /*35b0*/  @!P0 SYNCS.PHASECHK.TRANS64 P0, [R0+URZ+0x90], R3 ;  /* 0x00009003000085a7 */ /* 0x000ea400080010ff */
[----:B--2---:R-:W-:Y:S05]  /*35c0*/  @P0 EXIT ;  /* 0x000000000000094d */ /* 0x004fea0003800000 */
[----:B------:R-:W-:Y:S05]  /*35d0*/  BRA `(.L_x_57) ;  /* 0xfffffffc00ec7947 */ /* 0x000fea000383ffff */
.L_x_50:
[----:B------:R-:W-:Y:S05]  /*35e0*/  BRA.U UP4, `(.L_x_58) ;  /* 0x0000001504507547 */ /* 0x000fea000b800000 */
[----:B------:R-:W1:Y:S01]  /*35f0*/  S2UR UR7, SR_CgaCtaId ;  /* 0x00000000000779c3 */ /* 0x000e620000008800 */
[----:B------:R-:W-:Y:S01]  /*3600*/  UMOV UR4, 0x40 ;  /* 0x0000004000047882 */ /* 0x000fe20000000000 */
[----:B------:R-:W-:Y:S01]  /*3610*/  NOP ;  /* 0x0000000000007918 */ /* 0x000fe20000000000 */
[----:B------:R-:W-:Y:S01]  /*3620*/  UMOV UR6, 0x400 ;  /* 0x0000040000067882 */ /* 0x000fe20000000000 */
[----:B-1----:R-:W-:Y:S02]  /*3630*/  ULEA UR5, UR7, UR4, 0x18 ;  /* 0x0000000407057291 */ /* 0x002fe4000f8ec0ff */
[----:B------:R-:W-:-:S07]  /*3640*/  ULEA UR6, UR7, UR6, 0x18 ;  /* 0x0000000607067291 */ /* 0x000fce000f8ec0ff */
[----:B------:R-:W1:Y:S02]  /*3650*/  LDS.U8 R0, [UR5+0x1c] ;  /* 0x00001c05ff007984 */ /* 0x000e640008000000 */
[----:B-1----:R-:W-:-:S13]  /*3660*/  ISETP.NE.AND P0, PT, R0, RZ, PT ;  /* 0x000000ff0000720c */ /* 0x002fda0003f05270 */
[----:B------:R-:W-:Y:S05]  /*3670*/  @P0 BRA `(.L_x_59) ;  /* 0x0000000000580947 */ /* 0x000fea0003800000 */
[----:B------:R-:W-:-:S13]  /*3680*/  ELECT P0, URZ, PT ;  /* 0x0000000000ff782f */ /* 0x000fda0003800000 */
[----:B------:R-:W-:Y:S05]  /*3690*/  @!P0 BRA `(.L_x_60) ;  /* 0x0000000000608947 */ /* 0x000fea0003800000 */
[----:B------:R-:W-:Y:S01]  /*36a0*/  UMOV UR4, 0x10 ;  /* 0x0000001000047882 */ /* 0x000fe20000000000 */
[----:B------:R-:W-:Y:S01]  /*36b0*/  HFMA2 R0, -RZ, RZ, 0, 5.9604644775390625e-08 ;  /* 0x00000001ff007431 */ /* 0x000fe200000001ff */
[----:B------:R-:W-:-:S03]  /*36c0*/  MOV R3, 0xffff ;  /* 0x0000ffff00037802 */ /* 0x000fc60000000f00 */
[----:B------:R-:W-:Y:S04]  /*36d0*/  DEPBAR.LE SB1, 0x36 ;  /* 0x00009d800000791a */ /* 0x000fe80000000000 */
[----:B------:R-:W1:Y:S02]  /*36e0*/  UTCATOMSWS.FIND_AND_SET.ALIGN UP0, UR4, UR4 ;  /* 0x00000004000475e3 */ /* 0x000e640008000800 */
[----:B-1----:R-:W-:Y:S01]  /*36f0*/  MOV R4, UR4 ;  /* 0x0000000400047c02 */ /* 0x002fe20008000f00 */
[----:B------:R-:W-:Y:S06]  /*3700*/  BRA.U UP0, `(.L_x_61) ;  /* 0x0000000100187547 */ /* 0x000fec000b800000 */
.L_x_62:
[----:B------:R-:W-:Y:S05]  /*3710*/  NANOSLEEP 0x64 ;  /* 0x000000640000795d */ /* 0x000fea0003800000 */
[----:B------:R-:W-:-:S05]  /*3720*/  UMOV UR4, 0x10 ;  /* 0x0000001000047882 */ /* 0x000fca0000000000 */
[----:B------:R-:W-:Y:S04]  /*3730*/  DEPBAR.LE SB1, 0x36 ;  /* 0x00009d800000791a */ /* 0x000fe80000000000 */
[----:B------:R-:W1:Y:S02]  /*3740*/  UTCATOMSWS.FIND_AND_SET.ALIGN UP0, UR4, UR4 ;  /* 0x00000004000475e3 */ /* 0x000e640008000800 */
[----:B-1----:R-:W-:Y:S01]  /*3750*/  MOV R4, UR4 ;  /* 0x0000000400047c02 */ /* 0x002fe20008000f00 */
[----:B------:R-:W-:Y:S05]  /*3760*/  BRA.U !UP0, `(.L_x_62) ;  /* 0xfffffffd08e87547 */ /* 0x000fea000b83ffff */
.L_x_61:
[-C--:B------:R-:W-:Y:S02]  /*3770*/  SHF.L.U32 R3, R3, R4.reuse, RZ ;  /* 0x0000000403037219 */ /* 0x080fe400000006ff */
[----:B------:R-:W-:Y:S01]  /*3780*/  SHF.L.U32 R0, R0, R4, RZ ;  /* 0x0000000400007219 */ /* 0x000fe200000006ff */
[----:B------:R-:W-:Y:S02]  /*3790*/  IMAD.SHL.U32 R4, R4, 0x20, RZ ;  /* 0x0000002004047824 */ /* 0x000fe400078e00ff */
[----:B------:R1:W-:Y:S04]  /*37a0*/  ATOMS.OR RZ, [UR5+0x14], R3 ;  /* 0x00001403ffff798c */ /* 0x0003e8000b000005 */
[----:B------:R1:W-:Y:S04]  /*37b0*/  ATOMS.OR RZ, [UR5+0x18], R0 ;  /* 0x00001800ffff798c */ /* 0x0003e8000b000005 */
[----:B------:R1:W-:Y:S01]  /*37c0*/  STS [UR6+0x100], R4 ;  /* 0x00010004ff007988 */ /* 0x0003e20008000806 */
[----:B------:R-:W-:Y:S05]  /*37d0*/  BRA `(.L_x_60) ;  /* 0x0000000000107947 */ /* 0x000fea0003800000 */
.L_x_59:
[----:B------:R-:W-:Y:S02]  /*37e0*/  MOV R0, 0xffffffff ;  /* 0xffffffff00007802 */ /* 0x000fe40000000f00 */
[----:B------:R-:W-:-:S03]  /*37f0*/  MOV R4, 0x3820 ;  /* 0x0000382000047802 */ /* 0x000fc60000000f00 */
[----:B------:R1:W-:Y:S04]  /*3800*/  STS [UR6+0x100], R0 ;  /* 0x00010000ff007988 */ /* 0x0003e80008000806 */
[----:B-1---5:R-:W-:Y:S05]  /*3810*/  CALL.REL.NOINC `($__internal_1_$__cuda_sm10x_tcgen05_guardrail_trap_phase_invalid_during_alloc) ;  /* 0x0000010400007944 */ /* 0x022fea0003c00000 */
.L_x_60:
[----:B------:R-:W-:Y:S05]  /*3820*/  WARPSYNC.ALL ;  /* 0x0000000000007948 */ /* 0x000fea0003800000 */
[----:B------:R-:W2:Y:S01]  /*3830*/  S2UR UR4, SR_CgaCtaId ;  /* 0x00000000000479c3 */ /* 0x000ea20000008800 */
[----:B------:R-:W-:Y:S01]  /*3840*/  UMOV UR38, 0x400 ;  /* 0x0000040000267882 */ /* 0x000fe20000000000 */
[----:B------:R-:W-:-:S06]  /*3850*/  NOP ;  /* 0x0000000000007918 */ /* 0x000fcc0000000000 */
[----:B------:R-:W-:Y:S06]  /*3860*/  BAR.ARV 0x6, 0xa0 ;  /* 0x0182800000007b1d */ /* 0x000fec0000002000 */
[----:B------:R-:W3:Y:S01]  /*3870*/  LDCU UR12, c[0x0][0x38c] ;  /* 0x00007180ff0c77ac */ /* 0x000ee20008000800 */
[----:B------:R-:W-:Y:S01]  /*3880*/  CS2R R8, SRZ ;  /* 0x0000000000087805 */ /* 0x000fe2000001ff00 */
[----:B-1----:R-:W-:Y:S01]  /*3890*/  IMAD.MOV.U32 R3, RZ, RZ, RZ ;  /* 0x000000ffff037224 */ /* 0x002fe200078e00ff */
[----:B------:R-:W-:Y:S01]  /*38a0*/  UMOV UR5, 0x1 ;  /* 0x0000000100057882 */ /* 0x000fe20000000000 */
[----:B------:R-:W-:Y:S01]  /*38b0*/  UMOV UR35, URZ ;  /* 0x000000ff00237c82 */ /* 0x000fe20008000000 */
[----:B------:R-:W-:Y:S01]  /*38c0*/  UMOV UR64, URZ ;  /* 0x000000ff00407c82 */ /* 0x000fe20008000000 */
[----:B------:R-:W-:Y:S01]  /*38d0*/  UMOV UR62, URZ ;  /* 0x000000ff003e7c82 */ /* 0x000fe20008000000 */
[----:B------:R-:W-:Y:S01]  /*38e0*/  UMOV UR60, URZ ;  /* 0x000000ff003c7c82 */ /* 0x000fe20008000000 */
[----:B------:R-:W-:Y:S01]  /*38f0*/  UMOV UR46, URZ ;  /* 0x000000ff002e7c82 */ /* 0x000fe20008000000 */
[----:B--2---:R-:W-:Y:S01]  /*3900*/  ULEA UR38, UR4, UR38, 0x18 ;  /* 0x0000002604267291 */ /* 0x004fe2000f8ec0ff */
[----:B------:R-:W1:Y:S03]  /*3910*/  LDCU UR4, c[0x0][0x38c] ;  /* 0x00007180ff0477ac */ /* 0x000e660008000800 */
[----:B------:R-:W-:-:S02]  /*3920*/  UIADD3 UR7, UPT, UPT, UR38, 0x8400, URZ ;  /* 0x0000840026077890 */ /* 0x000fc4000fffe0ff */
[----:B------:R-:W-:-:S03]  /*3930*/  UIADD3 UR6, UPT, UPT, UR38, 0x14400, URZ ;  /* 0x0001440026067890 */ /* 0x000fc6000fffe0ff */
[----:B------:R-:W2:Y:S01]  /*3940*/  LDS R0, [UR38+0x100] ;  /* 0x00010026ff007984 */ /* 0x000ea20008000800 */
[----:B---3--:R-:W-:Y:S02]  /*3950*/  UIADD3 UR12, UPT, UPT, UR12, 0xff, URZ ;  /* 0x000000ff0c0c7890 */ /* 0x008fe4000fffe0ff */
[----:B------:R-:W-:Y:S02]  /*3960*/  UIADD3 UR8, UPT, UPT, UR38, 0x2d000, URZ ;  /* 0x0002d00026087890 */ /* 0x000fe4000fffe0ff */
[----:B------:R-:W-:Y:S02]  /*3970*/  USHF.R.U32.HI UR11, URZ, 0x4, UR7 ;  /* 0x00000004ff0b7899 */ /* 0x000fe40008011607 */
[----:B------:R-:W-:Y:S02]  /*3980*/  USHF.R.U32.HI UR9, URZ, 0x4, UR6 ;  /* 0x00000004ff097899 */ /* 0x000fe40008011606 */
[----:B------:R-:W-:Y:S02]  /*3990*/  USHF.R.S32.HI UR10, URZ, 0x1f, UR12 ;  /* 0x0000001fff0a7899 */ /* 0x000fe4000801140c */
[----:B-1----:R-:W-:-:S02]  /*39a0*/  UISETP.GE.AND UP3, UPT, UR4, 0x1, UPT ;  /* 0x000000010400788c */ /* 0x002fc4000bf66270 */
[----:B------:R-:W-:Y:S02]  /*39b0*/  UISETP.GE.U32.AND UP2, UPT, UR4, 0x101, UPT ;  /* 0x000001010400788c */ /* 0x000fe4000bf46070 */
[----:B------:R-:W-:Y:S02]  /*39c0*/  UIADD3 UR4, UPT, UPT, UR38, 0x2c400, URZ ;  /* 0x0002c40026047890 */ /* 0x000fe4000fffe0ff */
[----:B------:R-:W-:Y:S02]  /*39d0*/  USHF.R.U32.HI UR6, URZ, 0x4, UR8 ;  /* 0x00000004ff067899 */ /* 0x000fe40008011608 */
[----:B------:R-:W-:Y:S02]  /*39e0*/  USHF.R.U32.HI UR7, URZ, 0x4, UR4 ;  /* 0x00000004ff077899 */ /* 0x000fe40008011604 */
[----:B------:R-:W-:Y:S02]  /*39f0*/  ULOP3.LUT UR9, UR9, 0x3fff, URZ, 0xc0, !UPT ;  /* 0x00003fff09097892 */ /* 0x000fe4000f8ec0ff */
[----:B------:R-:W-:-:S02]  /*3a00*/  ULEA.HI UR4, UR10, UR12, URZ, 0x8 ;  /* 0x0000000c0a047291 */ /* 0x000fc4000f8f40ff */
[----:B------:R-:W-:Y:S02]  /*3a10*/  ULOP3.LUT UR7, UR7, 0x3fff, URZ, 0xc0, !UPT ;  /* 0x00003fff07077892 */ /* 0x000fe4000f8ec0ff */
[----:B------:R-:W-:Y:S02]  /*3a20*/  ULOP3.LUT UR6, UR6, 0x3fff, URZ, 0xc0, !UPT ;  /* 0x00003fff06067892 */ /* 0x000fe4000f8ec0ff */
[----:B------:R-:W-:Y:S02]  /*3a30*/  ULOP3.LUT UR56, UR9, 0x10000, URZ, 0xfc, !UPT ;  /* 0x0001000009387892 */ /* 0x000fe4000f8efcff */
[----:B------:R-:W-:Y:S02]  /*3a40*/  ULOP3.LUT UR11, UR11, 0x3fff, URZ, 0xc0, !UPT ;  /* 0x00003fff0b0b7892 */ /* 0x000fe4000f8ec0ff */
[----:B------:R-:W-:Y:S02]  /*3a50*/  USHF.R.S32.HI UR68, URZ, 0x8, UR4 ;  /* 0x00000008ff447899 */ /* 0x000fe40008011404 */
[----:B------:R-:W-:-:S02]  /*3a60*/  ULOP3.LUT UR57, UR7, 0x10000, URZ, 0xfc, !UPT ;  /* 0x0001000007397892 */ /* 0x000fc4000f8efcff */
[----:B------:R-:W-:Y:S02]  /*3a70*/  ULOP3.LUT UR58, UR6, 0x10000, URZ, 0xfc, !UPT ;  /* 0x00010000063a7892 */ /* 0x000fe4000f8efcff */
[----:B------:R-:W-:Y:S01]  /*3a80*/  ULOP3.LUT UR39, UR11, 0x10000, URZ, 0xfc, !UPT ;  /* 0x000100000b277892 */ /* 0x000fe2000f8efcff */
[----:B--2---:R-:W-:Y:S01]  /*3a90*/  R2UR UR32, R0 ;  /* 0x00000000002072ca */ /* 0x004fe200000e0000 */
[----:B------:R-:W-:Y:S02]  /*3aa0*/  UIADD3 UR70, UPT, UPT, UR38, 0xa0, URZ ;  /* 0x000000a026467890 */ /* 0x000fe4000fffe0ff */
[----:B------:R-:W-:Y:S01]  /*3ab0*/  UIADD3 UR69, UPT, UPT, UR68, -0x1, URZ ;  /* 0xffffffff44457890 */ /* 0x000fe2000fffe0ff */
[----:B------:R-:W-:Y:S01]  /*3ac0*/  UMOV UR44, URZ ;  /* 0x000000ff002c7c82 */ /* 0x000fe20008000000 */
[----:B------:R-:W-:Y:S01]  /*3ad0*/  UMOV UR42, URZ ;  /* 0x000000ff002a7c82 */ /* 0x000fe20008000000 */
[----:B------:R-:W-:-:S07]  /*3ae0*/  UMOV UR40, URZ ;  /* 0x000000ff00287c82 */ /* 0x000fce0008000000 */
[----:B------:R-:W-:Y:S02]  /*3af0*/  UIADD3 UR54, UPT, UPT, UR32, 0x1c0, URZ ;  /* 0x000001c020367890 */ /* 0x000fe4000fffe0ff */
[----:B------:R-:W-:Y:S02]  /*3b00*/  UIADD3 UR55, UPT, UPT, UR32, 0x1c8, URZ ;  /* 0x000001c820377890 */ /* 0x000fe4000fffe0ff */
[----:B------:R-:W-:Y:S02]  /*3b10*/  UIADD3 UR52, UPT, UPT, UR32, 0x1c4, URZ ;  /* 0x000001c420347890 */ /* 0x000fe4000fffe0ff */
[----:B------:R-:W-:Y:S02]  /*3b20*/  UIADD3 UR50, UPT, UPT, UR32, -0x7ffffe40, URZ ;  /* 0x800001c020327890 */ /* 0x000fe4000fffe0ff */
[----:B------:R-:W-:Y:S02]  /*3b30*/  UIADD3 UR51, UPT, UPT, UR32, -0x7ffffe38, URZ ;  /* 0x800001c820337890 */ /* 0x000fe4000fffe0ff */
[----:B------:R-:W-:-:S02]  /*3b40*/  UIADD3 UR53, UPT, UPT, UR32, 0x1d0, URZ ;  /* 0x000001d020357890 */ /* 0x000fc4000fffe0ff */
[----:B------:R-:W-:Y:S02]  /*3b50*/  UIADD3 UR48, UPT, UPT, UR32, -0x7ffffe3c, URZ ;  /* 0x800001c420307890 */ /* 0x000fe4000fffe0ff */
[----:B------:R-:W-:Y:S02]  /*3b60*/  UIADD3 UR49, UPT, UPT, UR32, -0x7ffffe30, URZ ;  /* 0x800001d020317890 */ /* 0x000fe4000fffe0ff */
[----:B------:R-:W-:Y:S02]  /*3b70*/  USHF.R.U32.HI UR9, URZ, 0x11, UR54 ;  /* 0x00000011ff097899 */ /* 0x000fe40008011636 */
[----:B------:R-:W-:Y:S02]  /*3b80*/  USHF.R.U32.HI UR8, URZ, 0x1a, UR55 ;  /* 0x0000001aff087899 */ /* 0x000fe40008011637 */
[----:B------:R-:W-:Y:S02]  /*3b90*/  USHF.R.U32.HI UR7, URZ, 0x11, UR50 ;  /* 0x00000011ff077899 */ /* 0x000fe40008011632 */
[----:B------:R-:W-:-:S02]  /*3ba0*/  USHF.R.U32.HI UR6, URZ, 0x1a, UR51 ;  /* 0x0000001aff067899 */ /* 0x000fc40008011633 */
[----:B------:R-:W-:Y:S02]  /*3bb0*/  USHF.R.U32.HI UR4, URZ, 0x11, UR52 ;  /* 0x00000011ff047899 */ /* 0x000fe40008011634 */
[----:B------:R-:W-:Y:S02]  /*3bc0*/  USHF.R.U32.HI UR10, URZ, 0x1a, UR53 ;  /* 0x0000001aff0a7899 */ /* 0x000fe40008011635 */
[----:B------:R-:W-:Y:S02]  /*3bd0*/  USHF.R.U32.HI UR12, URZ, 0x11, UR48 ;  /* 0x00000011ff0c7899 */ /* 0x000fe40008011630 */
[----:B------:R-:W-:Y:S02]  /*3be0*/  USHF.R.U32.HI UR13, URZ, 0x1a, UR49 ;  /* 0x0000001aff0d7899 */ /* 0x000fe40008011631 */
[----:B------:R-:W-:Y:S02]  /*3bf0*/  ULOP3.LUT UR14, UR9, 0x6000, URZ, 0xc0, !UPT ;  /* 0x00006000090e7892 */ /* 0x000fe4000f8ec0ff */
[----:B------:R-:W-:-:S02]  /*3c00*/  ULOP3.LUT UR66, UR8, 0x30, URZ, 0xc0, !UPT ;  /* 0x0000003008427892 */ /* 0x000fc4000f8ec0ff */
[----:B------:R-:W-:Y:S02]  /*3c10*/  ULOP3.LUT UR11, UR7, 0x6000, URZ, 0xc0, !UPT ;  /* 0x00006000070b7892 */ /* 0x000fe4000f8ec0ff */
[----:B------:R-:W-:Y:S02]  /*3c20*/  ULOP3.LUT UR9, UR6, 0x30, URZ, 0xc0, !UPT ;  /* 0x0000003006097892 */ /* 0x000fe4000f8ec0ff */
[----:B------:R-:W-:Y:S02]  /*3c30*/  ULOP3.LUT UR8, UR4, 0x6000, URZ, 0xc0, !UPT ;  /* 0x0000600004087892 */ /* 0x000fe4000f8ec0ff */
[----:B------:R-:W-:Y:S02]  /*3c40*/  ULOP3.LUT UR7, UR10, 0x30, URZ, 0xc0, !UPT ;  /* 0x000000300a077892 */ /* 0x000fe4000f8ec0ff */
        /* <DEDUP_REMOVED lines=10> */
[----:B------:R-:W-:Y:S02]  /*3cf0*/  UPRMT UR67, UR66, 0x5410, UR14 ;  /* 0x0000541042437896 */ /* 0x000fe4000800000e */
[----:B------:R-:W-:Y:S02]  /*3d00*/  UPRMT UR65, UR9, 0x5410, UR11 ;  /* 0x0000541009417896 */ /* 0x000fe4000800000b */
[----:B------:R-:W-:Y:S02]  /*3d10*/  UPRMT UR63, UR7, 0x5410, UR8 ;  /* 0x00005410073f7896 */ /* 0x000fe40008000008 */
[----:B------:R-:W-:Y:S01]  /*3d20*/  UPRMT UR61, UR4, 0x5410, UR6 ;  /* 0x00005410043d7896 */ /* 0x000fe20008000006 */
[----:B------:R-:W-:Y:S01]  /*3d30*/  UMOV UR66, URZ ;  /* 0x000000ff00427c82 */ /* 0x000fe20008000000 */
[----:B------:R-:W-:Y:S01]  /*3d40*/  UMOV UR47, UR67 ;  /* 0x00000043002f7c82 */ /* 0x000fe20008000000 */
[----:B------:R-:W-:-:S02]  /*3d50*/  UMOV UR45, UR65 ;  /* 0x00000041002d7c82 */ /* 0x000fc40008000000 */
[----:B------:R-:W-:Y:S02]  /*3d60*/  UMOV UR43, UR63 ;  /* 0x0000003f002b7c82 */ /* 0x000fe40008000000 */
[----:B------:R-:W-:-:S05]  /*3d70*/  UMOV UR41, UR61 ;  /* 0x0000003d00297c82 */ /* 0x000fca0008000000 */
.L_x_72:
[C---:B------:R-:W-:Y:S02]  /*3d80*/  LEA R0, R9.reuse, UR38, 0x3 ;  /* 0x0000002609007c11 */ /* 0x040fe4000f8e18ff */
[----:B------:R-:W-:Y:S02]  /*3d90*/  SHF.L.U32 R5, R8, 0x1f, RZ ;  /* 0x0000001f08057819 */ /* 0x000fe400000006ff */
[----:B------:R-:W-:Y:S02]  /*3da0*/  LEA R4, R9, UR38, 0x4 ;  /* 0x0000002609047c11 */ /* 0x000fe4000f8e20ff */
[----:B-1----:R-:W1:Y:S02]  /*3db0*/  SYNCS.PHASECHK.TRANS64.TRYWAIT P0, [R0+URZ+0x80], R5 ;  /* 0x00008005000075a7 */ /* 0x002e6400080011ff */
[----:B-12---:R-:W-:Y:S05]  /*3dc0*/  @!P0 BRA `(.L_x_63) ;  /* 0x000000f400108947 */ /* 0x006fea0003800000 */
.L_x_206:
[----:B-1----:R-:W1:Y:S01]  /*3dd0*/  LDS.128 R4, [R4+0xe0] ;  /* 0x0000e00004047984 */ /* 0x002e620000000c00 */
[----:B------:R-:W-:Y:S01]  /*3de0*/  VIADD R0, R0, 0x90 ;  /* 0x0000009000007836 */ /* 0x000fe20000000000 */
[----:B------:R-:W-:Y:S01]  /*3df0*/  ULOP3.LUT UR59, UR5, 0x1, URZ, 0x3c, !UPT ;  /* 0x00000001053b7892 */ /* 0x000fe2000f8e3cff */
[----:B------:R-:W-:Y:S01]  /*3e00*/  VIADD R9, R9, 0x1 ;  /* 0x0000000109097836 */ /* 0x000fe20000000000 */
[----:B------:R-:W-:Y:S01]  /*3e10*/  @!PT LDS RZ, [RZ] ;  /* 0x00000000fffff984 */ /* 0x000fe20000000800 */
[----:B------:R-:W-:Y:S01]  /*3e20*/  @!PT LDS RZ, [RZ] ;  /* 0x00000000fffff984 */ /* 0x000fe20000000800 */
[----:B------:R-:W-:Y:S01]  /*3e30*/  @!PT LDS RZ, [RZ] ;  /* 0x00000000fffff984 */ /* 0x000fe20000000800 */
[----:B------:R-:W-:Y:S01]  /*3e40*/  @!PT LDS RZ, [RZ] ;  /* 0x00000000fffff984 */ /* 0x000fe20000000800 */
[----:B------:R2:W-:Y:S06]  /*3e50*/  MEMBAR.ALL.CTA ;  /* 0x0000000000007992 */ /* 0x0005ec0000008000 */
[----:B--2---:R-:W2:Y:S01]  /*3e60*/  FENCE.VIEW.ASYNC.S ;  /* 0x00000000000073c6 */ /* 0x004ea20000000000 */
[----:B------:R-:W-:Y:S01]  /*3e70*/  UMOV UR6, 0x1 ;  /* 0x0000000100067882 */ /* 0x000fe20000000000 */
[----:B------:R-:W-:Y:S01]  /*3e80*/  PRMT R0, RZ, 0x654, R0 ;  /* 0x00000654ff007816 */ /* 0x000fe20000000000 */
[----:B------:R-:W-:Y:S01]  /*3e90*/  UIMAD UR34, UR59, 0xc0, UR32 ;  /* 0x000000c03b2278a4 */ /* 0x000fe2000f8e0220 */
[----:B------:R-:W-:Y:S01]  /*3ea0*/  UMOV UR4, UR68 ;  /* 0x0000004400047c82 */ /* 0x000fe20008000000 */
[----:B------:R-:W-:Y:S01]  /*3eb0*/  UMOV UR9, URZ ;  /* 0x000000ff00097c82 */ /* 0x000fe20008000000 */
[----:B--2---:R2:W-:Y:S01]  /*3ec0*/  SYNCS.ARRIVE.TRANS64.RED.A1T0 RZ, [R0+URZ], RZ ;  /* 0x000000ff00ff79a7 */ /* 0x0045e200081004ff */
[----:B-1----:R-:W-:Y:S01]  /*3ed0*/  LOP3.LUT P2, RZ, R6, 0x1, RZ, 0xc0, !PT ;  /* 0x0000000106ff7812 */ /* 0x002fe2000784c0ff */
[----:B--2---:R-:W-:-:S12]  /*3ee0*/  BRA.U !UP3, `(.L_x_64) ;  /* 0x000000050b107547 */ /* 0x004fd8000b800000 */
[----:B------:R-:W-:Y:S01]  /*3ef0*/  ULEA UR7, UR35, UR38, 0x3 ;  /* 0x0000002623077291 */ /* 0x000fe2000f8e18ff */
[----:B------:R-:W-:-:S08]  /*3f00*/  SHF.L.U32 R5, R3, 0x1f, RZ ;  /* 0x0000001f03057819 */ /* 0x000fd000000006ff */
[----:B------:R-:W1:Y:S02]  /*3f10*/  SYNCS.PHASECHK.TRANS64.TRYWAIT P0, [UR7], R5 ;  /* 0x00000005ff0075a7 */ /* 0x000e640008001107 */
[----:B-1----:R-:W-:Y:S05]  /*3f20*/  @P0 BRA `(.L_x_65) ;  /* 0x0000000000080947 */ /* 0x002fea0003800000 */
[----:B------:R-:W1:Y:S02]  /*3f30*/  SYNCS.PHASECHK.TRANS64.TRYWAIT P0, [UR7], R5 ;  /* 0x00000005ff0075a7 */ /* 0x000e640008001107 */
[----:B-1----:R-:W-:Y:S05]  /*3f40*/  @!P0 BRA `(.L_x_66) ;  /* 0x000000f000c48947 */ /* 0x002fea0003800000 */
.L_x_65:
[----:B------:R-:W-:Y:S01]  /*3f50*/  UIADD3 UR4, UPT, UPT, UR35, 0x1, URZ ;  /* 0x0000000123047890 */ /* 0x000fe2000fffe0ff */
[----:B------:R-:W-:Y:S01]  /*3f60*/  PLOP3.LUT P1, PT, PT, PT, UP2, 0x80, 0x8 ;  /* 0x000000000008781c */ /* 0x000fe20003f2f028 */
[----:B------:R-:W-:Y:S01]  /*3f70*/  ULEA UR8, UR35, UR57, 0x6 ;  /* 0x0000003923087291 */ /* 0x000fe2000f8e30ff */
[----:B-1----:R-:W-:Y:S01]  /*3f80*/  IMAD.U32 R0, RZ, RZ, UR5 ;  /* 0x00000005ff007e24 */ /* 0x002fe2000f8e00ff */
[----:B------:R-:W-:Y:S02]  /*3f90*/  UISETP.NE.AND UP0, UPT, UR4, 0x3, UPT ;  /* 0x000000030400788c */ /* 0x000fe4000bf05270 */
[----:B------:R-:W-:Y:S02]  /*3fa0*/  UIADD3 UR16, UPT, UPT, UR8, 0x20, URZ ;  /* 0x0000002008107890 */ /* 0x000fe4000fffe0ff */
[----:B------:R-:W-:Y:S01]  /*3fb0*/  USEL UR6, URZ, 0x1, UP0 ;  /* 0x00000001ff067887 */ /* 0x000fe20008000000 */
[----:B------:R-:W-:Y:S01]  /*3fc0*/  SHF.L.U32 R5, R0, 0x1f, RZ ;  /* 0x0000001f00057819 */ /* 0x000fe200000006ff */
[----:B------:R-:W-:-:S02]  /*3fd0*/  USEL UR22, UR4, URZ, UP0 ;  /* 0x000000ff04167287 */ /* 0x000fc40008000000 */
[----:B------:R-:W-:Y:S02]  /*3fe0*/  ULEA UR4, UR35, UR58, 0x7 ;  /* 0x0000003a23047291 */ /* 0x000fe4000f8e38ff */
[----:B------:R-:W-:Y:S01]  /*3ff0*/  @UP2 ULEA UR9, UR22, UR38, 0x3 ;  /* 0x0000002616092291 */ /* 0x000fe2000f8e18ff */
[----:B------:R-:W-:Y:S01]  /*4000*/  LOP3.LUT R3, R3, UR6, RZ, 0x3c, !PT ;  /* 0x0000000603037c12 */ /* 0x000fe2000f8e3cff */
[----:B------:R-:W-:Y:S02]  /*4010*/  UIADD3 UR10, UPT, UPT, UR4, 0x20, URZ ;  /* 0x00000020040a7890 */ /* 0x000fe4000fffe0ff */
[----:B------:R-:W-:Y:S01]  /*4020*/  UIADD3 UR12, UPT, UPT, UR4, 0x40, URZ ;  /* 0x00000040040c7890 */ /* 0x000fe2000fffe0ff */
[----:B------:R-:W-:Y:S01]  /*4030*/  @P1 SHF.L.U32 R4, R3, 0x1f, RZ ;  /* 0x0000001f03041819 */ /* 0x000fe200000006ff */
[----:B------:R-:W-:Y:S01]  /*4040*/  UIADD3 UR14, UPT, UPT, UR4, 0x60, URZ ;  /* 0x00000060040e7890 */ /* 0x000fe2000fffe0ff */
[----:B------:R-:W-:Y:S02]  /*4050*/  UMOV UR17, 0x4008 ;  /* 0x0000400800117882 */ /* 0x000fe40000000000 */
[----:B------:R-:W1:Y:S01]  /*4060*/  @P1 SYNCS.PHASECHK.TRANS64.TRYWAIT P0, [UR9], R4 ;  /* 0x00000004ff0015a7 */ /* 0x000e620008001109 */
[----:B------:R-:W-:Y:S01]  /*4070*/  UMOV UR9, 0x4008 ;  /* 0x0000400800097882 */ /* 0x000fe20000000000 */
[----:B------:R-:W-:Y:S01]  /*4080*/  UMOV UR5, 0x4008 ;  /* 0x0000400800057882 */ /* 0x000fe20000000000 */
[----:B------:R2:W-:Y:S01]  /*4090*/  UTCCP.T.S.4x32dp128bit tmem[UR32+0x1c0], gdesc[UR8] ;  /* 0x0001c008200079e7 */ /* 0x0005e20009100000 */
[----:B------:R-:W-:Y:S01]  /*40a0*/  UMOV UR11, 0x4008 ;  /* 0x00004008000b7882 */ /* 0x000fe20000000000 */
[----:B------:R2:W-:Y:S01]  /*40b0*/  UTCCP.T.S.4x32dp128bit tmem[UR32+0x1c4], gdesc[UR16] ;  /* 0x0001c410200079e7 */ /* 0x0005e20009100000 */
[----:B------:R-:W-:Y:S01]  /*40c0*/  UMOV UR13, 0x4008 ;  /* 0x00004008000d7882 */ /* 0x000fe20000000000 */
[----:B------:R2:W-:Y:S01]  /*40d0*/  UTCCP.T.S.4x32dp128bit tmem[UR32+0x1c8], gdesc[UR4] ;  /* 0x0001c804200079e7 */ /* 0x0005e20009100000 */
[----:B------:R-:W-:Y:S01]  /*40e0*/  UMOV UR15, 0x4008 ;  /* 0x00004008000f7882 */ /* 0x000fe20000000000 */
[----:B------:R2:W-:Y:S01]  /*40f0*/  UTCCP.T.S.4x32dp128bit tmem[UR32+0x1cc], gdesc[UR10] ;  /* 0x0001cc0a200079e7 */ /* 0x0005e20009100000 */
[----:B------:R2:W-:Y:S01]  /*4100*/  UTCCP.T.S.4x32dp128bit tmem[UR32+0x1d0], gdesc[UR12] ;  /* 0x0001d00c200079e7 */ /* 0x0005e20009100000 */
[----:B------:R2:W-:Y:S01]  /*4110*/  UTCCP.T.S.4x32dp128bit tmem[UR32+0x1d4], gdesc[UR14] ;  /* 0x0001d40e200079e7 */ /* 0x0005e20009100000 */
[----:B------:R-:W-:Y:S01]  /*4120*/  UMOV UR6, 0x1 ;  /* 0x0000000100067882 */ /* 0x000fe20000000000 */
[----:B------:R-:W3:Y:S01]  /*4130*/  SYNCS.PHASECHK.TRANS64.TRYWAIT P3, [UR38+0xa8], R5 ;  /* 0x0000a805ff0075a7 */ /* 0x000ee20008061126 */
[----:B-1----:R-:W-:Y:S01]  /*4140*/  @P1 VOTEU.ANY UP0, P0 ;  /* 0x0000000000ff1886 */ /* 0x002fe20000000100 */
[----:B------:R-:W-:Y:S01]  /*4150*/  @UP2 USEL UR6, URZ, 0x1, !UP0 ;  /* 0x00000001ff062887 */ /* 0x000fe2000c000000 */
[----:B--23--:R-:W-:Y:S11]  /*4160*/  @!P3 BRA `(.L_x_67) ;  /* 0x000000f00054b947 */ /* 0x00cff60003800000 */
.L_x_209:
[----:B------:R-:W-:Y:S01]  /*4170*/  ELECT P0, URZ, PT ;  /* 0x0000000000ff782f */ /* 0x000fe20003800000 */
[----:B------:R-:W-:Y:S02]  /*4180*/  ULEA UR8, UR35, UR56, 0xb ;  /* 0x0000003823087291 */ /* 0x000fe4000f8e58ff */
[----:B------:R-:W-:Y:S02]  /*4190*/  ULEA UR4, UR35, UR39, 0xa ;  /* 0x0000002723047291 */ /* 0x000fe4000f8e50ff */
[----:B------:R-:W-:Y:S02]  /*41a0*/  UIADD3 UR23, UPT, UPT, UR7, 0x18, URZ ;  /* 0x0000001807177890 */ /* 0x000fe4000fffe0ff */
[----:B------:R-:W-:Y:S02]  /*41b0*/  UIADD3 UR20, UPT, UPT, UR8, 0x2, URZ ;  /* 0x0000000208147890 */ /* 0x000fe4000fffe0ff */
[----:B------:R-:W-:Y:S02]  /*41c0*/  UIADD3 UR18, UPT, UPT, UR4, 0x2, URZ ;  /* 0x0000000204127890 */ /* 0x000fe4000fffe0ff */
[----:B------:R-:W-:-:S02]  /*41d0*/  UIADD3 UR16, UPT, UPT, UR8, 0x4, URZ ;  /* 0x0000000408107890 */ /* 0x000fc4000fffe0ff */
[----:B-1----:R-:W-:Y:S01]  /*41e0*/  @P0 LOP3.LUT R0, R2, 0xffff, RZ, 0xc0, !PT ;  /* 0x0000ffff02000812 */ /* 0x002fe200078ec0ff */
[----:B------:R-:W-:Y:S02]  /*41f0*/  UIADD3 UR14, UPT, UPT, UR4, 0x4, URZ ;  /* 0x00000004040e7890 */ /* 0x000fe4000fffe0ff */
[----:B------:R-:W-:Y:S01]  /*4200*/  UIADD3 UR10, UPT, UPT, UR4, 0x6, URZ ;  /* 0x00000006040a7890 */ /* 0x000fe2000fffe0ff */
[----:B------:R-:W-:Y:S01]  /*4210*/  @P0 R2UR UR7, R0 ;  /* 0x00000000000702ca */ /* 0x000fe200000e0000 */
[----:B------:R-:W-:Y:S01]  /*4220*/  UIADD3 UR12, UPT, UPT, UR8, 0x6, URZ ;  /* 0x00000006080c7890 */ /* 0x000fe2000fffe0ff */
[----:B------:R-:W-:Y:S01]  /*4230*/  UMOV UR9, 0x40004040 ;  /* 0x4000404000097882 */ /* 0x000fe20000000000 */
[----:B------:R-:W-:Y:S01]  /*4240*/  UMOV UR5, 0x40004040 ;  /* 0x4000404000057882 */ /* 0x000fe20000000000 */
[----:B------:R-:W-:Y:S01]  /*4250*/  UMOV UR21, 0x40004040 ;  /* 0x4000404000157882 */ /* 0x000fe20000000000 */
[----:B------:R-:W-:Y:S01]  /*4260*/  UMOV UR19, 0x40004040 ;  /* 0x4000404000137882 */ /* 0x000fe20000000000 */
[----:B------:R1:W-:Y:S01]  /*4270*/  UTCOMMA gdesc[UR4], gdesc[UR8], tmem[UR34], tmem[UR66], idesc[UR67], tmem[UR54], !UPT ;  /* 0xc0364208040075ea */ /* 0x0003e2000f800022 */
[----:B------:R-:W-:Y:S01]  /*4280*/  UMOV UR17, 0x40004040 ;  /* 0x4000404000117882 */ /* 0x000fe20000000000 */
[----:B------:R-:W-:Y:S01]  /*4290*/  UMOV UR15, 0x40004040 ;  /* 0x40004040000f7882 */ /* 0x000fe20000000000 */
[----:B------:R-:W-:Y:S01]  /*42a0*/  UMOV UR13, 0x40004040 ;  /* 0x40004040000d7882 */ /* 0x000fe20000000000 */
[----:B------:R-:W-:Y:S01]  /*42b0*/  UMOV UR11, 0x40004040 ;  /* 0x40004040000b7882 */ /* 0x000fe20000000000 */
[----:B------:R2:W-:Y:S01]  /*42c0*/  UTCOMMA gdesc[UR18], gdesc[UR20], tmem[UR34], tmem[UR64], idesc[UR65], tmem[UR50], UPT ;  /* 0xc0324014120075ea */ /* 0x0005e2000b800022 */
[----:B------:R2:W-:Y:S01]  /*42d0*/  UTCOMMA gdesc[UR14], gdesc[UR16], tmem[UR34], tmem[UR62], idesc[UR63], tmem[UR52], UPT ;  /* 0xc0343e100e0075ea */ /* 0x0005e2000b800022 */
[----:B------:R2:W-:Y:S01]  /*42e0*/  UTCOMMA gdesc[UR10], gdesc[UR12], tmem[UR34], tmem[UR60], idesc[UR61], tmem[UR48], UPT ;  /* 0xc0303c0c0a0075ea */ /* 0x0005e2000b800022 */
[----:B------:R2:W-:Y:S01]  /*42f0*/  UTCBAR.MULTICAST [UR23], URZ, UR7 ;  /* 0x000000ff170073e9 */ /* 0x0005e20008000807 */
[----:B------:R-:W-:Y:S01]  /*4300*/  UMOV UR35, UR22 ;  /* 0x0000001600237c82 */ /* 0x000fe20008000000 */
[----:B-1----:R-:W-:Y:S01]  /*4310*/  UMOV UR9, 0x1 ;  /* 0x0000000100097882 */ /* 0x002fe20000000000 */
[----:B------:R-:W-:-:S05]  /*4320*/  UMOV UR4, UR69 ;  /* 0x0000004500047c82 */ /* 0x000fca0008000000 */
.L_x_64:
[----:B------:R-:W-:-:S09]  /*4330*/  UISETP.GE.AND UP0, UPT, UR4, 0x1, UPT ;  /* 0x000000010400788c */ /* 0x000fd2000bf06270 */
[----:B------:R-:W-:Y:S05]  /*4340*/  BRA.U !UP0, `(.L_x_68) ;  /* 0x0000000508207547 */ /* 0x000fea000b800000 */
[----:B------:R-:W-:Y:S01]  /*4350*/  UIADD3 UR33, UPT, UPT, UR4, -0x1, URZ ;  /* 0xffffffff04217890 */ /* 0x000fe2000fffe0ff */
[----:B------:R-:W-:-:S11]  /*4360*/  UMOV UR5, UR35 ;  /* 0x0000002300057c82 */ /* 0x000fd60008000000 */
.L_x_71:
[----:B------:R-:W-:Y:S02]  /*4370*/  UISETP.NE.AND UP0, UPT, UR6, URZ, UPT ;  /* 0x000000ff0600728c */ /* 0x000fe4000bf05270 */
[----:B--2---:R-:W-:Y:S07]  /*4380*/  ULEA UR7, UR5, UR38, 0x3 ;  /* 0x0000002605077291 */ /* 0x004fee000f8e18ff */
[----:B------:R-:W-:Y:S05]  /*4390*/  BRA.U UP0, `(.L_x_69) ;  /* 0x00000001000c7547 */ /* 0x000fea000b800000 */
[----:B------:R-:W-:Y:S04]  /*43a0*/  SHF.L.U32 R5, R3, 0x1f, RZ ;  /* 0x0000001f03057819 */ /* 0x000fe800000006ff */
[----:B------:R-:W1:Y:S02]  /*43b0*/  SYNCS.PHASECHK.TRANS64.TRYWAIT P0, [UR7], R5 ;  /* 0x00000005ff0075a7 */ /* 0x000e640008001107 */
[----:B-1----:R-:W-:Y:S05]  /*43c0*/  @!P0 BRA `(.L_x_70) ;  /* 0x000000ec00d48947 */ /* 0x002fea0003800000 */
.L_x_69:
[----:B------:R-:W-:Y:S02]  /*43d0*/  UISETP.NE.AND UP1, UPT, UR33, URZ, UPT ;  /* 0x000000ff2100728c */ /* 0x000fe4000bf25270 */
[----:B------:R-:W-:Y:S01]  /*43e0*/  UIADD3 UR4, UPT, UPT, UR5, 0x1, URZ ;  /* 0x0000000105047890 */ /* 0x000fe2000fffe0ff */
[----:B------:R-:W-:Y:S03]  /*43f0*/  ELECT P3, URZ, PT ;  /* 0x0000000000ff782f */ /* 0x000fe60003860000 */
[----:B------:R-:W-:Y:S01]  /*4400*/  UISETP.NE.AND UP0, UPT, UR4, 0x3, UPT ;  /* 0x000000030400788c */ /* 0x000fe2000bf05270 */
[----:B------:R-:W-:Y:S01]  /*4410*/  PLOP3.LUT P1, PT, PT, PT, UP1, 0x80, 0x8 ;  /* 0x000000000008781c */ /* 0x000fe20003f2f018 */
[----:B------:R-:W-:Y:S02]  /*4420*/  UIADD3 UR37, UPT, UPT, UR7, 0x18, URZ ;  /* 0x0000001807257890 */ /* 0x000fe4000fffe0ff */
[----:B------:R-:W-:Y:S02]  /*4430*/  USEL UR6, URZ, 0x1, UP0 ;  /* 0x00000001ff067887 */ /* 0x000fe40008000000 */
[----:B------:R-:W-:Y:S02]  /*4440*/  USEL UR35, UR4, URZ, UP0 ;  /* 0x000000ff04237287 */ /* 0x000fe40008000000 */
[----:B------:R-:W-:Y:S02]  /*4450*/  ULEA UR10, UR5, UR58, 0x7 ;  /* 0x0000003a050a7291 */ /* 0x000fe4000f8e38ff */
[----:B------:R-:W-:Y:S01]  /*4460*/  @UP1 ULEA UR4, UR35, UR38, 0x3 ;  /* 0x0000002623041291 */ /* 0x000fe2000f8e18ff */
[----:B------:R-:W-:Y:S01]  /*4470*/  LOP3.LUT R3, R3, UR6, RZ, 0x3c, !PT ;  /* 0x0000000603037c12 */ /* 0x000fe2000f8e3cff */
[----:B------:R-:W-:Y:S01]  /*4480*/  ULEA UR6, UR5, UR57, 0x6 ;  /* 0x0000003905067291 */ /* 0x000fe2000f8e30ff */
[----:B-1----:R-:W-:Y:S01]  /*4490*/  @P3 LOP3.LUT R0, R2, 0xffff, RZ, 0xc0, !PT ;  /* 0x0000ffff02003812 */ /* 0x002fe200078ec0ff */
[----:B------:R-:W-:Y:S01]  /*44a0*/  ULEA UR8, UR5, UR56, 0xb ;  /* 0x0000003805087291 */ /* 0x000fe2000f8e58ff */
[----:B------:R-:W-:Y:S01]  /*44b0*/  @P1 SHF.L.U32 R4, R3, 0x1f, RZ ;  /* 0x0000001f03041819 */ /* 0x000fe200000006ff */
[----:B------:R-:W-:Y:S01]  /*44c0*/  UIADD3 UR30, UPT, UPT, UR6, 0x20, URZ ;  /* 0x00000020061e7890 */ /* 0x000fe2000fffe0ff */
[----:B------:R-:W-:Y:S01]  /*44d0*/  @P3 R2UR UR36, R0 ;  /* 0x00000000002432ca */ /* 0x000fe200000e0000 */
[----:B------:R-:W-:Y:S01]  /*44e0*/  UIADD3 UR24, UPT, UPT, UR10, 0x20, URZ ;  /* 0x000000200a187890 */ /* 0x000fe2000fffe0ff */
[----:B------:R-:W1:Y:S01]  /*44f0*/  @P1 SYNCS.PHASECHK.TRANS64.TRYWAIT P0, [UR4], R4 ;  /* 0x00000004ff0015a7 */ /* 0x000e620008001104 */
[----:B------:R-:W-:Y:S02]  /*4500*/  ULEA UR4, UR5, UR39, 0xa ;  /* 0x0000002705047291 */ /* 0x000fe4000f8e50ff */
[----:B------:R-:W-:Y:S02]  /*4510*/  UISETP.NE.U32.AND UP0, UPT, UR9, URZ, UPT ;  /* 0x000000ff0900728c */ /* 0x000fe4000bf05070 */
[----:B------:R-:W-:Y:S02]  /*4520*/  UIADD3 UR26, UPT, UPT, UR10, 0x40, URZ ;  /* 0x000000400a1a7890 */ /* 0x000fe4000fffe0ff */
[----:B------:R-:W-:Y:S02]  /*4530*/  UIADD3 UR28, UPT, UPT, UR10, 0x60, URZ ;  /* 0x000000600a1c7890 */ /* 0x000fe4000fffe0ff */
[----:B------:R-:W-:Y:S02]  /*4540*/  UIADD3 UR22, UPT, UPT, UR8, 0x2, URZ ;  /* 0x0000000208167890 */ /* 0x000fe4000fffe0ff */
[----:B------:R-:W-:Y:S02]  /*4550*/  UIADD3 UR20, UPT, UPT, UR4, 0x2, URZ ;  /* 0x0000000204147890 */ /* 0x000fe4000fffe0ff */
[----:B------:R-:W-:Y:S02]  /*4560*/  UIADD3 UR18, UPT, UPT, UR8, 0x4, URZ ;  /* 0x0000000408127890 */ /* 0x000fe4000fffe0ff */
[----:B------:R-:W-:Y:S02]  /*4570*/  UIADD3 UR16, UPT, UPT, UR4, 0x4, URZ ;  /* 0x0000000404107890 */ /* 0x000fe4000fffe0ff */
[----:B------:R-:W-:Y:S02]  /*4580*/  UIADD3 UR14, UPT, UPT, UR8, 0x6, URZ ;  /* 0x00000006080e7890 */ /* 0x000fe4000fffe0ff */
[----:B------:R-:W-:Y:S01]  /*4590*/  UIADD3 UR12, UPT, UPT, UR4, 0x6, URZ ;  /* 0x00000006040c7890 */ /* 0x000fe2000fffe0ff */
[----:B------:R-:W-:Y:S01]  /*45a0*/  UMOV UR7, 0x4008 ;  /* 0x0000400800077882 */ /* 0x000fe20000000000 */
[----:B------:R-:W-:Y:S01]  /*45b0*/  UMOV UR31, 0x4008 ;  /* 0x00004008001f7882 */ /* 0x000fe20000000000 */
[----:B------:R2:W-:Y:S01]  /*45c0*/  UTCCP.T.S.4x32dp128bit tmem[UR32+0x1c0], gdesc[UR6] ;  /* 0x0001c006200079e7 */ /* 0x0005e20009100000 */
[----:B------:R-:W-:Y:S01]  /*45d0*/  UTCCP.T.S.4x32dp128bit tmem[UR32+0x1c4], gdesc[UR30] ;  /* 0x0001c41e200079e7 */ /* 0x000fe20009100000 */
[----:B------:R-:W-:Y:S01]  /*45e0*/  UMOV UR11, 0x4008 ;  /* 0x00004008000b7882 */ /* 0x000fe20000000000 */
[----:B------:R-:W-:Y:S01]  /*45f0*/  UMOV UR25, 0x4008 ;  /* 0x0000400800197882 */ /* 0x000fe20000000000 */
[----:B------:R3:W-:Y:S01]  /*4600*/  UTCCP.T.S.4x32dp128bit tmem[UR32+0x1c8], gdesc[UR10] ;  /* 0x0001c80a200079e7 */ /* 0x0007e20009100000 */
[----:B------:R-:W-:Y:S01]  /*4610*/  UTCCP.T.S.4x32dp128bit tmem[UR32+0x1cc], gdesc[UR24] ;  /* 0x0001cc18200079e7 */ /* 0x000fe20009100000 */
[----:B------:R-:W-:Y:S01]  /*4620*/  UMOV UR27, 0x4008 ;  /* 0x00004008001b7882 */ /* 0x000fe20000000000 */
[----:B------:R-:W-:Y:S01]  /*4630*/  UMOV UR29, 0x4008 ;  /* 0x00004008001d7882 */ /* 0x000fe20000000000 */
[----:B------:R-:W-:Y:S01]  /*4640*/  UTCCP.T.S.4x32dp128bit tmem[UR32+0x1d0], gdesc[UR26] ;  /* 0x0001d01a200079e7 */ /* 0x000fe20009100000 */
[----:B------:R-:W-:Y:S01]  /*4650*/  UTCCP.T.S.4x32dp128bit tmem[UR32+0x1d4], gdesc[UR28] ;  /* 0x0001d41c200079e7 */ /* 0x000fe20009100000 */
[----:B------:R-:W-:Y:S01]  /*4660*/  UMOV UR9, 0x40004040 ;  /* 0x4000404000097882 */ /* 0x000fe20000000000 */
[----:B------:R-:W-:Y:S01]  /*4670*/  UMOV UR5, 0x40004040 ;  /* 0x4000404000057882 */ /* 0x000fe20000000000 */
[----:B------:R-:W-:Y:S01]  /*4680*/  UMOV UR23, 0x40004040 ;  /* 0x4000404000177882 */ /* 0x000fe20000000000 */
[----:B------:R4:W-:Y:S01]  /*4690*/  UTCOMMA gdesc[UR4], gdesc[UR8], tmem[UR34], tmem[UR46], idesc[UR47], tmem[UR54], UP0 ;  /* 0xc0362e08040075ea */ /* 0x0009e20008000022 */
[----:B------:R-:W-:Y:S01]  /*46a0*/  UMOV UR21, 0x40004040 ;  /* 0x4000404000157882 */ /* 0x000fe20000000000 */
[----:B------:R-:W-:Y:S01]  /*46b0*/  UMOV UR19, 0x40004040 ;  /* 0x4000404000137882 */ /* 0x000fe20000000000 */
[----:B------:R1:W-:Y:S01]  /*46c0*/  UTCOMMA gdesc[UR20], gdesc[UR22], tmem[UR34], tmem[UR44], idesc[UR45], tmem[UR50], UPT ;  /* 0xc0322c16140075ea */ /* 0x0003e2000b800022 */
[----:B------:R-:W-:Y:S01]  /*46d0*/  UMOV UR17, 0x40004040 ;  /* 0x4000404000117882 */ /* 0x000fe20000000000 */
[----:B------:R-:W-:Y:S01]  /*46e0*/  UMOV UR15, 0x40004040 ;  /* 0x40004040000f7882 */ /* 0x000fe20000000000 */
[----:B------:R1:W-:Y:S01]  /*46f0*/  UTCOMMA gdesc[UR16], gdesc[UR18], tmem[UR34], tmem[UR42], idesc[UR43], tmem[UR52], UPT ;  /* 0xc0342a12100075ea */ /* 0x0003e2000b800022 */
[----:B------:R-:W-:Y:S02]  /*4700*/  UMOV UR13, 0x40004040 ;  /* 0x40004040000d7882 */ /* 0x000fe40000000000 */
[----:B------:R1:W-:Y:S01]  /*4710*/  UTCOMMA gdesc[UR12], gdesc[UR14], tmem[UR34], tmem[UR40], idesc[UR41], tmem[UR48], UPT ;  /* 0xc030280e0c0075ea */ /* 0x0003e2000b800022 */
[----:B------:R1:W-:Y:S01]  /*4720*/  UTCBAR.MULTICAST [UR37], URZ, UR36 ;  /* 0x000000ff250073e9 */ /* 0x0003e20008000824 */
[----:B--2---:R-:W-:Y:S01]  /*4730*/  UIADD3 UR7, UPT, UPT, UR33, 0x1, URZ ;  /* 0x0000000121077890 */ /* 0x004fe2000fffe0ff */
[----:B------:R-:W-:Y:S01]  /*4740*/  UMOV UR6, 0x1 ;  /* 0x0000000100067882 */ /* 0x000fe20000000000 */
[----:B---3--:R-:W-:Y:S07]  /*4750*/  UIADD3 UR10, UPT, UPT, UR33, -0x1, URZ ;  /* 0xffffffff210a7890 */ /* 0x008fee000fffe0ff */
[----:B------:R-:W-:Y:S01]  /*4760*/  UMOV UR33, UR10 ;  /* 0x0000000a00217c82 */ /* 0x000fe20008000000 */
[----:B----4-:R-:W-:Y:S01]  /*4770*/  UMOV UR9, 0x1 ;  /* 0x0000000100097882 */ /* 0x010fe20000000000 */
[----:B------:R-:W-:Y:S01]  /*4780*/  UMOV UR5, UR35 ;  /* 0x0000002300057c82 */ /* 0x000fe20008000000 */
[----:B-1----:R-:W-:Y:S01]  /*4790*/  @P1 VOTEU.ANY UP0, P0 ;  /* 0x0000000000ff1886 */ /* 0x002fe20000000100 */
[----:B------:R-:W-:Y:S02]  /*47a0*/  @UP1 USEL UR6, URZ, 0x1, !UP0 ;  /* 0x00000001ff061887 */ /* 0x000fe4000c000000 */
[----:B------:R-:W-:Y:S09]  /*47b0*/  UISETP.GT.U32.AND UP0, UPT, UR7, 0x1, UPT ;  /* 0x000000010700788c */ /* 0x000ff2000bf04070 */
[----:B------:R-:W-:Y:S05]  /*47c0*/  BRA.U UP0, `(.L_x_71) ;  /* 0xfffffff900e87547 */ /* 0x000fea000b83ffff */
.L_x_68:
[C---:B------:R-:W-:Y:S01]  /*47d0*/  ISETP.NE.AND P0, PT, R9.reuse, 0x2, PT ;  /* 0x000000020900780c */ /* 0x040fe20003f05270 */
[----:B------:R1:W-:Y:S01]  /*47e0*/  UTCBAR [UR70], URZ ;  /* 0x000000ff460073e9 */ /* 0x0003e200080000ff */
[----:B------:R-:W-:Y:S02]  /*47f0*/  UMOV UR5, UR59 ;  /* 0x0000003b00057c82 */ /* 0x000fe40008000000 */
[----:B------:R-:W-:Y:S02]  /*4800*/  SEL R5, RZ, 0x1, P0 ;  /* 0x00000001ff057807 */ /* 0x000fe40000000000 */
[----:B------:R-:W-:Y:S02]  /*4810*/  SEL R9, R9, RZ, P0 ;  /* 0x000000ff09097207 */ /* 0x000fe40000000000 */
[----:B------:R-:W-:Y:S01]  /*4820*/  LOP3.LUT R8, R8, R5, RZ, 0x3c, !PT ;  /* 0x0000000508087212 */ /* 0x000fe200078e3cff */
[----:B------:R-:W-:Y:S06]  /*4830*/  @P2 BRA `(.L_x_72) ;  /* 0xfffffff400502947 */ /* 0x000fec000383ffff */
[----:B------:R-:W3:Y:S01]  /*4840*/  S2UR UR6, SR_CgaCtaId ;  /* 0x00000000000679c3 */ /* 0x000ee20000008800 */
[----:B------:R-:W-:Y:S01]  /*4850*/  ELECT P0, URZ, PT ;  /* 0x0000000000ff782f */ /* 0x000fe20003800000 */
[----:B------:R-:W-:Y:S01]  /*4860*/  IMAD.MOV.U32 R0, RZ, RZ, 0x1 ;  /* 0x00000001ff007424 */ /* 0x000fe200078e00ff */
[----:B------:R-:W-:Y:S01]  /*4870*/  UMOV UR4, 0x40 ;  /* 0x0000004000047882 */ /* 0x000fe20000000000 */
[----:B------:R-:W-:-:S04]  /*4880*/  SHF.L.U32 R3, RZ, 0x1f, RZ ;  /* 0x0000001fff037819 */ /* 0x000fc800000006ff */
[----:B------:R-:W-:Y:S01]  /*4890*/  UVIRTCOUNT.DEALLOC.SMPOOL 0x80 ;  /* 0x000000800000784c */ /* 0x000fe20000000000 */
[----:B---3--:R-:W-:-:S09]  /*48a0*/  ULEA UR6, UR6, UR4, 0x18 ;  /* 0x0000000406067291 */ /* 0x008fd2000f8ec0ff */
[----:B------:R3:W-:Y:S01]  /*48b0*/  @P0 STS.U8 [UR6+0x1c], R0 ;  /* 0x00001c00ff000988 */ /* 0x0007e20008000006 */
[----:B------:R-:W4:Y:S02]  /*48c0*/  SYNCS.PHASECHK.TRANS64.TRYWAIT P0, [UR38+0xd0], R3 ;  /* 0x0000d003ff0075a7 */ /* 0x000f240008001126 */
[----:B---34-:R-:W-:Y:S05]  /*48d0*/  @!P0 BRA `(.L_x_73) ;  /* 0x000000e800a88947 */ /* 0x018fea0003800000 */
.L_x_212:
[----:B------:R-:W-:Y:S01]  /*48e0*/  NOP ;  /* 0x0000000000007918 */ /* 0x000fe20000000000 */
[----:B---3--:R-:W3:Y:S01]  /*48f0*/  LDS R0, [UR6+0x14] ;  /* 0x00001406ff007984 */ /* 0x008ee20008000800 */
[----:B------:R-:W-:Y:S01]  /*4900*/  ULOP3.LUT UR4, UR32, 0xffff, URZ, 0xc0, !UPT ;  /* 0x0000ffff20047892 */ /* 0x000fe2000f8ec0ff */
[----:B------:R-:W-:Y:S01]  /*4910*/  UMOV UR5, 0xffff ;  /* 0x0000ffff00057882 */ /* 0x000fe20000000000 */
[----:B--2---:R-:W-:Y:S02]  /*4920*/  UMOV UR7, 0x1 ;  /* 0x0000000100077882 */ /* 0x004fe40000000000 */
[----:B------:R-:W-:-:S04]  /*4930*/  USHF.R.U32.HI UR4, URZ, 0x5, UR4 ;  /* 0x00000005ff047899 */ /* 0x000fc80008011604 */
[----:B------:R-:W-:Y:S02]  /*4940*/  USHF.L.U32 UR5, UR5, UR4, URZ ;  /* 0x0000000405057299 */ /* 0x000fe400080006ff */
[----:B------:R-:W-:-:S04]  /*4950*/  USHF.L.U32 UR4, UR7, UR4, URZ ;  /* 0x0000000407047299 */ /* 0x000fc800080006ff */
[----:B---3--:R-:W-:-:S04]  /*4960*/  LOP3.LUT R0, R0, UR5, RZ, 0xc0, !PT ;  /* 0x0000000500007c12 */ /* 0x008fc8000f8ec0ff */
[----:B------:R-:W-:-:S13]  /*4970*/  ISETP.NE.AND P0, PT, R0, UR5, PT ;  /* 0x0000000500007c0c */ /* 0x000fda000bf05270 */
[----:B------:R-:W-:Y:S05]  /*4980*/  @P0 BRA `(.L_x_74) ;  /* 0x0000000000580947 */ /* 0x000fea0003800000 */
[----:B------:R-:W2:Y:S02]  /*4990*/  LDS R0, [UR6+0x18] ;  /* 0x00001806ff007984 */ /* 0x000ea40008000800 */
[----:B--2---:R-:W-:-:S04]  /*49a0*/  LOP3.LUT R0, R0, UR4, RZ, 0xc0, !PT ;  /* 0x0000000400007c12 */ /* 0x004fc8000f8ec0ff */
[----:B------:R-:W-:-:S13]  /*49b0*/  ISETP.NE.AND P0, PT, R0, UR4, PT ;  /* 0x0000000400007c0c */ /* 0x000fda000bf05270 */
[----:B------:R-:W-:Y:S05]  /*49c0*/  @P0 BRA `(.L_x_75) ;  /* 0x00000000003c0947 */ /* 0x000fea0003800000 */
[----:B------:R-:W2:Y:S01]  /*49d0*/  S2R R2, SR_LANEID ;  /* 0x0000000000027919 */ /* 0x000ea20000000000 */
[----:B------:R-:W-:Y:S01]  /*49e0*/  ULOP3.LUT UR5, URZ, UR5, URZ, 0x33, !UPT ;  /* 0x00000005ff057292 */ /* 0x000fe2000f8e33ff */
[----:B------:R-:W-:Y:S01]  /*49f0*/  LOP3.LUT R4, RZ, UR4, RZ, 0x33, !PT ;  /* 0x00000004ff047c12 */ /* 0x000fe2000f8e33ff */
[----:B------:R-:W-:Y:S02]  /*4a00*/  VOTEU.ANY UR4, UPT, PT ;  /* 0x0000000000047886 */ /* 0x000fe400038e0100 */
[----:B------:R-:W-:Y:S01]  /*4a10*/  UFLO.U32 UR4, UR4 ;  /* 0x00000004000472bd */ /* 0x000fe200080e0000 */
[----:B------:R-:W3:Y:S01]  /*4a20*/  REDUX UR7, R4 ;  /* 0x00000000040773c4 */ /* 0x000ee20000000000 */
[----:B------:R-:W-:-:S06]  /*4a30*/  IMAD.U32 R0, RZ, RZ, UR5 ;  /* 0x00000005ff007e24 */ /* 0x000fcc000f8e00ff */
[----:B------:R4:W-:Y:S01]  /*4a40*/  UTCATOMSWS.AND URZ, UR5 ;  /* 0x0000000500ff79e3 */ /* 0x0009e20008000000 */
[----:B------:R-:W1:Y:S01]  /*4a50*/  REDUX UR8, R0 ;  /* 0x00000000000873c4 */ /* 0x000e620000000000 */
[----:B--2---:R-:W-:Y:S01]  /*4a60*/  ISETP.EQ.U32.AND P0, PT, R2, UR4, PT ;  /* 0x0000000402007c0c */ /* 0x004fe2000bf02070 */
[----:B---3--:R-:W-:Y:S01]  /*4a70*/  IMAD.U32 R2, RZ, RZ, UR7 ;  /* 0x00000007ff027e24 */ /* 0x008fe2000f8e00ff */
[----:B-1----:R-:W-:-:S11]  /*4a80*/  MOV R3, UR8 ;  /* 0x0000000800037c02 */ /* 0x002fd60008000f00 */
[----:B------:R4:W-:Y:S04]  /*4a90*/  @P0 ATOMS.AND RZ, [UR6+0x14], R3 ;  /* 0x00001403ffff098c */ /* 0x0009e8000a800006 */
[----:B------:R4:W-:Y:S01]  /*4aa0*/  @P0 ATOMS.AND RZ, [UR6+0x18], R2 ;  /* 0x00001802ffff098c */ /* 0x0009e2000a800006 */
[----:B------:R-:W-:Y:S05]  /*4ab0*/  BRA `(.L_x_76) ;  /* 0x0000000000147947 */ /* 0x000fea0003800000 */
.L_x_75:
[----:B------:R-:W-:Y:S02]  /*4ac0*/  MOV R2, 0x4ae0 ;  /* 0x00004ae000027802 */ /* 0x000fe40000000f00 */
[----:B-1---5:R-:W-:Y:S05]  /*4ad0*/  CALL.REL.NOINC `($__internal_0_$__cuda_sm10x_tcgen05_guardrail_trap_col_being_dealloced_not_returned_by_alloc) ;  /* 0x000000f000447944 */ /* 0x022fea0003c00000 */
[----:B------:R-:W-:Y:S05]  /*4ae0*/  BRA `(.L_x_76) ;  /* 0x0000000000087947 */ /* 0x000fea0003800000 */
.L_x_74:
[----:B------:R-:W-:Y:S02]  /*4af0*/  MOV R2, 0x4b10 ;  /* 0x00004b1000027802 */ /* 0x000fe40000000f00 */
[----:B-1---5:R-:W-:Y:S05]  /*4b00*/  CALL.REL.NOINC `($__internal_2_$__cuda_sm10x_tcgen05_guardrail_trap_unallocated_columns_being_dealloced) ;  /* 0x000000f000507944 */ /* 0x022fea0003c00000 */
.L_x_76:
[----:B------:R-:W-:Y:S01]  /*4b10*/  NOP ;  /* 0x0000000000007918 */ /* 0x000fe20000000000 */
[----:B----4-:R-:W-:Y:S05]  /*4b20*/  EXIT ;  /* 0x000000000000794d */ /* 0x010fea0003800000 */
.L_x_58:
[----:B------:R-:W-:-:S09]  /*4b30*/  UISETP.NE.OR UP0, UPT, UR19, 0x3, !UP3 ;  /* 0x000000031300788c */ /* 0x000fd2000df05670 */
[----:B------:R-:W-:Y:S05]  /*4b40*/  BRA.U UP0, `(.L_x_77) ;  /* 0x0000001900bc7547 */ /* 0x000fea000b800000 */
[----:B------:R-:W1:Y:S01]  /*4b50*/  S2UR UR10, SR_CgaCtaId ;  /* 0x00000000000a79c3 */ /* 0x000e620000008800 */
[----:B------:R-:W2:Y:S01]  /*4b60*/  LDCU UR54, c[0x0][0x370] ;  /* 0x00006e00ff3677ac */ /* 0x000ea20008000800 */
[----:B------:R-:W-:Y:S01]  /*4b70*/  HFMA2 R14, -RZ, RZ, 0, 0 ;  /* 0x00000000ff0e7431 */ /* 0x000fe200000001ff */
[----:B------:R-:W-:Y:S01]  /*4b80*/  MOV R13, RZ ;  /* 0x000000ff000d7202 */ /* 0x000fe20000000f00 */
[----:B------:R-:W-:Y:S01]  /*4b90*/  HFMA2 R7, -RZ, RZ, 0, 0.0078125 ;  /* 0x00002000ff077431 */ /* 0x000fe200000001ff */
[----:B------:R-:W2:Y:S03]  /*4ba0*/  LDCU.128 UR64, c[0x0][0xf10] ;  /* 0x0001e200ff4077ac */ /* 0x000ea60008000c00 */
[----:B------:R-:W3:Y:S01]  /*4bb0*/  LDC.64 R16, c[0x0][0x348] ;  /* 0x0000d200ff107b82 */ /* 0x000ee20000000a00 */
[----:B------:R-:W4:Y:S01]  /*4bc0*/  LDCU UR53, c[0x0][0x374] ;  /* 0x00006e80ff3577ac */ /* 0x000f220008000800 */
[----:B------:R-:W1:Y:S06]  /*4bd0*/  LDCU UR15, c[0x0][0xf0c] ;  /* 0x0001e180ff0f77ac */ /* 0x000e6c0008000800 */
[----:B------:R-:W3:Y:S01]  /*4be0*/  LDC.64 R2, c[0x0][0xc88] ;  /* 0x00032200ff027b82 */ /* 0x000ee20000000a00 */
[----:B------:R-:W3:Y:S01]  /*4bf0*/  LDCU UR62, c[0x0][0xf20] ;  /* 0x0001e400ff3e77ac */ /* 0x000ee20008000800 */
[----:B------:R-:W3:Y:S06]  /*4c00*/  LDCU UR4, c[0x0][0xf30] ;  /* 0x0001e600ff0477ac */ /* 0x000eec0008000800 */
[----:B------:R-:W3:Y:S01]  /*4c10*/  LDC.64 R4, c[0x0][0xc90] ;  /* 0x00032400ff047b82 */ /* 0x000ee20000000a00 */
[----:B------:R-:W-:Y:S01]  /*4c20*/  UMOV UR21, 0x400 ;  /* 0x0000040000157882 */ /* 0x000fe20000000000 */
[----:B--2---:R-:W-:-:S02]  /*4c30*/  UIMAD.WIDE.U32 UR6, UR54, UR64, URZ ;  /* 0x00000040360672a5 */ /* 0x004fc4000f8e00ff */
[----:B----4-:R-:W-:Y:S02]  /*4c40*/  UIMAD.WIDE.U32 UR8, UR53, UR67, URZ ;  /* 0x00000043350872a5 */ /* 0x010fe4000f8e00ff */
[----:B-1----:R-:W-:Y:S02]  /*4c50*/  ULEA UR21, UR10, UR21, 0x18 ;  /* 0x000000150a157291 */ /* 0x002fe4000f8ec0ff */
[----:B------:R-:W-:Y:S02]  /*4c60*/  UPLOP3.LUT UP1, UPT, UPT, UPT, UPT, 0x40, 0x4 ;  /* 0x000000000004789c */ /* 0x000fe40003f2e870 */
[----:B------:R-:W-:Y:S02]  /*4c70*/  UIADD3 UR57, UPT, UPT, UR21, 0x30, URZ ;  /* 0x0000003015397890 */ /* 0x000fe4000fffe0ff */
[----:B------:R-:W-:Y:S02]  /*4c80*/  UIADD3 UR49, UPT, UPT, UR21, 0x38, URZ ;  /* 0x0000003815317890 */ /* 0x000fe4000fffe0ff */
[----:B------:R-:W-:-:S02]  /*4c90*/  UIADD3 UR41, UPT, UPT, UR21, 0x40, URZ ;  /* 0x0000004015297890 */ /* 0x000fc4000fffe0ff */
[----:B------:R-:W-:Y:S01]  /*4ca0*/  UIADD3 UR33, UPT, UPT, UR21, 0x48, URZ ;  /* 0x0000004815217890 */ /* 0x000fe2000fffe0ff */
[----:B------:R-:W-:Y:S01]  /*4cb0*/  UMOV UR6, UR7 ;  /* 0x0000000700067c82 */ /* 0x000fe20008000000 */
[----:B------:R-:W-:Y:S01]  /*4cc0*/  UMOV UR5, UR9 ;  /* 0x0000000900057c82 */ /* 0x000fe20008000000 */
[----:B------:R-:W-:Y:S02]  /*4cd0*/  UISETP.GE.AND UP0, UPT, UR45, 0x1, UPT ;  /* 0x000000012d00788c */ /* 0x000fe4000bf06270 */
[----:B------:R-:W-:Y:S01]  /*4ce0*/  UISETP.NE.AND UP4, UPT, UR45, 0x1, UPT ;  /* 0x000000012d00788c */ /* 0x000fe2000bf85270 */
[----:B------:R-:W1:Y:S01]  /*4cf0*/  LDCU.64 UR22, c[0x0][0xf28] ;  /* 0x0001e500ff1677ac */ /* 0x000e620008000a00 */
[----:B------:R-:W-:Y:S02]  /*4d00*/  UISETP.NE.AND UP6, UPT, UR15, 0x1, UPT ;  /* 0x000000010f00788c */ /* 0x000fe4000bfc5270 */
[----:B------:R-:W-:Y:S02]  /*4d10*/  UISETP.NE.AND UP5, UPT, UR66, 0x1, UPT ;  /* 0x000000014200788c */ /* 0x000fe4000bfa5270 */
[----:B------:R-:W-:-:S02]  /*4d20*/  USHF.R.U32.HI UR61, URZ, UR65, UR6 ;  /* 0x00000041ff3d7299 */ /* 0x000fc40008011606 */
[----:B------:R-:W-:Y:S02]  /*4d30*/  UPRMT UR46, UR10, 0x654, UR57 ;  /* 0x000006540a2e7896 */ /* 0x000fe40008000039 */
[----:B------:R-:W-:Y:S02]  /*4d40*/  UPRMT UR39, UR10, 0x654, UR49 ;  /* 0x000006540a277896 */ /* 0x000fe40008000031 */
[----:B------:R-:W-:Y:S02]  /*4d50*/  UPRMT UR38, UR10, 0x654, UR41 ;  /* 0x000006540a267896 */ /* 0x000fe40008000029 */
[----:B------:R-:W-:Y:S02]  /*4d60*/  UPRMT UR37, UR10, 0x654, UR33 ;  /* 0x000006540a257896 */ /* 0x000fe40008000021 */
[----:B---3--:R-:W-:Y:S02]  /*4d70*/  USHF.R.U32.HI UR55, URZ, UR62, UR5 ;  /* 0x0000003eff377299 */ /* 0x008fe40008011605 */
[----:B------:R-:W-:Y:S01]  /*4d80*/  UISETP.NE.AND UP3, UPT, UR4, 0x1, UPT ;  /* 0x000000010400788c */ /* 0x000fe2000bf65270 */
[----:B-1----:R-:W-:-:S10]  /*4d90*/  UMOV UR29, URZ ;  /* 0x000000ff001d7c82 */ /* 0x002fd40008000000 */
.L_x_92:
[C---:B------:R-:W-:Y:S02]  /*4da0*/  LEA R12, R14.reuse, UR21, 0x3 ;  /* 0x000000150e0c7c11 */ /* 0x040fe4000f8e18ff */
[----:B------:R-:W-:Y:S02]  /*4db0*/  SHF.L.U32 R9, R13, 0x1f, RZ ;  /* 0x0000001f0d097819 */ /* 0x000fe400000006ff */
[----:B------:R-:W-:Y:S02]  /*4dc0*/  LEA R10, R14, UR21, 0x4 ;  /* 0x000000150e0a7c11 */ /* 0x000fe4000f8e20ff */
[----:B------:R-:W1:Y:S02]  /*4dd0*/  SYNCS.PHASECHK.TRANS64.TRYWAIT P0, [R12+URZ+0x80], R9 ;  /* 0x000080090c0075a7 */ /* 0x000e6400080011ff */
[----:B-12---:R-:W-:Y:S05]  /*4de0*/  @!P0 BRA `(.L_x_78) ;  /* 0x000000e4007c8947 */ /* 0x006fea0003800000 */
.L_x_213:
[----:B-1----:R-:W1:Y:S01]  /*4df0*/  LDS.128 R8, [R10+0xe0] ;  /* 0x0000e0000a087984 */ /* 0x002e620000000c00 */
[----:B------:R-:W-:Y:S01]  /*4e00*/  UISETP.GE.AND UP0, UPT, UR45, 0x1, UPT ;  /* 0x000000012d00788c */ /* 0x000fe2000bf06270 */
[----:B------:R-:W-:Y:S01]  /*4e10*/  @!PT LDS RZ, [RZ] ;  /* 0x00000000fffff984 */ /* 0x000fe20000000800 */
[----:B------:R-:W-:Y:S01]  /*4e20*/  @!PT LDS RZ, [RZ] ;  /* 0x00000000fffff984 */ /* 0x000fe20000000800 */
[----:B------:R-:W-:Y:S01]  /*4e30*/  @!PT LDS RZ, [RZ] ;  /* 0x00000000fffff984 */ /* 0x000fe20000000800 */
[----:B------:R-:W-:Y:S01]  /*4e40*/  @!PT LDS RZ, [RZ] ;  /* 0x00000000fffff984 */ /* 0x000fe20000000800 */
[----:B------:R2:W-:Y:S06]  /*4e50*/  MEMBAR.ALL.CTA ;  /* 0x0000000000007992 */ /* 0x0005ec0000008000 */
[----:B--2---:R-:W2:Y:S01]  /*4e60*/  FENCE.VIEW.ASYNC.S ;  /* 0x00000000000073c6 */ /* 0x004ea20000000000 */
[----:B-1----:R-:W-:Y:S11]  /*4e70*/  LOP3.LUT P0, RZ, R10, 0x1, RZ, 0xc0, !PT ;  /* 0x000000010aff7812 */ /* 0x002ff6000780c0ff */
[----:B------:R-:W-:Y:S02]  /*4e80*/  @!UPT UIADD3 URZ, UPT, UPT, URZ, URZ, URZ ;  /* 0x000000fffffff290 */ /* 0x000fe4000fffe0ff */
[----:B--2---:R-:W-:Y:S01]  /*4e90*/  VOTEU.ANY UP2, P0 ;  /* 0x0000000000ff7886 */ /* 0x004fe20000040100 */
[----:B------:R-:W-:Y:S11]  /*4ea0*/  PLOP3.LUT P0, PT, PT, PT, UP2, 0x80, 0x8 ;  /* 0x000000000008781c */ /* 0x000ff60003f0f028 */
[----:B------:R-:W-:Y:S02]  /*4eb0*/  @!UPT UIADD3 URZ, UPT, UPT, URZ, URZ, URZ ;  /* 0x000000fffffff290 */ /* 0x000fe4000fffe0ff */
[----:B------:R-:W-:Y:S02]  /*4ec0*/  @P0 SHF.R.U32.HI R0, RZ, 0x10, R9 ;  /* 0x00000010ff000819 */ /* 0x000fe40000011609 */
[----:B------:R-:W-:Y:S02]  /*4ed0*/  @P0 MOV R6, R8 ;  /* 0x0000000800060202 */ /* 0x000fe40000000f00 */
[----:B------:R-:W-:Y:S01]  /*4ee0*/  @P0 R2UR UR4, R0 ;  /* 0x00000000000402ca */ /* 0x000fe200000e0000 */
[----:B------:R-:W-:Y:S01]  /*4ef0*/  VIADD R0, R12, 0x90 ;  /* 0x000000900c007836 */ /* 0x000fe20000000000 */
[----:B------:R-:W-:Y:S02]  /*4f00*/  @P0 LOP3.LUT R8, R9, 0xffff, RZ, 0xc0, !PT ;  /* 0x0000ffff09080812 */ /* 0x000fe400078ec0ff */
[----:B------:R-:W-:Y:S02]  /*4f10*/  @P0 R2UR UR6, R6 ;  /* 0x00000000060602ca */ /* 0x000fe400000e0000 */
[----:B------:R-:W-:Y:S02]  /*4f20*/  PRMT R0, RZ, 0x654, R0 ;  /* 0x00000654ff007816 */ /* 0x000fe40000000000 */
[----:B------:R-:W-:Y:S02]  /*4f30*/  @P0 R2UR UR5, R8 ;  /* 0x00000000080502ca */ /* 0x000fe400000e0000 */
[----:B------:R1:W-:Y:S03]  /*4f40*/  SYNCS.ARRIVE.TRANS64.RED.A1T0 RZ, [R0+URZ], RZ ;  /* 0x000000ff00ff79a7 */ /* 0x0003e600081004ff */
[----:B------:R-:W-:Y:S04]  /*4f50*/  @UP2 UMOV UR47, UR4 ;  /* 0x00000004002f2c82 */ /* 0x000fe80008000000 */
[----:B------:R-:W-:Y:S04]  /*4f60*/  @UP2 UMOV UR14, UR6 ;  /* 0x00000006000e2c82 */ /* 0x000fe80008000000 */
[----:B------:R-:W-:Y:S01]  /*4f70*/  @UP2 UMOV UR13, UR5 ;  /* 0x00000005000d2c82 */ /* 0x000fe20008000000 */
[----:B------:R-:W-:Y:S05]  /*4f80*/  BRA.U !UP0, `(.L_x_79) ;  /* 0x0000000108a47547 */ /* 0x000fea000b800000 */
[----:B------:R-:W-:Y:S02]  /*4f90*/  UIMAD.WIDE.U32 UR16, UR13, UR67, URZ ;  /* 0x000000430d1072a5 */ /* 0x000fe4000f8e00ff */
[----:B------:R-:W-:Y:S02]  /*4fa0*/  UIMAD.WIDE.U32 UR18, UR14, UR64, URZ ;  /* 0x000000400e1272a5 */ /* 0x000fe4000f8e00ff */
[----:B------:R-:W-:Y:S02]  /*4fb0*/  USEL UR4, UR53, UR55, !UP5 ;  /* 0x0000003735047287 */ /* 0x000fe4000e800000 */
[----:B------:R-:W-:Y:S02]  /*4fc0*/  USEL UR7, UR54, UR61, !UP6 ;  /* 0x0000003d36077287 */ /* 0x000fe4000f000000 */
[----:B------:R-:W-:Y:S02]  /*4fd0*/  UIMAD.WIDE.U32 UR8, UR4, UR22, URZ ;  /* 0x00000016040872a5 */ /* 0x000fe4000f8e00ff */
[----:B------:R-:W-:Y:S01]  /*4fe0*/  UIMAD.WIDE.U32 UR10, UR7, UR22, URZ ;  /* 0x00000016070a72a5 */ /* 0x000fe2000f8e00ff */
[----:B------:R-:W-:Y:S02]  /*4ff0*/  UMOV UR5, UR17 ;  /* 0x0000001100057c82 */ /* 0x000fe40008000000 */
[----:B------:R-:W-:Y:S03]  /*5000*/  USHF.R.U32.HI UR6, URZ, UR62, UR5 ;  /* 0x0000003eff067299 */ /* 0x000fe60008011605 */
[----:B------:R-:W-:Y:S01]  /*5010*/  UMOV UR5, UR19 ;  /* 0x0000001300057c82 */ /* 0x000fe20008000000 */
[----:B------:R-:W-:Y:S02]  /*5020*/  USEL UR6, UR13, UR6, !UP5 ;  /* 0x000000060d067287 */ /* 0x000fe4000e800000 */
[----:B------:R-:W-:Y:S03]  /*5030*/  USHF.R.U32.HI UR12, URZ, UR65, UR5 ;  /* 0x00000041ff0c7299 */ /* 0x000fe60008011605 */
[----:B------:R-:W-:Y:S02]  /*5040*/  UMOV UR5, UR9 ;  /* 0x0000000900057c82 */ /* 0x000fe40008000000 */
[----:B------:R-:W-:Y:S03]  /*5050*/  @UP4 USHF.R.U32.HI UR4, URZ, UR23, UR5 ;  /* 0x00000017ff044299 */ /* 0x000fe60008011605 */
[----:B------:R-:W-:Y:S01]  /*5060*/  UMOV UR5, UR11 ;  /* 0x0000000b00057c82 */ /* 0x000fe20008000000 */
[----:B------:R-:W-:Y:S02]  /*5070*/  UIMAD UR4, UR45, UR4, URZ ;  /* 0x000000042d0472a4 */ /* 0x000fe4000f8e02ff */
[----:B------:R-:W-:Y:S02]  /*5080*/  @UP4 USHF.R.U32.HI UR7, URZ, UR23, UR5 ;  /* 0x00000017ff074299 */ /* 0x000fe40008011605 */
[----:B------:R-:W-:Y:S02]  /*5090*/  UIMAD.WIDE.U32 UR10, UR6, UR22, URZ ;  /* 0x00000016060a72a5 */ /* 0x000fe4000f8e00ff */
[----:B------:R-:W-:Y:S02]  /*50a0*/  USEL UR5, UR14, UR12, !UP6 ;  /* 0x0000000c0e057287 */ /* 0x000fe4000f000000 */
[----:B------:R-:W-:Y:S02]  /*50b0*/  UIMAD UR8, UR45, UR7, URZ ;  /* 0x000000072d0872a4 */ /* 0x000fe4000f8e02ff */
[----:B------:R-:W-:Y:S03]  /*50c0*/  UISETP.GE.AND UP0, UPT, UR6, UR4, UPT ;  /* 0x000000040600728c */ /* 0x000fe6000bf06270 */
[----:B------:R-:W-:Y:S01]  /*50d0*/  UMOV UR4, UR11 ;  /* 0x0000000b00047c82 */ /* 0x000fe20008000000 */
[----:B------:R-:W-:Y:S02]  /*50e0*/  UISETP.GE.OR UP0, UPT, UR5, UR8, UP0 ;  /* 0x000000080500728c */ /* 0x000fe40008706670 */
[----:B------:R-:W-:Y:S02]  /*50f0*/  USHF.R.U32.HI UR4, URZ, UR23, UR4 ;  /* 0x00000017ff047299 */ /* 0x000fe40008011604 */
[----:B------:R-:W-:Y:S02]  /*5100*/  UIMAD.WIDE.U32 UR8, UR5, UR22, URZ ;  /* 0x00000016050872a5 */ /* 0x000fe4000f8e00ff */
[----:B------:R-:W-:Y:S04]  /*5110*/  USEL UR10, UR6, UR4, !UP4 ;  /* 0x00000004060a7287 */ /* 0x000fe8000e000000 */
[----:B------:R-:W-:Y:S01]  /*5120*/  UIADD3 UR11, UPT, UPT, -UR10, URZ, URZ ;  /* 0x000000ff0a0b7290 */ /* 0x000fe2000fffe1ff */
[----:B------:R-:W-:Y:S02]  /*5130*/  @!UP0 UMOV UR4, UR9 ;  /* 0x0000000900048c82 */ /* 0x000fe40008000000 */
[----:B------:R-:W-:Y:S02]  /*5140*/  @!UP0 USHF.R.U32.HI UR4, URZ, UR23, UR4 ;  /* 0x00000017ff048299 */ /* 0x000fe40008011604 */
[----:B------:R-:W-:Y:S02]  /*5150*/  UIMAD UR8, UR45, UR11, UR6 ;  /* 0x0000000b2d0872a4 */ /* 0x000fe4000f8e0206 */
[----:B------:R-:W-:Y:S04]  /*5160*/  @!UP0 USEL UR4, UR5, UR4, !UP4 ;  /* 0x0000000405048287 */ /* 0x000fe8000e000000 */
[----:B------:R-:W-:Y:S02]  /*5170*/  @!UP0 UIMAD UR7, UR7, UR8, UR4 ;  /* 0x00000008070782a4 */ /* 0x000fe4000f8e0204 */
[----:B------:R-:W-:Y:S02]  /*5180*/  @!UP0 UIADD3 UR9, UPT, UPT, UR10, -UR4, URZ ;  /* 0x800000040a098290 */ /* 0x000fe4000fffe0ff */
[----:B------:R-:W-:Y:S02]  /*5190*/  UIADD3 UR8, UPT, UPT, -UR6, URZ, URZ ;  /* 0x000000ff06087290 */ /* 0x000fe4000fffe1ff */
[----:B------:R-:W-:Y:S02]  /*51a0*/  UIADD3 UR4, UPT, UPT, -UR5, URZ, URZ ;  /* 0x000000ff05047290 */ /* 0x000fe4000fffe1ff */
[----:B------:R-:W-:Y:S03]  /*51b0*/  @!UP0 UIMAD UR6, UR9, UR45, UR5 ;  /* 0x0000002d090682a4 */ /* 0x000fe6000f8e0205 */
[----:B------:R-:W-:Y:S01]  /*51c0*/  @!UP0 UMOV UR5, UR7 ;  /* 0x0000000700058c82 */ /* 0x000fe20008000000 */
[----:B------:R-:W-:Y:S02]  /*51d0*/  UIMAD UR7, UR15, UR4, UR14 ;  /* 0x000000040f0772a4 */ /* 0x000fe4000f8e020e */
[----:B------:R-:W-:Y:S02]  /*51e0*/  UIMAD UR4, UR66, UR8, UR13 ;  /* 0x00000008420472a4 */ /* 0x000fe4000f8e020d */
[----:B------:R-:W-:Y:S02]  /*51f0*/  UIMAD UR14, UR5, UR15, UR7 ;  /* 0x0000000f050e72a4 */ /* 0x000fe4000f8e0207 */
[----:B------:R-:W-:Y:S11]  /*5200*/  UIMAD UR13, UR6, UR66, UR4 ;  /* 0x00000042060d72a4 */ /* 0x000ff6000f8e0204 */
[----:B------:R-:W-:Y:S01]  /*5210*/  @!UPT UIADD3 URZ, UPT, UPT, URZ, URZ, URZ ;  /* 0x000000fffffff290 */ /* 0x000fe2000fffe0ff */
.L_x_79:
[----:B------:R-:W2:Y:S01]  /*5220*/  @!UP3 LDCU.128 UR8, c[0x0][0xf10] ;  /* 0x0001e200ff08b7ac */ /* 0x000ea20008000c00 */
[----:B------:R-:W-:Y:S01]  /*5230*/  IMAD.MOV.U32 R10, RZ, RZ, 0x1 ;  /* 0x00000001ff0a7424 */ /* 0x000fe200078e00ff */
[C---:B------:R-:W-:Y:S02]  /*5240*/  ISETP.NE.U32.AND P1, PT, R4.reuse, RZ, PT ;  /* 0x000000ff0400720c */ /* 0x040fe40003f25070 */
[----:B------:R-:W-:Y:S02]  /*5250*/  ISETP.NE.U32.AND P0, PT, R4, RZ, PT ;  /* 0x000000ff0400720c */ /* 0x000fe40003f05070 */
[C---:B------:R-:W-:Y:S01]  /*5260*/  ISETP.NE.AND.EX P1, PT, R5.reuse, RZ, PT, P1 ;  /* 0x000000ff0500720c */ /* 0x040fe20003f25310 */
[----:B------:R-:W3:Y:S01]  /*5270*/  @!UP3 LDCU UR5, c[0x0][0xf0c] ;  /* 0x0001e180ff05b7ac */ /* 0x000ee20008000800 */
[----:B------:R-:W-:Y:S02]  /*5280*/  ISETP.NE.AND.EX P0, PT, R5, RZ, PT, P0 ;  /* 0x000000ff0500720c */ /* 0x000fe40003f05300 */
[----:B------:R-:W-:Y:S01]  /*5290*/  SHF.L.U32 R10, R10, 0x1f, RZ ;  /* 0x0000001f0a0a7819 */ /* 0x000fe200000006ff */
[----:B------:R-:W4:Y:S01]  /*52a0*/  @!UP3 LDCU UR4, c[0x0][0xf20] ;  /* 0x0001e400ff04b7ac */ /* 0x000f220008000800 */
[----:B------:R-:W-:Y:S02]  /*52b0*/  USHF.L.U32 UR17, UR24, 0x8, URZ ;  /* 0x0000000818117899 */ /* 0x000fe400080006ff */
[----:B--2---:R-:W-:Y:S02]  /*52c0*/  UIMAD.WIDE.U32 UR6, UR14, UR8, URZ ;  /* 0x000000080e0672a5 */ /* 0x004fe4000f8e00ff */
[----:B------:R-:W-:Y:S02]  /*52d0*/  USHF.L.U32 UR59, UR20, 0x7, URZ ;  /* 0x00000007143b7899 */ /* 0x000fe400080006ff */
[----:B------:R-:W-:Y:S02]  /*52e0*/  @!UP3 USHF.R.U32.HI UR7, URZ, UR9, UR7 ;  /* 0x00000009ff07b299 */ /* 0x000fe40008011607 */
[----:B------:R-:W-:Y:S02]  /*52f0*/  UIMAD.WIDE.U32 UR8, UR13, UR11, URZ ;  /* 0x0000000b0d0872a5 */ /* 0x000fe4000f8e00ff */
[----:B---3--:R-:W-:Y:S04]  /*5300*/  @!UP3 UISETP.NE.AND UP0, UPT, UR5, 0x1, UPT ;  /* 0x000000010500b88c */ /* 0x008fe8000bf05270 */
[----:B------:R-:W-:Y:S02]  /*5310*/  @!UP3 USEL UR7, UR14, UR7, !UP0 ;  /* 0x000000070e07b287 */ /* 0x000fe4000c000000 */
[----:B------:R-:W-:Y:S01]  /*5320*/  @!UP3 UISETP.NE.AND UP0, UPT, UR10, 0x1, UPT ;  /* 0x000000010a00b88c */ /* 0x000fe2000bf05270 */
[----:B------:R-:W-:Y:S02]  /*5330*/  @!UP3 UMOV UR6, UR9 ;  /* 0x000000090006bc82 */ /* 0x000fe40008000000 */
[----:B----4-:R-:W-:Y:S04]  /*5340*/  @!UP3 USHF.R.U32.HI UR6, URZ, UR4, UR6 ;  /* 0x00000004ff06b299 */ /* 0x010fe80008011606 */
[----:B------:R-:W-:Y:S04]  /*5350*/  @!UP3 USEL UR6, UR13, UR6, !UP0 ;  /* 0x000000060d06b287 */ /* 0x000fe8000c000000 */
[----:B------:R-:W-:Y:S02]  /*5360*/  @!UP3 UIADD3 UR4, UPT, UPT, -UR7, UR6, URZ ;  /* 0x000000060704b290 */ /* 0x000fe4000fffe1ff */
[----:B------:R-:W-:Y:S02]  /*5370*/  @!UP3 UIADD3 UR6, UPT, UPT, UR7, -UR6, URZ ;  /* 0x800000060706b290 */ /* 0x000fe4000fffe0ff */
[----:B------:R-:W-:Y:S02]  /*5380*/  @!UP3 UIMAD UR14, UR4, UR5, UR14 ;  /* 0x00000005040eb2a4 */ /* 0x000fe4000f8e020e */
[----:B------:R-:W-:Y:S01]  /*5390*/  @!UP3 UIMAD UR13, UR6, UR10, UR13 ;  /* 0x0000000a060db2a4 */ /* 0x000fe2000f8e020d */
[----:B------:R-:W-:Y:S11]  /*53a0*/  BRA.U UP1, `(.L_x_80) ;  /* 0x0000000101107547 */ /* 0x000ff6000b800000 */
[----:B-1----:R-:W-:Y:S04]  /*53b0*/  MOV R0, UR68 ;  /* 0x0000004400007c02 */ /* 0x002fe80008000f00 */
[----:B------:R-:W-:Y:S04]  /*53c0*/  SHF.L.U32 R9, R0, 0x1f, RZ ;  /* 0x0000001f00097819 */ /* 0x000fe800000006ff */
[----:B------:R-:W1:Y:S02]  /*53d0*/  SYNCS.PHASECHK.TRANS64.TRYWAIT P2, [UR21+0x78], R9 ;  /* 0x00007809ff0075a7 */ /* 0x000e640008041115 */
[----:B-1----:R-:W-:Y:S05]  /*53e0*/  @!P2 BRA `(.L_x_81) ;  /* 0x000000e00010a947 */ /* 0x002fea0003800000 */
.L_x_80:
[----:B------:R-:W-:Y:S05]  /*53f0*/  @!P1 BRA `(.L_x_82) ;  /* 0x0000000000309947 */ /* 0x000fea0003800000 */
[----:B------:R-:W-:Y:S01]  /*5400*/  ISETP.NE.U32.AND P1, PT, R2, RZ, PT ;  /* 0x000000ff0200720c */ /* 0x000fe20003f25070 */
[----:B------:R-:W2:Y:S01]  /*5410*/  LDCU.64 UR4, c[0x0][0x358] ;  /* 0x00006b00ff0477ac */ /* 0x000ea20008000a00 */
[----:B------:R-:W-:Y:S02]  /*5420*/  IMAD.MOV.U32 R180, RZ, RZ, 0x1 ;  /* 0x00000001ffb47424 */ /* 0x000fe400078e00ff */
[----:B------:R-:W-:Y:S11]  /*5430*/  ISETP.NE.AND.EX P1, PT, R3, RZ, PT, P1 ;  /* 0x000000ff0300720c */ /* 0x000ff60003f25310 */
[----:B------:R-:W-:Y:S02]  /*5440*/  @!UPT UIADD3 URZ, UPT, UPT, URZ, URZ, URZ ;  /* 0x000000fffffff290 */ /* 0x000fe4000fffe0ff */
[----:B-1----:R-:W1:Y:S01]  /*5450*/  @P1 LDC.64 R8, c[0x0][0xc88] ;  /* 0x00032200ff081b82 */ /* 0x002e620000000a00 */
[----:B------:R-:W-:Y:S04]  /*5460*/  @P1 IMAD R0, R4, UR36, RZ ;  /* 0x0000002404001c24 */ /* 0x000fe8000f8e02ff */
[----:B-1----:R-:W-:Y:S04]  /*5470*/  @P1 IMAD.WIDE R8, R0, 0x4, R8 ;  /* 0x0000000400081825 */ /* 0x002fe800078e0208 */
[----:B------:R-:W-:Y:S01]  /*5480*/  HFMA2 R0, -RZ, RZ, 0, 5.9604644775390625e-08 ;  /* 0x00000001ff007431 */ /* 0x000fe200000001ff */
[----:B--2--5:R2:W5:Y:S04]  /*5490*/  @P1 LDG.E R133, desc[UR4][R8.64] ;  /* 0x0000000408851981 */ /* 0x024568000c1e1900 */
[----:B------:R-:W-:Y:S01]  /*54a0*/  @!P1 PRMT R180, R0, 0x7610, R180 ;  /* 0x0000761000b49816 */ /* 0x000fe200000000b4 */
[----:B--2---:R-:W3:Y:S06]  /*54b0*/  @!P1 LDC R133, c[0x0][0xc80] ;  /* 0x00032000ff859b82 */ /* 0x004eec0000000800 */
.L_x_82:
[----:B---3-5:R-:W-:Y:S01]  /*54c0*/  @!P0 FSETP.EQ.AND P1, PT, R133, RZ, PT ;  /* 0x000000ff8500820b */ /* 0x028fe20003f22000 */
[----:B------:R-:W-:Y:S01]  /*54d0*/  @!UPT UIADD3 URZ, UPT, UPT, URZ, URZ, URZ ;  /* 0x000000fffffff290 */ /* 0x000fe2000fffe0ff */
[----:B------:R-:W-:Y:S11]  /*54e0*/  @!P0 BRA `(.L_x_83) ;  /* 0x0000000000188947 */ /* 0x000ff60003800000 */
[----:B------:R-:W-:Y:S02]  /*54f0*/  LOP3.LUT P0, RZ, R180, 0xff, RZ, 0xc0, !PT ;  /* 0x000000ffb4ff7812 */ /* 0x000fe4000780c0ff */
[----:B------:R-:W-:Y:S04]  /*5500*/  ISETP.NE.U32.AND P1, PT, R2, RZ, PT ;  /* 0x000000ff0200720c */ /* 0x000fe80003f25070 */
[----:B------:R-:W-:Y:S04]  /*5510*/  ISETP.NE.AND.EX P1, PT, R3, RZ, PT, P1 ;  /* 0x000000ff0300720c */ /* 0x000fe80003f25310 */
[----:B------:R-:W-:Y:S03]  /*5520*/  PLOP3.LUT P1, PT, P1, PT, PT, 0x8, 0x80 ;  /* 0x000000000080781c */ /* 0x000fe60000f2e170 */
[----:B------:R-:W-:Y:S11]  /*5530*/  @P0 FSETP.EQ.AND P1, PT, R133, RZ, PT ;  /* 0x000000ff8500020b */ /* 0x000ff60003f22000 */
[----:B------:R-:W-:Y:S02]  /*5540*/  @!UPT UIADD3 URZ, UPT, UPT, URZ, URZ, URZ ;  /* 0x000000fffffff290 */ /* 0x000fe4000fffe0ff */
.L_x_83:
[----:B------:R-:W2:Y:S01]  /*5550*/  SYNCS.PHASECHK.TRANS64.TRYWAIT P2, [UR21+0x50], R10 ;  /* 0x0000500aff0075a7 */ /* 0x000ea20008041115 */
[----:B------:R-:W-:Y:S01]  /*5560*/  ELECT P0, URZ, PT ;  /* 0x0000000000ff782f */ /* 0x000fe20003800000 */
[----:B------:R-:W-:Y:S02]  /*5570*/  ULOP3.LUT UP0, UR19, UR29, 0x1, URZ, 0xc0, !UPT ;  /* 0x000000011d137892 */ /* 0x000fe4000f80c0ff */
[----:B------:R-:W-:Y:S01]  /*5580*/  UIADD3 UR18, UPT, UPT, UR17, 0x60, URZ ;  /* 0x0000006011127890 */ /* 0x000fe2000fffe0ff */
[----:B------:R-:W-:Y:S06]  /*5590*/  PLOP3.LUT P1, PT, P1, P0, PT, 0xf2, 0x2f ;  /* 0x00000000002f781c */ /* 0x000fec0000f21e72 */
[----:B------:R-:W-:Y:S02]  /*55a0*/  UMOV UR58, UR18 ;  /* 0x00000012003a7c82 */ /* 0x000fe40008000000 */
[----:B------:R-:W-:Y:S05]  /*55b0*/  @UP0 UIADD3 UR58, UPT, UPT, UR17, URZ, URZ ;  /* 0x000000ff113a0290 */ /* 0x000fea000fffe0ff */
[----:B------:R-:W-:Y:S05]  /*55c0*/  @!P1 IADD3 R6, P0, PT, R16, 0x980, RZ ;  /* 0x0000098010069810 */ /* 0x000fea0007f1e0ff */
[----:B-1----:R-:W-:Y:S01]  /*55d0*/  @!P1 IMAD.X R0, RZ, RZ, R17, P0 ;  /* 0x000000ffff009224 */ /* 0x002fe200000e0611 */
[----:B--2---:R-:W-:Y:S07]  /*55e0*/  @!P2 BRA `(.L_x_84) ;  /* 0x000000dc00a8a947 */ /* 0x004fee0003800000 */
.L_x_216:
[----:B------:R-:W-:Y:S01]  /*55f0*/  @!P1 R2UR UR5, R6 ;  /* 0x00000000060592ca */ /* 0x000fe200000e0000 */
[----:B------:R-:W-:Y:S01]  /*5600*/  VOTEU.ALL UP0, P1 ;  /* 0x0000000000ff7886 */ /* 0x000fe20000800000 */
[----:B------:R-:W-:Y:S01]  /*5610*/  @!P1 R2UR UR4, R0 ;  /* 0x00000000000492ca */ /* 0x000fe200000e0000 */
[----:B------:R-:W-:Y:S01]  /*5620*/  UMOV UR6, 0x0 ;  /* 0x0000000000067882 */ /* 0x000fe20000000000 */
[----:B------:R-:W-:Y:S01]  /*5630*/  UMOV UR7, 0x10000000 ;  /* 0x1000000000077882 */ /* 0x000fe20000000000 */
[----:B------:R-:W-:Y:S01]  /*5640*/  UMOV UR60, UR36 ;  /* 0x00000024003c7c82 */ /* 0x000fe20008000000 */
[----:B------:R-:W-:Y:S01]  /*5650*/  @!UP0 UIADD3 UR56, UPT, UPT, UR21, 0x200, URZ ;  /* 0x0000020015388890 */ /* 0x000fe2000fffe0ff */
[----:B------:R-:W-:Y:S01]  /*5660*/  @!P1 IMAD.MOV.U32 R0, RZ, RZ, 0x2000 ;  /* 0x00002000ff009424 */ /* 0x000fe200078e00ff */
[----:B------:R-:W-:Y:S01]  /*5670*/  @!UP0 UIADD3 UR10, UPT, UPT, UR58, 0x80, URZ ;  /* 0x000000803a0a8890 */ /* 0x000fe2000fffe0ff */
[----:B------:R-:W-:Y:S01]  /*5680*/  @!P1 IADD3 R6, P0, PT, R16, 0x980, RZ ;  /* 0x0000098010069810 */ /* 0x000fe20007f1e0ff */
[----:B------:R-:W-:Y:S01]  /*5690*/  @!UP0 UIADD3 UR8, UPT, UPT, UR21, 0x1200, URZ ;  /* 0x0000120015088890 */ /* 0x000fe2000fffe0ff */
[----:B------:R-:W-:Y:S02]  /*56a0*/  VOTEU.ALL UP0, P1 ;  /* 0x0000000000ff7886 */ /* 0x000fe40000800000 */
[----:B------:R-:W-:Y:S01]  /*56b0*/  IMAD.U32 R8, RZ, RZ, UR5 ;  /* 0x00000005ff087e24 */ /* 0x000fe2000f8e00ff */
[----:B------:R-:W-:Y:S01]  /*56c0*/  UMOV UR9, UR57 ;  /* 0x0000003900097c82 */ /* 0x000fe20008000000 */
[----:B-1----:R-:W-:Y:S01]  /*56d0*/  IMAD.U32 R9, RZ, RZ, UR4 ;  /* 0x00000004ff097e24 */ /* 0x002fe2000f8e00ff */
[----:B------:R-:W-:Y:S01]  /*56e0*/  UMOV UR11, UR59 ;  /* 0x0000003b000b7c82 */ /* 0x000fe20008000000 */
[----:B------:R-:W-:Y:S01]  /*56f0*/  UMOV UR12, UR36 ;  /* 0x00000024000c7c82 */ /* 0x000fe20008000000 */
[----:B------:R-:W-:Y:S02]  /*5700*/  @!P1 R2UR UR4, R8 ;  /* 0x00000000080492ca */ /* 0x000fe400000e0000 */
[----:B------:R-:W-:Y:S11]  /*5710*/  @!P1 R2UR UR5, R9 ;  /* 0x00000000090592ca */ /* 0x000ff600000e0000 */
[----:B------:R-:W-:Y:S02]  /*5720*/  @!UPT UIADD3 URZ, UPT, UPT, URZ, URZ, URZ ;  /* 0x000000fffffff290 */ /* 0x000fe4000fffe0ff */
[----:B------:R1:W-:Y:S01]  /*5730*/  @!UP0 UTMALDG.3D [UR56], [UR4], desc[UR6] ;  /* 0x00000638040085b4 */ /* 0x0003e20008011000 */
[----:B------:R-:W-:Y:S05]  /*5740*/  VOTEU.ALL UP0, P1 ;  /* 0x0000000000ff7886 */ /* 0x000fea0000800000 */
[----:B------:R1:W-:Y:S01]  /*5750*/  @!UP0 UTMALDG.3D [UR8], [UR4], desc[UR6] ;  /* 0x00000608040085b4 */ /* 0x0003e20008011000 */
[----:B------:R2:W-:Y:S01]  /*5760*/  @!P1 SYNCS.ARRIVE.TRANS64.RED.A0TR RZ, [UR21+0x30], R0 ;  /* 0x00003000ffff99a7 */ /* 0x0005e20008300415 */
[----:B------:R-:W-:Y:S01]  /*5770*/  SYNCS.ARRIVE.TRANS64.RED.A1T0 RZ, [UR46], RZ ;  /* 0x000000ffffff79a7 */ /* 0x000fe2000810042e */
[----:B--2---:R-:W-:Y:S01]  /*5780*/  @!P1 IMAD.X R0, RZ, RZ, R17, P0 ;  /* 0x000000ffff009224 */ /* 0x004fe200000e0611 */
[----:B------:R-:W2:Y:S02]  /*5790*/  SYNCS.PHASECHK.TRANS64.TRYWAIT P2, [UR21+0x58], R10 ;  /* 0x0000580aff0075a7 */ /* 0x000ea40008041115 */
[----:B-12---:R-:W-:Y:S05]  /*57a0*/  @!P2 BRA `(.L_x_85) ;  /* 0x000000dc0050a947 */ /* 0x006fea0003800000 */
.L_x_218:
        /* <DEDUP_REMOVED lines=10> */
[----:B------:R-:W-:Y:S02]  /*5850*/  @!UP0 UIADD3 UR10, UPT, UPT, UR58, 0x80, URZ ;  /* 0x000000803a0a8890 */ /* 0x000fe4000fffe0ff */
[----:B------:R-:W-:Y:S01]  /*5860*/  @!UP0 UIADD3 UR8, UPT, UPT, UR21, 0x3200, URZ ;  /* 0x0000320015088890 */ /* 0x000fe2000fffe0ff */
[----:B------:R-:W-:Y:S01]  /*5870*/  IMAD.U32 R8, RZ, RZ, UR5 ;  /* 0x00000005ff087e24 */ /* 0x000fe2000f8e00ff */
[----:B------:R-:W-:Y:S01]  /*5880*/  VOTEU.ALL UP0, P1 ;  /* 0x0000000000ff7886 */ /* 0x000fe20000800000 */
[----:B-1----:R-:W-:Y:S01]  /*5890*/  IMAD.U32 R9, RZ, RZ, UR4 ;  /* 0x00000004ff097e24 */ /* 0x002fe2000f8e00ff */
[----:B------:R-:W-:Y:S01]  /*58a0*/  UMOV UR52, UR36 ;  /* 0x0000002400347c82 */ /* 0x000fe20008000000 */
[----:B------:R-:W-:Y:S01]  /*58b0*/  UMOV UR9, UR49 ;  /* 0x0000003100097c82 */ /* 0x000fe20008000000 */
[----:B------:R-:W-:Y:S01]  /*58c0*/  @!P1 R2UR UR4, R8 ;  /* 0x00000000080492ca */ /* 0x000fe200000e0000 */
[----:B------:R-:W-:Y:S01]  /*58d0*/  UMOV UR12, UR36 ;  /* 0x00000024000c7c82 */ /* 0x000fe20008000000 */
[----:B------:R-:W-:Y:S01]  /*58e0*/  @!P1 R2UR UR5, R9 ;  /* 0x00000000090592ca */ /* 0x000fe200000e0000 */
[----:B------:R-:W-:Y:S11]  /*58f0*/  UMOV UR11, UR51 ;  /* 0x00000033000b7c82 */ /* 0x000ff60008000000 */
[----:B------:R-:W-:Y:S01]  /*5900*/  @!UPT UIADD3 URZ, UPT, UPT, URZ, URZ, URZ ;  /* 0x000000fffffff290 */ /* 0x000fe2000fffe0ff */
        /* <DEDUP_REMOVED lines=8> */
.L_x_220:
[----:B------:R-:W-:Y:S01]  /*5990*/  @!P1 R2UR UR4, R0 ;  /* 0x00000000000492ca */ /* 0x000fe200000e0000 */
[----:B------:R-:W-:Y:S01]  /*59a0*/  USHF.L.U32 UR16, UR19, 0x5, URZ ;  /* 0x0000000513107899 */ /* 0x000fe200080006ff */
[----:B------:R-:W-:Y:S01]  /*59b0*/  @!P1 R2UR UR5, R6 ;  /* 0x00000000060592ca */ /* 0x000fe200000e0000 */
[----:B------:R-:W-:Y:S01]  /*59c0*/  VOTEU.ALL UP0, P1 ;  /* 0x0000000000ff7886 */ /* 0x000fe20000800000 */
[----:B------:R-:W-:Y:S01]  /*59d0*/  UMOV UR24, 0x0 ;  /* 0x0000000000187882 */ /* 0x000fe20000000000 */
[----:B------:R-:W-:Y:S01]  /*59e0*/  UMOV UR25, 0x10000000 ;  /* 0x1000000000197882 */ /* 0x000fe20000000000 */
[----:B------:R-:W-:Y:S01]  /*59f0*/  UMOV UR43, UR59 ;  /* 0x0000003b002b7c82 */ /* 0x000fe20008000000 */
[----:B------:R-:W-:Y:S01]  /*5a00*/  UMOV UR44, UR36 ;  /* 0x00000024002c7c82 */ /* 0x000fe20008000000 */
[----:B------:R-:W-:Y:S01]  /*5a10*/  @!UP0 UIADD3 UR40, UPT, UPT, UR21, 0x4200, URZ ;  /* 0x0000420015288890 */ /* 0x000fe2000fffe0ff */
[----:B------:R-:W-:Y:S01]  /*5a20*/  @!P1 IMAD.MOV.U32 R0, RZ, RZ, 0x2000 ;  /* 0x00002000ff009424 */ /* 0x000fe200078e00ff */
[----:B------:R-:W-:Y:S01]  /*5a30*/  @!UP0 UIADD3 UR8, UPT, UPT, UR21, 0x5200, URZ ;  /* 0x0000520015088890 */ /* 0x000fe2000fffe0ff */
[----:B------:R-:W-:Y:S01]  /*5a40*/  @!P1 IADD3 R6, P0, PT, R16, 0x980, RZ ;  /* 0x0000098010069810 */ /* 0x000fe20007f1e0ff */
[----:B------:R-:W-:Y:S01]  /*5a50*/  UMOV UR9, UR41 ;  /* 0x0000002900097c82 */ /* 0x000fe20008000000 */
[----:B-1----:R-:W-:Y:S01]  /*5a60*/  IMAD.U32 R9, RZ, RZ, UR4 ;  /* 0x00000004ff097e24 */ /* 0x002fe2000f8e00ff */
[----:B------:R-:W-:Y:S01]  /*5a70*/  UIADD3 UR4, UPT, UPT, UR17, -UR16, URZ ;  /* 0x8000001011047290 */ /* 0x000fe2000fffe0ff */
[----:B------:R-:W-:Y:S01]  /*5a80*/  IMAD.U32 R8, RZ, RZ, UR5 ;  /* 0x00000005ff087e24 */ /* 0x000fe2000f8e00ff */
[----:B------:R-:W-:Y:S01]  /*5a90*/  UMOV UR11, UR59 ;  /* 0x0000003b000b7c82 */ /* 0x000fe20008000000 */
[----:B------:R-:W-:Y:S01]  /*5aa0*/  UMOV UR12, UR36 ;  /* 0x00000024000c7c82 */ /* 0x000fe20008000000 */
[----:B------:R-:W-:Y:S01]  /*5ab0*/  @!P1 R2UR UR7, R9 ;  /* 0x00000000090792ca */ /* 0x000fe200000e0000 */
[----:B------:R-:W-:Y:S01]  /*5ac0*/  UIADD3 UR42, UPT, UPT, UR4, 0x40, URZ ;  /* 0x00000040042a7890 */ /* 0x000fe2000fffe0ff */
[----:B------:R-:W-:Y:S01]  /*5ad0*/  @!P1 R2UR UR6, R8 ;  /* 0x00000000080692ca */ /* 0x000fe200000e0000 */
[----:B------:R-:W-:Y:S01]  /*5ae0*/  @!UP0 UIADD3 UR10, UPT, UPT, UR4, 0xc0, URZ ;  /* 0x000000c0040a8890 */ /* 0x000fe2000fffe0ff */
[----:B------:R-:W-:Y:S11]  /*5af0*/  VOTEU.ALL UP0, P1 ;  /* 0x0000000000ff7886 */ /* 0x000ff60000800000 */
        /* <DEDUP_REMOVED lines=8> */
.L_x_222:
[----:B------:R-:W-:Y:S01]  /*5b80*/  @!P1 R2UR UR6, R6 ;  /* 0x00000000060692ca */ /* 0x000fe200000e0000 */
[----:B------:R-:W-:Y:S01]  /*5b90*/  VOTEU.ALL UP0, P1 ;  /* 0x0000000000ff7886 */ /* 0x000fe20000800000 */
[----:B------:R-:W-:Y:S01]  /*5ba0*/  @!P1 R2UR UR5, R0 ;  /* 0x00000000000592ca */ /* 0x000fe200000e0000 */
[----:B------:R-:W-:Y:S01]  /*5bb0*/  UMOV UR34, UR42 ;  /* 0x0000002a00227c82 */ /* 0x000fe20008000000 */
[----:B------:R-:W-:Y:S01]  /*5bc0*/  @!P1 IMAD.MOV.U32 R0, RZ, RZ, 0x2000 ;  /* 0x00002000ff009424 */ /* 0x000fe200078e00ff */
[----:B------:R-:W-:Y:S01]  /*5bd0*/  UMOV UR9, UR33 ;  /* 0x0000002100097c82 */ /* 0x000fe20008000000 */
[----:B------:R-:W-:Y:S01]  /*5be0*/  @!UP0 UIADD3 UR35, UPT, UPT, UR59, 0x40, URZ ;  /* 0x000000403b238890 */ /* 0x000fe2000fffe0ff */
[----:B-1----:R-:W-:Y:S01]  /*5bf0*/  SHF.L.U32 R9, RZ, 0x1f, RZ ;  /* 0x0000001fff097819 */ /* 0x002fe200000006ff */
[----:B------:R-:W-:Y:S01]  /*5c00*/  @!UP0 UIADD3 UR32, UPT, UPT, UR21, 0x6200, URZ ;  /* 0x0000620015208890 */ /* 0x000fe2000fffe0ff */
[----:B------:R-:W-:Y:S01]  /*5c10*/  @!P1 IADD3 R8, P0, PT, R16, 0x980, RZ ;  /* 0x0000098010089810 */ /* 0x000fe20007f1e0ff */
[----:B------:R-:W-:Y:S02]  /*5c20*/  @!UP0 UIADD3 UR10, UPT, UPT, UR4, 0xc0, URZ ;  /* 0x000000c0040a8890 */ /* 0x000fe4000fffe0ff */
[----:B------:R-:W-:Y:S01]  /*5c30*/  @!UP0 UIADD3 UR8, UPT, UPT, UR21, 0x7200, URZ ;  /* 0x0000720015088890 */ /* 0x000fe2000fffe0ff */
[----:B------:R-:W-:Y:S01]  /*5c40*/  IMAD.U32 R18, RZ, RZ, UR6 ;  /* 0x00000006ff127e24 */ /* 0x000fe2000f8e00ff */
[----:B------:R-:W-:Y:S01]  /*5c50*/  VOTEU.ALL UP0, P1 ;  /* 0x0000000000ff7886 */ /* 0x000fe20000800000 */
[----:B------:R-:W-:Y:S01]  /*5c60*/  IMAD.U32 R19, RZ, RZ, UR5 ;  /* 0x00000005ff137e24 */ /* 0x000fe2000f8e00ff */
[----:B------:R-:W-:Y:S01]  /*5c70*/  UMOV UR4, 0x0 ;  /* 0x0000000000047882 */ /* 0x000fe20000000000 */
[----:B------:R-:W-:Y:S01]  /*5c80*/  UMOV UR5, 0x10000000 ;  /* 0x1000000000057882 */ /* 0x000fe20000000000 */
[----:B------:R-:W-:Y:S01]  /*5c90*/  @!P1 R2UR UR6, R18 ;  /* 0x00000000120692ca */ /* 0x000fe200000e0000 */
[----:B------:R-:W-:Y:S01]  /*5ca0*/  UMOV UR12, UR36 ;  /* 0x00000024000c7c82 */ /* 0x000fe20008000000 */
[----:B------:R-:W-:Y:S01]  /*5cb0*/  @!P1 R2UR UR7, R19 ;  /* 0x00000000130792ca */ /* 0x000fe200000e0000 */
[----:B------:R-:W-:Y:S01]  /*5cc0*/  UMOV UR11, UR35 ;  /* 0x00000023000b7c82 */ /* 0x000fe20008000000 */
[----:B------:R-:W-:Y:S11]  /*5cd0*/  @!P1 IMAD.X R6, RZ, RZ, R17, P0 ;  /* 0x000000ffff069224 */ /* 0x000ff600000e0611 */
[----:B------:R-:W-:Y:S01]  /*5ce0*/  @!UP0 UTMALDG.3D [UR32], [UR6], desc[UR4] ;  /* 0x00000420060085b4 */ /* 0x000fe20008011000 */
[----:B------:R-:W-:Y:S05]  /*5cf0*/  VOTEU.ALL UP0, P1 ;  /* 0x0000000000ff7886 */ /* 0x000fea0000800000 */
[----:B------:R1:W-:Y:S01]  /*5d00*/  @!UP0 UTMALDG.3D [UR8], [UR6], desc[UR4] ;  /* 0x00000408060085b4 */ /* 0x0003e20008011000 */
[----:B------:R2:W-:Y:S01]  /*5d10*/  @!P1 SYNCS.ARRIVE.TRANS64.RED.A0TR RZ, [UR21+0x48], R0 ;  /* 0x00004800ffff99a7 */ /* 0x0005e20008300415 */
[----:B------:R-:W-:Y:S01]  /*5d20*/  SYNCS.ARRIVE.TRANS64.RED.A1T0 RZ, [UR37], RZ ;  /* 0x000000ffffff79a7 */ /* 0x000fe20008100425 */
[----:B------:R-:W3:Y:S01]  /*5d30*/  SYNCS.PHASECHK.TRANS64.TRYWAIT P2, [UR21+0x50], R9 ;  /* 0x00005009ff0075a7 */ /* 0x000ee20008041115 */
[----:B-1----:R-:W-:Y:S01]  /*5d40*/  UIADD3 UR4, UPT, UPT, UR17, UR16, URZ ;  /* 0x0000001011047290 */ /* 0x002fe2000fffe0ff */
[----:B--23--:R-:W-:Y:S11]  /*5d50*/  @!P2 BRA `(.L_x_88) ;  /* 0x000000d8002ca947 */ /* 0x00cff60003800000 */
.L_x_224:
[----:B------:R-:W-:Y:S01]  /*5d60*/  @!P1 R2UR UR6, R8 ;  /* 0x00000000080692ca */ /* 0x000fe200000e0000 */
[----:B------:R-:W-:Y:S01]  /*5d70*/  VOTEU.ALL UP0, P1 ;  /* 0x0000000000ff7886 */ /* 0x000fe20000800000 */
[----:B------:R-:W-:Y:S01]  /*5d80*/  @!P1 R2UR UR5, R6 ;  /* 0x00000000060592ca */ /* 0x000fe200000e0000 */
[----:B------:R-:W-:Y:S01]  /*5d90*/  UIADD3 UR26, UPT, UPT, UR4, 0x20, URZ ;  /* 0x00000020041a7890 */ /* 0x000fe2000fffe0ff */
[----:B-1----:R-:W-:Y:S01]  /*5da0*/  @!P1 IMAD.MOV.U32 R0, RZ, RZ, 0x2000 ;  /* 0x00002000ff009424 */ /* 0x002fe200078e00ff */
[----:B------:R-:W-:Y:S01]  /*5db0*/  UMOV UR30, 0x0 ;  /* 0x00000000001e7882 */ /* 0x000fe20000000000 */
[----:B------:R-:W-:Y:S01]  /*5dc0*/  @!UP0 UIADD3 UR24, UPT, UPT, UR21, 0x200, URZ ;  /* 0x0000020015188890 */ /* 0x000fe2000fffe0ff */
[----:B------:R-:W-:Y:S01]  /*5dd0*/  @!P1 IADD3 R8, P0, PT, R16, 0x980, RZ ;  /* 0x0000098010089810 */ /* 0x000fe20007f1e0ff */
[----:B------:R-:W-:Y:S02]  /*5de0*/  @!UP0 UIADD3 UR10, UPT, UPT, UR4, 0xa0, URZ ;  /* 0x000000a0040a8890 */ /* 0x000fe4000fffe0ff */
[----:B------:R-:W-:Y:S01]  /*5df0*/  @!UP0 UIADD3 UR8, UPT, UPT, UR21, 0x1200, URZ ;  /* 0x0000120015088890 */ /* 0x000fe2000fffe0ff */
[----:B------:R-:W-:Y:S02]  /*5e00*/  VOTEU.ALL UP0, P1 ;  /* 0x0000000000ff7886 */ /* 0x000fe40000800000 */
[----:B------:R-:W-:Y:S01]  /*5e10*/  IMAD.U32 R18, RZ, RZ, UR6 ;  /* 0x00000006ff127e24 */ /* 0x000fe2000f8e00ff */
[----:B------:R-:W-:Y:S01]  /*5e20*/  UMOV UR31, 0x10000000 ;  /* 0x10000000001f7882 */ /* 0x000fe20000000000 */
[----:B------:R-:W-:Y:S01]  /*5e30*/  IMAD.U32 R19, RZ, RZ, UR5 ;  /* 0x00000005ff137e24 */ /* 0x000fe2000f8e00ff */
[----:B------:R-:W-:Y:S01]  /*5e40*/  UMOV UR25, UR57 ;  /* 0x0000003900197c82 */ /* 0x000fe20008000000 */
[----:B------:R-:W-:Y:S01]  /*5e50*/  UMOV UR27, UR59 ;  /* 0x0000003b001b7c82 */ /* 0x000fe20008000000 */
[----:B------:R-:W-:Y:S01]  /*5e60*/  @!P1 R2UR UR6, R18 ;  /* 0x00000000120692ca */ /* 0x000fe200000e0000 */
[----:B------:R-:W-:Y:S01]  /*5e70*/  UMOV UR28, UR36 ;  /* 0x00000024001c7c82 */ /* 0x000fe20008000000 */
[----:B------:R-:W-:Y:S01]  /*5e80*/  @!P1 R2UR UR7, R19 ;  /* 0x00000000130792ca */ /* 0x000fe200000e0000 */
[----:B------:R-:W-:Y:S01]  /*5e90*/  UMOV UR9, UR57 ;  /* 0x0000003900097c82 */ /* 0x000fe20008000000 */
[----:B------:R-:W-:Y:S01]  /*5ea0*/  UMOV UR11, UR59 ;  /* 0x0000003b000b7c82 */ /* 0x000fe20008000000 */
[----:B------:R-:W-:Y:S01]  /*5eb0*/  UMOV UR12, UR36 ;  /* 0x00000024000c7c82 */ /* 0x000fe20008000000 */
[----:B------:R-:W-:Y:S09]  /*5ec0*/  @!P1 IMAD.X R6, RZ, RZ, R17, P0 ;  /* 0x000000ffff069224 */ /* 0x000ff200000e0611 */
[----:B------:R1:W-:Y:S01]  /*5ed0*/  @!UP0 UTMALDG.3D [UR24], [UR6], desc[UR30] ;  /* 0x00001e18060085b4 */ /* 0x0003e20008011000 */
[----:B------:R-:W-:Y:S05]  /*5ee0*/  VOTEU.ALL UP0, P1 ;  /* 0x0000000000ff7886 */ /* 0x000fea0000800000 */
[----:B------:R1:W-:Y:S01]  /*5ef0*/  @!UP0 UTMALDG.3D [UR8], [UR6], desc[UR30] ;  /* 0x00001e08060085b4 */ /* 0x0003e20008011000 */
[----:B------:R1:W-:Y:S01]  /*5f00*/  @!P1 SYNCS.ARRIVE.TRANS64.RED.A0TR RZ, [UR21+0x30], R0 ;  /* 0x00003000ffff99a7 */ /* 0x0003e20008300415 */
[----:B------:R-:W-:Y:S01]  /*5f10*/  SYNCS.ARRIVE.TRANS64.RED.A1T0 RZ, [UR46], RZ ;  /* 0x000000ffffff79a7 */ /* 0x000fe2000810042e */
[----:B------:R-:W2:Y:S02]  /*5f20*/  SYNCS.PHASECHK.TRANS64.TRYWAIT P2, [UR21+0x58], R9 ;  /* 0x00005809ff0075a7 */ /* 0x000ea40008041115 */
[----:B-12---:R-:W-:Y:S05]  /*5f30*/  @!P2 BRA `(.L_x_89) ;  /* 0x000000d400cca947 */ /* 0x006fea0003800000 */
.L_x_226:
[----:B------:R-:W-:Y:S01]  /*5f40*/  @!P1 R2UR UR6, R8 ;  /* 0x00000000080692ca */ /* 0x000fe200000e0000 */
[----:B------:R-:W-:Y:S01]  /*5f50*/  VOTEU.ALL UP0, P1 ;  /* 0x0000000000ff7886 */ /* 0x000fe20000800000 */
[----:B------:R-:W-:Y:S01]  /*5f60*/  @!P1 R2UR UR5, R6 ;  /* 0x00000000060592ca */ /* 0x000fe200000e0000 */
[----:B------:R-:W-:Y:S01]  /*5f70*/  UMOV UR30, 0x0 ;  /* 0x00000000001e7882 */ /* 0x000fe20000000000 */
[----:B------:R-:W-:Y:S01]  /*5f80*/  UMOV UR31, 0x10000000 ;  /* 0x10000000001f7882 */ /* 0x000fe20000000000 */
[----:B------:R-:W-:Y:S01]  /*5f90*/  UMOV UR25, UR49 ;  /* 0x0000003100197c82 */ /* 0x000fe20008000000 */
[----:B------:R-:W-:Y:S01]  /*5fa0*/  @!UP0 UIADD3 UR27, UPT, UPT, UR59, 0x40, URZ ;  /* 0x000000403b1b8890 */ /* 0x000fe2000fffe0ff */
[----:B-1----:R-:W-:Y:S01]  /*5fb0*/  @!P1 IMAD.MOV.U32 R0, RZ, RZ, 0x2000 ;  /* 0x00002000ff009424 */ /* 0x002fe200078e00ff */
[----:B------:R-:W-:Y:S01]  /*5fc0*/  @!UP0 UIADD3 UR24, UPT, UPT, UR21, 0x2200, URZ ;  /* 0x0000220015188890 */ /* 0x000fe2000fffe0ff */
[----:B------:R-:W-:Y:S01]  /*5fd0*/  @!P1 IADD3 R8, P0, PT, R16, 0x980, RZ ;  /* 0x0000098010089810 */ /* 0x000fe20007f1e0ff */
[----:B------:R-:W-:Y:S02]  /*5fe0*/  @!UP0 UIADD3 UR10, UPT, UPT, UR4, 0xa0, URZ ;  /* 0x000000a0040a8890 */ /* 0x000fe4000fffe0ff */
[----:B------:R-:W-:Y:S01]  /*5ff0*/  @!UP0 UIADD3 UR8, UPT, UPT, UR21, 0x3200, URZ ;  /* 0x0000320015088890 */ /* 0x000fe2000fffe0ff */
[----:B------:R-:W-:Y:S01]  /*6000*/  IMAD.U32 R18, RZ, RZ, UR6 ;  /* 0x00000006ff127e24 */ /* 0x000fe2000f8e00ff */
[----:B------:R-:W-:Y:S01]  /*6010*/  VOTEU.ALL UP0, P1 ;  /* 0x0000000000ff7886 */ /* 0x000fe20000800000 */
[----:B------:R-:W-:Y:S01]  /*6020*/  IMAD.U32 R19, RZ, RZ, UR5 ;  /* 0x00000005ff137e24 */ /* 0x000fe2000f8e00ff */
[----:B------:R-:W-:Y:S01]  /*6030*/  UMOV UR28, UR36 ;  /* 0x00000024001c7c82 */ /* 0x000fe20008000000 */
[----:B------:R-:W-:Y:S01]  /*6040*/  UMOV UR9, UR49 ;  /* 0x0000003100097c82 */ /* 0x000fe20008000000 */
[----:B------:R-:W-:Y:S01]  /*6050*/  @!P1 R2UR UR6, R18 ;  /* 0x00000000120692ca */ /* 0x000fe200000e0000 */
[----:B------:R-:W-:Y:S01]  /*6060*/  UMOV UR12, UR36 ;  /* 0x00000024000c7c82 */ /* 0x000fe20008000000 */
[----:B------:R-:W-:Y:S01]  /*6070*/  @!P1 R2UR UR7, R19 ;  /* 0x00000000130792ca */ /* 0x000fe200000e0000 */
[----:B------:R-:W-:Y:S01]  /*6080*/  UMOV UR11, UR27 ;  /* 0x0000001b000b7c82 */ /* 0x000fe20008000000 */
[----:B------:R-:W-:Y:S11]  /*6090*/  @!P1 IMAD.X R6, RZ, RZ, R17, P0 ;  /* 0x000000ffff069224 */ /* 0x000ff600000e0611 */
[----:B------:R1:W-:Y:S01]  /*60a0*/  @!UP0 UTMALDG.3D [UR24], [UR6], desc[UR30] ;  /* 0x00001e18060085b4 */ /* 0x0003e20008011000 */
[----:B------:R-:W-:Y:S05]  /*60b0*/  VOTEU.ALL UP0, P1 ;  /* 0x0000000000ff7886 */ /* 0x000fea0000800000 */
[----:B------:R1:W-:Y:S01]  /*60c0*/  @!UP0 UTMALDG.3D [UR8], [UR6], desc[UR30] ;  /* 0x00001e08060085b4 */ /* 0x0003e20008011000 */
[----:B------:R1:W-:Y:S01]  /*60d0*/  @!P1 SYNCS.ARRIVE.TRANS64.RED.A0TR RZ, [UR21+0x38], R0 ;  /* 0x00003800ffff99a7 */ /* 0x0003e20008300415 */
[----:B------:R-:W-:Y:S11]  /*60e0*/  UISETP.NE.AND UP0, UPT, UR19, URZ, UPT ;  /* 0x000000ff1300728c */ /* 0x000ff6000bf05270 */
[----:B------:R-:W-:Y:S01]  /*60f0*/  @!UP0 UIADD3 UR18, UPT, UPT, UR17, URZ, URZ ;  /* 0x000000ff11128290 */ /* 0x000fe2000fffe0ff */
[----:B------:R-:W-:Y:S01]  /*6100*/  SYNCS.ARRIVE.TRANS64.RED.A1T0 RZ, [UR39], RZ ;  /* 0x000000ffffff79a7 */ /* 0x000fe20008100427 */
[----:B------:R-:W2:Y:S02]  /*6110*/  SYNCS.PHASECHK.TRANS64.TRYWAIT P2, [UR21+0x60], R9 ;  /* 0x00006009ff0075a7 */ /* 0x000ea40008041115 */
[----:B-12---:R-:W-:Y:S08]  /*6120*/  @!P2 BRA `(.L_x_90) ;  /* 0x000000d40068a947 */ /* 0x006ff00003800000 */
.L_x_228:
        /* <DEDUP_REMOVED lines=9> */
[----:B------:R-:W-:Y:S01]  /*61c0*/  VIADD R14, R14, 0x1 ;  /* 0x000000010e0e7836 */ /* 0x000fe20000000000 */
[----:B------:R-:W-:Y:S01]  /*61d0*/  @!UP0 UIADD3 UR8, UPT, UPT, UR21, 0x5200, URZ ;  /* 0x0000520015088890 */ /* 0x000fe2000fffe0ff */
[----:B------:R-:W-:Y:S02]  /*61e0*/  VOTEU.ALL UP0, P1 ;  /* 0x0000000000ff7886 */ /* 0x000fe40000800000 */
[----:B------:R-:W-:Y:S01]  /*61f0*/  IMAD.U32 R18, RZ, RZ, UR5 ;  /* 0x00000005ff127e24 */ /* 0x000fe2000f8e00ff */
[----:B------:R-:W-:Y:S01]  /*6200*/  UMOV UR19, UR59 ;  /* 0x0000003b00137c82 */ /* 0x000fe20008000000 */
[----:B------:R-:W-:Y:S01]  /*6210*/  IMAD.U32 R19, RZ, RZ, UR4 ;  /* 0x00000004ff137e24 */ /* 0x000fe2000f8e00ff */
        /* <DEDUP_REMOVED lines=12> */
[----:B------:R-:W2:Y:S02]  /*62e0*/  SYNCS.PHASECHK.TRANS64.TRYWAIT P0, [UR21+0x68], R9 ;  /* 0x00006809ff0075a7 */ /* 0x000ea40008001115 */
[----:B-12---:R-:W-:Y:S05]  /*62f0*/  @!P0 BRA `(.L_x_91) ;  /* 0x000000d4000c8947 */ /* 0x006fea0003800000 */
.L_x_230:
[----:B------:R-:W-:Y:S01]  /*6300*/  UIADD3 UR29, UPT, UPT, UR29, 0x1, URZ ;  /* 0x000000011d1d7890 */ /* 0x000fe2000fffe0ff */
[----:B------:R-:W-:Y:S01]  /*6310*/  @!P1 IADD3 R6, P0, PT, R16, 0x980, RZ ;  /* 0x0000098010069810 */ /* 0x000fe20007f1e0ff */
[----:B------:R-:W-:Y:S01]  /*6320*/  UPLOP3.LUT UP1, UPT, UPT, UPT, UPT, 0x80, 0x8 ;  /* 0x000000000008789c */ /* 0x000fe20003f2f070 */
[----:B------:R-:W-:Y:S01]  /*6330*/  R2UR UR24, R182 ;  /* 0x00000000b61872ca */ /* 0x000fe200000e0000 */
[----:B------:R-:W-:Y:S01]  /*6340*/  VOTEU.ALL UP0, P1 ;  /* 0x0000000000ff7886 */ /* 0x000fe20000800000 */
[----:B------:R-:W-:Y:S01]  /*6350*/  @!P1 R2UR UR5, R6 ;  /* 0x00000000060592ca */ /* 0x000fe200000e0000 */
[----:B-1----:R-:W-:Y:S01]  /*6360*/  @!P1 IMAD.X R0, RZ, RZ, R17, P0 ;  /* 0x000000ffff009224 */ /* 0x002fe200000e0611 */
[----:B------:R-:W-:Y:S01]  /*6370*/  UMOV UR6, 0x0 ;  /* 0x0000000000067882 */ /* 0x000fe20000000000 */
[----:B------:R-:W-:Y:S01]  /*6380*/  UMOV UR7, 0x10000000 ;  /* 0x1000000000077882 */ /* 0x000fe20000000000 */
[----:B------:R-:W-:Y:S01]  /*6390*/  @!UP0 UIADD3 UR19, UPT, UPT, UR59, 0x40, URZ ;  /* 0x000000403b138890 */ /* 0x000fe2000fffe0ff */
[----:B------:R-:W-:Y:S01]  /*63a0*/  R2UR UR25, R183 ;  /* 0x00000000b71972ca */ /* 0x000fe200000e0000 */
[----:B------:R-:W-:Y:S01]  /*63b0*/  @!UP0 UIADD3 UR16, UPT, UPT, UR21, 0x6200, URZ ;  /* 0x0000620015108890 */ /* 0x000fe2000fffe0ff */
[----:B------:R-:W-:Y:S01]  /*63c0*/  @!P1 R2UR UR4, R0 ;  /* 0x00000000000492ca */ /* 0x000fe200000e0000 */
[----:B------:R-:W-:Y:S01]  /*63d0*/  @!UP0 UIADD3 UR10, UPT, UPT, UR18, 0x80, URZ ;  /* 0x00000080120a8890 */ /* 0x000fe2000fffe0ff */
[----:B------:R-:W-:Y:S01]  /*63e0*/  ISETP.NE.AND P0, PT, R14, 0x2, PT ;  /* 0x000000020e00780c */ /* 0x000fe20003f05270 */
[----:B------:R-:W-:Y:S01]  /*63f0*/  @!UP0 UIADD3 UR8, UPT, UPT, UR21, 0x7200, URZ ;  /* 0x0000720015088890 */ /* 0x000fe2000fffe0ff */
[----:B------:R-:W-:Y:S02]  /*6400*/  VOTEU.ALL UP0, P1 ;  /* 0x0000000000ff7886 */ /* 0x000fe40000800000 */
[----:B------:R-:W-:Y:S01]  /*6410*/  IMAD.U32 R8, RZ, RZ, UR5 ;  /* 0x00000005ff087e24 */ /* 0x000fe2000f8e00ff */
[----:B------:R-:W-:Y:S01]  /*6420*/  UMOV UR17, UR33 ;  /* 0x0000002100117c82 */ /* 0x000fe20008000000 */
[----:B------:R-:W-:Y:S01]  /*6430*/  UMOV UR20, UR36 ;  /* 0x0000002400147c82 */ /* 0x000fe20008000000 */
[----:B------:R-:W-:Y:S01]  /*6440*/  UMOV UR9, UR33 ;  /* 0x0000002100097c82 */ /* 0x000fe20008000000 */
[----:B------:R-:W-:Y:S01]  /*6450*/  UMOV UR12, UR36 ;  /* 0x00000024000c7c82 */ /* 0x000fe20008000000 */
[----:B------:R-:W-:Y:S01]  /*6460*/  UMOV UR11, UR19 ;  /* 0x00000013000b7c82 */ /* 0x000fe20008000000 */
[----:B------:R-:W-:Y:S01]  /*6470*/  SEL R0, RZ, 0x1, P0 ;  /* 0x00000001ff007807 */ /* 0x000fe20000000000 */
[----:B------:R-:W-:Y:S01]  /*6480*/  IMAD.U32 R9, RZ, RZ, UR4 ;  /* 0x00000004ff097e24 */ /* 0x000fe2000f8e00ff */
[----:B------:R-:W-:Y:S01]  /*6490*/  @!P1 R2UR UR4, R8 ;  /* 0x00000000080492ca */ /* 0x000fe200000e0000 */
[----:B------:R-:W-:Y:S01]  /*64a0*/  UIADD3 UR24, UPT, UPT, UR13, UR24, URZ ;  /* 0x000000180d187290 */ /* 0x000fe2000fffe0ff */
[----:B------:R-:W-:Y:S01]  /*64b0*/  LOP3.LUT R13, R13, R0, RZ, 0x3c, !PT ;  /* 0x000000000d0d7212 */ /* 0x000fe200078e3cff */
[----:B------:R-:W-:Y:S01]  /*64c0*/  UMOV UR36, UR47 ;  /* 0x0000002f00247c82 */ /* 0x000fe20008000000 */
[----:B------:R-:W-:Y:S02]  /*64d0*/  @!P1 R2UR UR5, R9 ;  /* 0x00000000090592ca */ /* 0x000fe400000e0000 */
[----:B------:R-:W-:Y:S11]  /*64e0*/  SEL R14, R14, RZ, P0 ;  /* 0x000000ff0e0e7207 */ /* 0x000ff60000000000 */
[----:B------:R1:W-:Y:S01]  /*64f0*/  @!UP0 UTMALDG.3D [UR16], [UR4], desc[UR6] ;  /* 0x00000610040085b4 */ /* 0x0003e20008011000 */
[----:B------:R-:W-:Y:S05]  /*6500*/  VOTEU.ALL UP0, P1 ;  /* 0x0000000000ff7886 */ /* 0x000fea0000800000 */
[----:B------:R2:W-:Y:S01]  /*6510*/  @!UP0 UTMALDG.3D [UR8], [UR4], desc[UR6] ;  /* 0x00000608040085b4 */ /* 0x0005e20008011000 */
[----:B------:R2:W-:Y:S01]  /*6520*/  @!P1 SYNCS.ARRIVE.TRANS64.RED.A0TR RZ, [UR21+0x48], R7 ;  /* 0x00004807ffff99a7 */ /* 0x0005e20008300415 */
[----:B------:R-:W-:Y:S01]  /*6530*/  SYNCS.ARRIVE.TRANS64.RED.A1T0 RZ, [UR37], RZ ;  /* 0x000000ffffff79a7 */ /* 0x000fe20008100425 */
[----:B-1----:R-:W-:Y:S01]  /*6540*/  UIADD3 UR20, UPT, UPT, UR14, UR25, URZ ;  /* 0x000000190e147290 */ /* 0x002fe2000fffe0ff */
[----:B------:R-:W-:Y:S11]  /*6550*/  BRA.U UP2, `(.L_x_92) ;  /* 0xffffffe902107547 */ /* 0x000ff6000b83ffff */
[----:B------:R-:W1:Y:S02]  /*6560*/  SYNCS.PHASECHK.TRANS64.TRYWAIT P0, [UR21+0x50], R10 ;  /* 0x0000500aff0075a7 */ /* 0x000e640008001115 */
[----:B-1----:R-:W-:Y:S05]  /*6570*/  @!P0 BRA `(.L_x_93) ;  /* 0x000000d000848947 */ /* 0x002fea0003800000 */
.L_x_232:
[----:B------:R-:W3:Y:S02]  /*6580*/  SYNCS.PHASECHK.TRANS64.TRYWAIT P0, [UR21+0x58], R10 ;  /* 0x0000580aff0075a7 */ /* 0x000ee40008001115 */
[----:B---3--:R-:W-:Y:S05]  /*6590*/  @!P0 BRA `(.L_x_94) ;  /* 0x000000d000948947 */ /* 0x008fea0003800000 */
.L_x_234:
[----:B------:R-:W3:Y:S01]  /*65a0*/  SYNCS.PHASECHK.TRANS64.TRYWAIT P0, [UR21+0x60], R10 ;  /* 0x0000600aff0075a7 */ /* 0x000ee20008001115 */
[----:B------:R-:W-:Y:S01]  /*65b0*/  HFMA2 R0, -RZ, RZ, 0, 5.9604644775390625e-08 ;  /* 0x00000001ff007431 */ /* 0x000fe200000001ff */
[----:B---3--:R-:W-:Y:S06]  /*65c0*/  @!P0 BRA `(.L_x_95) ;  /* 0x000000d000a08947 */ /* 0x008fec0003800000 */
.L_x_236:
[----:B------:R-:W-:Y:S02]  /*65d0*/  MOV R2, UR21 ;  /* 0x0000001500027c02 */ /* 0x000fe40008000f00 */
[----:B-1----:R-:W-:-:S07]  /*65e0*/  SHF.L.U32 R3, R0, 0x1f, RZ ;  /* 0x0000001f00037819 */ /* 0x002fce00000006ff */
.L_x_96:
[----:B-1----:R1:W3:Y:S02]  /*65f0*/  SYNCS.PHASECHK.TRANS64.TRYWAIT P0, [R2+URZ+0x68], R3 ;  /* 0x00006803020075a7 */ /* 0x0022e400080011ff */
[----:B---3--:R-:W-:Y:S05]  /*6600*/  @!P0 NANOSLEEP.SYNCS 0x989680 ;  /* 0x009896800000895d */ /* 0x008fea0003900000 */
[----:B------:R-:W3:Y:S02]  /*6610*/  @!P0 SYNCS.PHASECHK.TRANS64 P0, [R2+URZ+0x68], R3 ;  /* 0x00006803020085a7 */ /* 0x000ee400080010ff */
[----:B--23--:R-:W-:Y:S05]  /*6620*/  @P0 EXIT ;  /* 0x000000000000094d */ /* 0x00cfea0003800000 */
[----:B------:R-:W-:Y:S05]  /*6630*/  BRA `(.L_x_96) ;  /* 0xfffffffc00ec7947 */ /* 0x000fea000383ffff */
.L_x_77:
[----:B------:R-:W-:-:S06]  /*6640*/  UISETP.GE.AND UP0, UPT, UR19, 0x4, UPT ;  /* 0x000000041300788c */ /* 0x000fcc000bf06270 */
[----:B------:R-:W-:-:S13]  /*6650*/  PLOP3.LUT P0, PT, PT, PT, UP0, 0x80, 0x8 ;  /* 0x000000000008781c */ /* 0x000fda0003f0f008 */
[----:B------:R-:W-:Y:S05]  /*6660*/  @!P0 EXIT ;  /* 0x000000000000894d */ /* 0x000fea0003800000 */
[----:B------:R-:W1:Y:S08]  /*6670*/  S2UR UR4, SR_CgaCtaId ;  /* 0x00000000000479c3 */ /* 0x000e700000008800 */
[----:B------:R-:W-:Y:S01]  /*6680*/  BAR.SYNC.DEFER_BLOCKING 0x6, 0xa0 ;  /* 0x0182800000007b1d */ /* 0x000fe20000010000 */
[C---:B------:R-:W-:Y:S01]  /*6690*/  IMAD.SHL.U32 R5, R187.reuse, 0x20, RZ ;  /* 0x00000020bb057824 */ /* 0x040fe200078e00ff */
[----:B------:R-:W-:Y:S01]  /*66a0*/  LOP3.LUT R188, R187, 0x2, RZ, 0xc0, !PT ;  /* 0x00000002bbbc7812 */ /* 0x000fe200078ec0ff */
[----:B------:R-:W-:-:S02]  /*66b0*/  IMAD.SHL.U32 R191, R181, 0x400, RZ ;  /* 0x00000400b5bf7824 */ /* 0x000fc400078e00ff */
[----:B------:R-:W-:Y:S02]  /*66c0*/  HFMA2 R189, -RZ, RZ, 0, 0 ;  /* 0x00000000ffbd7431 */ /* 0x000fe400000001ff */
[----:B------:R-:W-:Y:S01]  /*66d0*/  IMAD.SHL.U32 R2, R187, 0x4, RZ ;  /* 0x00000004bb027824 */ /* 0x000fe200078e00ff */
[----:B------:R-:W-:Y:S01]  /*66e0*/  UMOV UR44, 0x400 ;  /* 0x00000400002c7882 */ /* 0x000fe20000000000 */
[----:B------:R-:W2:Y:S01]  /*66f0*/  LDC.64 R176, c[0x0][0xc88] ;  /* 0x00032200ffb07b82 */ /* 0x000ea20000000a00 */
[----:B------:R-:W-:Y:S01]  /*6700*/  LOP3.LUT R6, R5, 0x320, RZ, 0xc0, !PT ;  /* 0x0000032005067812 */ /* 0x000fe200078ec0ff */
[----:B------:R-:W-:Y:S01]  /*6710*/  IMAD.U32 R4, R187, 0x10000, RZ ;  /* 0x00010000bb047824 */ /* 0x000fe200078e00ff */
[----:B------:R-:W-:Y:S01]  /*6720*/  LOP3.LUT R5, R5, 0xc0, RZ, 0xc0, !PT ;  /* 0x000000c005057812 */ /* 0x000fe200078ec0ff */
[----:B------:R-:W-:Y:S01]  /*6730*/  IMAD.MOV.U32 R186, RZ, RZ, RZ ;  /* 0x000000ffffba7224 */ /* 0x000fe200078e00ff */
[----:B------:R-:W-:Y:S01]  /*6740*/  LOP3.LUT R191, R6, 0x400, R191, 0xf8, !PT ;  /* 0x0000040006bf7812 */ /* 0x000fe200078ef8bf */
[----:B------:R-:W-:Y:S01]  /*6750*/  IMAD.MOV R188, RZ, RZ, -R188 ;  /* 0x000000ffffbc7224 */ /* 0x000fe200078e0abc */
[----:B------:R-:W-:Y:S01]  /*6760*/  LOP3.LUT R6, R5, 0x18, R2, 0xf8, !PT ;  /* 0x0000001805067812 */ /* 0x000fe200078ef802 */
[----:B------:R-:W3:Y:S01]  /*6770*/  LDC.64 R178, c[0x0][0xc90] ;  /* 0x00032400ffb27b82 */ /* 0x000ee20000000a00 */
[----:B------:R-:W-:Y:S01]  /*6780*/  LOP3.LUT R187, R187, 0x4, RZ, 0xc0, !PT ;  /* 0x00000004bbbb7812 */ /* 0x000fe200078ec0ff */
[----:B------:R-:W4:Y:S01]  /*6790*/  LDCU UR63, c[0x0][0x370] ;  /* 0x00006e00ff3f77ac */ /* 0x000f220008000800 */
[----:B------:R-:W-:-:S02]  /*67a0*/  LOP3.LUT R2, R4, 0x200000, RZ, 0xc0, !PT ;  /* 0x0020000004027812 */ /* 0x000fc400078ec0ff */
[----:B------:R-:W-:Y:S01]  /*67b0*/  LOP3.LUT R191, R191, R6, RZ, 0xfc, !PT ;  /* 0x00000006bfbf7212 */ /* 0x000fe200078efcff */
[----:B------:R-:W2:Y:S01]  /*67c0*/  LDCU.64 UR54, c[0x0][0x348] ;  /* 0x00006900ff3677ac */ /* 0x000ea20008000a00 */
[----:B------:R-:W-:Y:S01]  /*67d0*/  IADD3 R190, PT, PT, -R187, 0x2, RZ ;  /* 0x00000002bbbe7810 */ /* 0x000fe20007ffe1ff */
[----:B------:R-:W2:Y:S01]  /*67e0*/  LDC.64 R174, c[0x0][0xcb0] ;  /* 0x00032c00ffae7b82 */ /* 0x000ea20000000a00 */
[----:B------:R-:W-:Y:S01]  /*67f0*/  LOP3.LUT R192, R181, 0x3, RZ, 0xc0, !PT ;  /* 0x00000003b5c07812 */ /* 0x000fe200078ec0ff */
[----:B-1----:R-:W-:Y:S01]  /*6800*/  ULEA UR44, UR4, UR44, 0x18 ;  /* 0x0000002c042c7291 */ /* 0x002fe2000f8ec0ff */
[----:B------:R-:W-:Y:S01]  /*6810*/  IMAD.MOV R187, RZ, RZ, -R187 ;  /* 0x000000ffffbb7224 */ /* 0x000fe200078e0abb */
[----:B------:R-:W-:Y:S01]  /*6820*/  SHF.L.U32 R190, R190, 0x4, RZ ;  /* 0x00000004bebe7819 */ /* 0x000fe200000006ff */
[----:B------:R-:W1:Y:S03]  /*6830*/  LDCU UR42, c[0x0][0xf0c] ;  /* 0x0001e180ff2a77ac */ /* 0x000e660008000800 */
[----:B------:R-:W1:Y:S01]  /*6840*/  LDC.64 R172, c[0x0][0xca8] ;  /* 0x00032a00ffac7b82 */ /* 0x000e620000000a00 */
[----:B------:R-:W-:-:S02]  /*6850*/  UIADD3 UR4, UPT, UPT, UR44, 0x200, URZ ;  /* 0x000002002c047890 */ /* 0x000fc4000fffe0ff */
[----:B------:R-:W4:Y:S01]  /*6860*/  LDS R3, [UR44+0x100] ;  /* 0x0001002cff037984 */ /* 0x000f220008000800 */
[----:B------:R-:W1:Y:S03]  /*6870*/  LDCU UR39, c[0x0][0xf30] ;  /* 0x0001e600ff2777ac */ /* 0x000e660008000800 */
[----:B------:R-:W-:Y:S01]  /*6880*/  IMAD.U32 R184, RZ, RZ, UR4 ;  /* 0x00000004ffb87e24 */ /* 0x000fe2000f8e00ff */
[----:B------:R-:W1:Y:S03]  /*6890*/  LDCU.64 UR60, c[0x0][0xc88] ;  /* 0x00019100ff3c77ac */ /* 0x000e660008000a00 */
[----:B------:R-:W-:Y:S01]  /*68a0*/  IMAD R191, R191, 0x2, R184 ;  /* 0x00000002bfbf7824 */ /* 0x000fe200078e02b8 */
[----:B------:R-:W1:Y:S01]  /*68b0*/  LDCU.64 UR40, c[0x0][0xf28] ;  /* 0x0001e500ff2877ac */ /* 0x000e620008000a00 */
[----:B------:R-:W1:Y:S01]  /*68c0*/  LDCU.128 UR56, c[0x0][0xf10] ;  /* 0x0001e200ff3877ac */ /* 0x000e620008000c00 */
[----:B------:R-:W1:Y:S01]  /*68d0*/  LDCU UR62, c[0x0][0x374] ;  /* 0x00006e80ff3e77ac */ /* 0x000e620008000800 */
[----:B------:R-:W-:Y:S01]  /*68e0*/  UMOV UR43, URZ ;  /* 0x000000ff002b7c82 */ /* 0x000fe20008000000 */
[----:B------:R-:W-:Y:S01]  /*68f0*/  UMOV UR53, URZ ;  /* 0x000000ff00357c82 */ /* 0x000fe20008000000 */
[----:B------:R-:W-:Y:S01]  /*6900*/  UMOV UR47, URZ ;  /* 0x000000ff002f7c82 */ /* 0x000fe20008000000 */
[----:B--234-:R-:W-:-:S07]  /*6910*/  IMAD.IADD R2, R3, 0x1, R2 ;  /* 0x0000000103027824 */ /* 0x01cfce00078e0202 */
.L_x_188:
[C---:B------:R-:W-:Y:S02]  /*6920*/  LEA R0, R186.reuse, UR44, 0x3 ;  /* 0x0000002cba007c11 */ /* 0x040fe4000f8e18ff */
[----:B------:R-:W-:Y:S02]  /*6930*/  SHF.L.U32 R3, R189, 0x1f, RZ ;  /* 0x0000001fbd037819 */ /* 0x000fe400000006ff */
[----:B--2---:R-:W-:Y:S02]  /*6940*/  LEA R5, R186, UR44, 0x4 ;  /* 0x0000002cba057c11 */ /* 0x004fe4000f8e20ff */
[----:B------:R-:W2:Y:S02]  /*6950*/  SYNCS.PHASECHK.TRANS64.TRYWAIT P0, [R0+URZ+0x80], R3 ;  /* 0x00008003000075a7 */ /* 0x000ea400080011ff */
[----:B--2---:R-:W-:Y:S05]  /*6960*/  @!P0 BRA `(.L_x_97) ;  /* 0x000000cc00d08947 */ /* 0x004fea0003800000 */
.L_x_237:
[----:B------:R-:W-:Y:S01]  /*6970*/  R2UR UR7, R193 ;  /* 0x00000000c10772ca */ /* 0x000fe200000e0000 */
[----:B------:R-:W3:Y:S01]  /*6980*/  LDS.128 R4, [R5+0xe0] ;  /* 0x0000e00005047984 */ /* 0x000ee20000000c00 */
[----:B--2---:R-:W-:Y:S01]  /*6990*/  VIADD R0, R0, 0x90 ;  /* 0x0000009000007836 */ /* 0x004fe20000000000 */
[----:B------:R-:W-:Y:S04]  /*69a0*/  UISETP.GE.AND UP0, UPT, UR45, 0x1, UPT ;  /* 0x000000012d00788c */ /* 0x000fe8000bf06270 */
[----:B------:R-:W-:Y:S01]  /*69b0*/  PRMT R0, RZ, 0x654, R0 ;  /* 0x00000654ff007816 */ /* 0x000fe20000000000 */
[----:B------:R-:W-:Y:S01]  /*69c0*/  @!PT LDS RZ, [RZ] ;  /* 0x00000000fffff984 */ /* 0x000fe20000000800 */
[----:B------:R-:W-:Y:S01]  /*69d0*/  @!PT LDS RZ, [RZ] ;  /* 0x00000000fffff984 */ /* 0x000fe20000000800 */
[----:B------:R-:W-:Y:S01]  /*69e0*/  @!PT LDS RZ, [RZ] ;  /* 0x00000000fffff984 */ /* 0x000fe20000000800 */
[----:B------:R-:W-:Y:S01]  /*69f0*/  @!PT LDS RZ, [RZ] ;  /* 0x00000000fffff984 */ /* 0x000fe20000000800 */
[----:B------:R2:W-:Y:S06]  /*6a00*/  MEMBAR.ALL.CTA ;  /* 0x0000000000007992 */ /* 0x0005ec0000008000 */
[----:B--2---:R-:W2:Y:S02]  /*6a10*/  FENCE.VIEW.ASYNC.S ;  /* 0x00000000000073c6 */ /* 0x004ea40000000000 */
[----:B--2---:R2:W-:Y:S01]  /*6a20*/  SYNCS.ARRIVE.TRANS64.RED.A1T0 RZ, [R0+URZ], RZ ;  /* 0x000000ff00ff79a7 */ /* 0x0045e200081004ff */
[----:B---3--:R-:W-:Y:S11]  /*6a30*/  LOP3.LUT P0, RZ, R6, 0x1, RZ, 0xc0, !PT ;  /* 0x0000000106ff7812 */ /* 0x008ff6000780c0ff */
[----:B------:R-:W-:Y:S02]  /*6a40*/  @!UPT UIADD3 URZ, UPT, UPT, URZ, URZ, URZ ;  /* 0x000000fffffff290 */ /* 0x000fe4000fffe0ff */
[----:B------:R-:W-:Y:S01]  /*6a50*/  VOTEU.ANY UP1, P0 ;  /* 0x0000000000ff7886 */ /* 0x000fe20000020100 */
[----:B------:R-:W-:Y:S01]  /*6a60*/  PLOP3.LUT P0, PT, PT, PT, UP1, 0x80, 0x8 ;  /* 0x000000000008781c */ /* 0x000fe20003f0f018 */
[----:B------:R-:W-:Y:S06]  /*6a70*/  UP2UR UR4, UPR, URZ, 0x2 ;  /* 0x00000002ff047883 */ /* 0x000fec0008000000 */
[----:B------:R-:W-:Y:S06]  /*6a80*/  IMAD.U32 R194, RZ, RZ, UR4 ;  /* 0x00000004ffc27e24 */ /* 0x000fec000f8e00ff */
[----:B------:R-:W-:Y:S02]  /*6a90*/  @P0 SHF.R.U32.HI R3, RZ, 0x10, R5 ;  /* 0x00000010ff030819 */ /* 0x000fe40000011605 */
[----:B------:R-:W-:Y:S02]  /*6aa0*/  @P0 MOV R8, R4 ;  /* 0x0000000400080202 */ /* 0x000fe40000000f00 */
[----:B------:R-:W-:Y:S02]  /*6ab0*/  @P0 R2UR UR4, R3 ;  /* 0x00000000030402ca */ /* 0x000fe400000e0000 */
[----:B------:R-:W-:Y:S02]  /*6ac0*/  @P0 LOP3.LUT R4, R5, 0xffff, RZ, 0xc0, !PT ;  /* 0x0000ffff05040812 */ /* 0x000fe400078ec0ff */
[----:B------:R-:W-:Y:S02]  /*6ad0*/  @P0 R2UR UR6, R8 ;  /* 0x00000000080602ca */ /* 0x000fe400000e0000 */
[----:B------:R-:W-:Y:S07]  /*6ae0*/  @P0 R2UR UR5, R4 ;  /* 0x00000000040502ca */ /* 0x000fee00000e0000 */
[----:B------:R-:W-:Y:S02]  /*6af0*/  @UP1 UMOV UR7, UR4 ;  /* 0x0000000400071c82 */ /* 0x000fe40008000000 */
[----:B------:R-:W-:Y:S02]  /*6b00*/  IMAD.U32 R193, RZ, RZ, UR7 ;  /* 0x00000007ffc17e24 */ /* 0x000fe4000f8e00ff */
[----:B------:R-:W-:Y:S02]  /*6b10*/  @UP1 UMOV UR38, UR6 ;  /* 0x0000000600261c82 */ /* 0x000fe40008000000 */
[----:B------:R-:W-:Y:S01]  /*6b20*/  @UP1 UMOV UR37, UR5 ;  /* 0x0000000500251c82 */ /* 0x000fe20008000000 */
[----:B--2---:R-:W-:Y:S05]  /*6b30*/  BRA.U !UP0, `(.L_x_98) ;  /* 0x0000000108cc7547 */ /* 0x004fea000b800000 */
[----:B------:R-:W2:Y:S01]  /*6b40*/  LDCU UR12, c[0x0][0xf20] ;  /* 0x0001e400ff0c77ac */ /* 0x000ea20008000800 */
[----:B-1----:R-:W-:Y:S02]  /*6b50*/  UIMAD.WIDE.U32 UR4, UR62, UR59, URZ ;  /* 0x0000003b3e0472a5 */ /* 0x002fe4000f8e00ff */
[----:B------:R-:W-:Y:S02]  /*6b60*/  UIMAD.WIDE.U32 UR6, UR63, UR56, URZ ;  /* 0x000000383f0672a5 */ /* 0x000fe4000f8e00ff */
[----:B------:R-:W-:Y:S02]  /*6b70*/  UISETP.NE.AND UP0, UPT, UR58, 0x1, UPT ;  /* 0x000000013a00788c */ /* 0x000fe4000bf05270 */
[----:B------:R-:W-:Y:S02]  /*6b80*/  UIMAD.WIDE.U32 UR8, UR37, UR59, URZ ;  /* 0x0000003b250872a5 */ /* 0x000fe4000f8e00ff */
[----:B------:R-:W-:Y:S02]  /*6b90*/  UISETP.NE.AND UP1, UPT, UR42, 0x1, UPT ;  /* 0x000000012a00788c */ /* 0x000fe4000bf25270 */
[----:B------:R-:W-:Y:S02]  /*6ba0*/  UIMAD.WIDE.U32 UR10, UR38, UR56, URZ ;  /* 0x00000038260a72a5 */ /* 0x000fe4000f8e00ff */
[----:B------:R-:W-:Y:S01]  /*6bb0*/  UISETP.NE.AND UP2, UPT, UR45, 0x1, UPT ;  /* 0x000000012d00788c */ /* 0x000fe2000bf45270 */
[----:B------:R-:W-:Y:S02]  /*6bc0*/  UMOV UR4, UR5 ;  /* 0x0000000500047c82 */ /* 0x000fe40008000000 */
[----:B--2---:R-:W-:Y:S03]  /*6bd0*/  USHF.R.U32.HI UR5, URZ, UR12, UR4 ;  /* 0x0000000cff057299 */ /* 0x004fe60008011604 */
[----:B------:R-:W-:Y:S02]  /*6be0*/  UMOV UR4, UR7 ;  /* 0x0000000700047c82 */ /* 0x000fe40008000000 */
[----:B------:R-:W-:Y:S02]  /*6bf0*/  USHF.R.U32.HI UR7, URZ, UR57, UR4 ;  /* 0x00000039ff077299 */ /* 0x000fe40008011604 */
[----:B------:R-:W-:Y:S02]  /*6c00*/  USEL UR4, UR62, UR5, !UP0 ;  /* 0x000000053e047287 */ /* 0x000fe4000c000000 */
[----:B------:R-:W-:Y:S01]  /*6c10*/  USEL UR7, UR63, UR7, !UP1 ;  /* 0x000000073f077287 */ /* 0x000fe2000c800000 */
[----:B------:R-:W-:Y:S01]  /*6c20*/  UMOV UR5, UR9 ;  /* 0x0000000900057c82 */ /* 0x000fe20008000000 */
[----:B------:R-:W-:Y:S02]  /*6c30*/  UIMAD.WIDE.U32 UR8, UR4, UR40, URZ ;  /* 0x00000028040872a5 */ /* 0x000fe4000f8e00ff */
[----:B------:R-:W-:Y:S03]  /*6c40*/  USHF.R.U32.HI UR6, URZ, UR12, UR5 ;  /* 0x0000000cff067299 */ /* 0x000fe60008011605 */
[----:B------:R-:W-:Y:S01]  /*6c50*/  UMOV UR5, UR11 ;  /* 0x0000000b00057c82 */ /* 0x000fe20008000000 */
[----:B------:R-:W-:Y:S02]  /*6c60*/  UIMAD.WIDE.U32 UR10, UR7, UR40, URZ ;  /* 0x00000028070a72a5 */ /* 0x000fe4000f8e00ff */
[----:B------:R-:W-:Y:S02]  /*6c70*/  USEL UR6, UR37, UR6, !UP0 ;  /* 0x0000000625067287 */ /* 0x000fe4000c000000 */
[----:B------:R-:W-:Y:S01]  /*6c80*/  USHF.R.U32.HI UR5, URZ, UR57, UR5 ;  /* 0x00000039ff057299 */ /* 0x000fe20008011605 */
[----:B------:R-:W-:Y:S02]  /*6c90*/  UMOV UR8, UR9 ;  /* 0x0000000900087c82 */ /* 0x000fe40008000000 */
[----:B------:R-:W-:Y:S01]  /*6ca0*/  UMOV UR10, UR11 ;  /* 0x0000000b000a7c82 */ /* 0x000fe20008000000 */
[----:B------:R-:W-:Y:S02]  /*6cb0*/  @UP2 USHF.R.U32.HI UR4, URZ, UR41, UR8 ;  /* 0x00000029ff042299 */ /* 0x000fe40008011608 */
[----:B------:R-:W-:Y:S02]  /*6cc0*/  @UP2 USHF.R.U32.HI UR7, URZ, UR41, UR10 ;  /* 0x00000029ff072299 */ /* 0x000fe4000801160a */
[----:B------:R-:W-:Y:S02]  /*6cd0*/  UIMAD UR4, UR45, UR4, URZ ;  /* 0x000000042d0472a4 */ /* 0x000fe4000f8e02ff */
        /* <DEDUP_REMOVED lines=8> */
[----:B------:R-:W-:Y:S02]  /*6d60*/  USEL UR11, UR6, UR4, !UP2 ;  /* 0x00000004060b7287 */ /* 0x000fe4000d000000 */
[----:B------:R-:W-:Y:S02]  /*6d70*/  UIADD3 UR8, UPT, UPT, -UR5, URZ, URZ ;  /* 0x000000ff05087290 */ /* 0x000fe4000fffe1ff */
[----:B------:R-:W-:Y:S01]  /*6d80*/  UIADD3 UR10, UPT, UPT, -UR11, URZ, URZ ;  /* 0x000000ff0b0a7290 */ /* 0x000fe2000fffe1ff */
[----:B------:R-:W-:Y:S01]  /*6d90*/  @!UP0 UMOV UR4, UR9 ;  /* 0x0000000900048c82 */ /* 0x000fe20008000000 */
[----:B------:R-:W-:Y:S02]  /*6da0*/  UIADD3 UR9, UPT, UPT, -UR6, URZ, URZ ;  /* 0x000000ff06097290 */ /* 0x000fe4000fffe1ff */
[----:B------:R-:W-:Y:S02]  /*6db0*/  @!UP0 USHF.R.U32.HI UR4, URZ, UR41, UR4 ;  /* 0x00000029ff048299 */ /* 0x000fe40008011604 */
[----:B------:R-:W-:Y:S02]  /*6dc0*/  UIMAD UR10, UR45, UR10, UR6 ;  /* 0x0000000a2d0a72a4 */ /* 0x000fe4000f8e0206 */
[----:B------:R-:W-:Y:S04]  /*6dd0*/  @!UP0 USEL UR4, UR5, UR4, !UP2 ;  /* 0x0000000405048287 */ /* 0x000fe8000d000000 */
[----:B------:R-:W-:Y:S02]  /*6de0*/  @!UP0 UIMAD UR10, UR7, UR10, UR4 ;  /* 0x0000000a070a82a4 */ /* 0x000fe4000f8e0204 */
[----:B------:R-:W-:Y:S02]  /*6df0*/  @!UP0 UIADD3 UR11, UPT, UPT, UR11, -UR4, URZ ;  /* 0x800000040b0b8290 */ /* 0x000fe4000fffe0ff */
[----:B------:R-:W-:Y:S02]  /*6e00*/  UIMAD UR7, UR42, UR8, UR38 ;  /* 0x000000082a0772a4 */ /* 0x000fe4000f8e0226 */
[----:B------:R-:W-:Y:S02]  /*6e10*/  @!UP0 UIMAD UR6, UR11, UR45, UR5 ;  /* 0x0000002d0b0682a4 */ /* 0x000fe4000f8e0205 */
[----:B------:R-:W-:Y:S01]  /*6e20*/  UIMAD UR4, UR58, UR9, UR37 ;  /* 0x000000093a0472a4 */ /* 0x000fe2000f8e0225 */
[----:B------:R-:W-:Y:S02]  /*6e30*/  @!UP0 UMOV UR5, UR10 ;  /* 0x0000000a00058c82 */ /* 0x000fe40008000000 */
[----:B------:R-:W-:Y:S02]  /*6e40*/  UIMAD UR38, UR5, UR42, UR7 ;  /* 0x0000002a052672a4 */ /* 0x000fe4000f8e0207 */
[----:B------:R-:W-:Y:S11]  /*6e50*/  UIMAD UR37, UR6, UR58, UR4 ;  /* 0x0000003a062572a4 */ /* 0x000ff6000f8e0204 */
[----:B------:R-:W-:Y:S01]  /*6e60*/  @!UPT UIADD3 URZ, UPT, UPT, URZ, URZ, URZ ;  /* 0x000000fffffff290 */ /* 0x000fe2000fffe0ff */
.L_x_98:
[----:B-1----:R-:W-:Y:S01]  /*6e70*/  UISETP.NE.AND UP0, UPT, UR39, 0x1, UPT ;  /* 0x000000012700788c */ /* 0x002fe2000bf05270 */
[----:B------:R-:W-:Y:S01]  /*6e80*/  LOP3.LUT P0, RZ, R184, 0x1b0, RZ, 0xc0, !PT ;  /* 0x000001b0b8ff7812 */ /* 0x000fe2000780c0ff */
[----:B------:R-:W-:Y:S01]  /*6e90*/  USHF.L.U32 UR50, UR20, 0x7, URZ ;  /* 0x0000000714327899 */ /* 0x000fe200080006ff */
[----:B------:R-:W-:Y:S01]  /*6ea0*/  BSSY.RECONVERGENT B6, `(.L_x_99) ;  /* 0x0000034000067945 */ /* 0x000fe20003800200 */
[----:B------:R-:W-:Y:S01]  /*6eb0*/  USHF.L.U32 UR52, UR24, 0x8, URZ ;  /* 0x0000000818347899 */ /* 0x000fe200080006ff */
[----:B------:R-:W-:Y:S06]  /*6ec0*/  IADD3 R186, PT, PT, R186, 0x1, RZ ;  /* 0x00000001baba7810 */ /* 0x000fec0007ffe0ff */
[----:B------:R-:W1:Y:S01]  /*6ed0*/  @!UP0 LDCU.128 UR12, c[0x0][0xf10] ;  /* 0x0001e200ff0c87ac */ /* 0x000e620008000c00 */
[----:B------:R-:W2:Y:S01]  /*6ee0*/  @!UP0 LDCU UR5, c[0x0][0xf0c] ;  /* 0x0001e180ff0587ac */ /* 0x000ea20008000800 */
[----:B------:R-:W3:Y:S01]  /*6ef0*/  @!UP0 LDCU UR10, c[0x0][0xf20] ;  /* 0x0001e400ff0a87ac */ /* 0x000ee20008000800 */
[----:B-1----:R-:W-:Y:S02]  /*6f00*/  UIMAD.WIDE.U32 UR8, UR38, UR12, URZ ;  /* 0x0000000c260872a5 */ /* 0x002fe4000f8e00ff */
[----:B------:R-:W-:Y:S02]  /*6f10*/  UIMAD.WIDE.U32 UR6, UR37, UR15, URZ ;  /* 0x0000000f250672a5 */ /* 0x000fe4000f8e00ff */
[----:B------:R-:W-:Y:S03]  /*6f20*/  @!UP0 UISETP.NE.AND UP1, UPT, UR14, 0x1, UPT ;  /* 0x000000010e00888c */ /* 0x000fe6000bf25270 */
[----:B------:R-:W-:Y:S01]  /*6f30*/  @!UP0 UMOV UR4, UR9 ;  /* 0x0000000900048c82 */ /* 0x000fe20008000000 */
[----:B--2---:R-:W-:Y:S02]  /*6f40*/  @!UP0 UISETP.NE.AND UP2, UPT, UR5, 0x1, UPT ;  /* 0x000000010500888c */ /* 0x004fe4000bf45270 */
[----:B------:R-:W-:Y:S01]  /*6f50*/  @!UP0 USHF.R.U32.HI UR4, URZ, UR13, UR4 ;  /* 0x0000000dff048299 */ /* 0x000fe20008011604 */
[----:B------:R-:W-:Y:S02]  /*6f60*/  @!UP0 UMOV UR6, UR7 ;  /* 0x0000000700068c82 */ /* 0x000fe40008000000 */
[----:B---3--:R-:W-:Y:S02]  /*6f70*/  @!UP0 USHF.R.U32.HI UR6, URZ, UR10, UR6 ;  /* 0x0000000aff068299 */ /* 0x008fe40008011606 */
[----:B------:R-:W-:Y:S02]  /*6f80*/  @!UP0 USEL UR7, UR38, UR4, !UP2 ;  /* 0x0000000426078287 */ /* 0x000fe4000d000000 */
[----:B------:R-:W-:Y:S04]  /*6f90*/  @!UP0 USEL UR6, UR37, UR6, !UP1 ;  /* 0x0000000625068287 */ /* 0x000fe8000c800000 */
[----:B------:R-:W-:Y:S02]  /*6fa0*/  @!UP0 UIADD3 UR4, UPT, UPT, -UR7, UR6, URZ ;  /* 0x0000000607048290 */ /* 0x000fe4000fffe1ff */
[----:B------:R-:W-:Y:S02]  /*6fb0*/  @!UP0 UIADD3 UR6, UPT, UPT, UR7, -UR6, URZ ;  /* 0x8000000607068290 */ /* 0x000fe4000fffe0ff */
[----:B------:R-:W-:Y:S02]  /*6fc0*/  @!UP0 UIMAD UR38, UR4, UR5, UR38 ;  /* 0x00000005042682a4 */ /* 0x000fe4000f8e0226 */
[----:B------:R-:W-:Y:S01]  /*6fd0*/  @!UP0 UIMAD UR37, UR6, UR14, UR37 ;  /* 0x0000000e062582a4 */ /* 0x000fe2000f8e0225 */
[----:B------:R-:W-:Y:S11]  /*6fe0*/  @!P0 BRA `(.L_x_100) ;  /* 0x00000000007c8947 */ /* 0x000ff60003800000 */
[----:B------:R-:W1:Y:S01]  /*6ff0*/  LDCU.64 UR8, c[0x4][0x80] ;  /* 0x01001000ff0877ac */ /* 0x000e620008000a00 */
[----:B------:R-:W-:Y:S01]  /*7000*/  MOV R16, 0x0 ;  /* 0x0000000000107802 */ /* 0x000fe20000000f00 */
[----:B------:R-:W-:Y:S02]  /*7010*/  HFMA2 R12, -RZ, RZ, 0, 5.9604644775390625e-08 ;  /* 0x00000001ff0c7431 */ /* 0x000fe400000001ff */
[----:B------:R-:W-:Y:S01]  /*7020*/  IMAD.MOV.U32 R8, RZ, RZ, 0x70 ;  /* 0x00000070ff087424 */ /* 0x000fe200078e00ff */
[----:B------:R2:W3:Y:S01]  /*7030*/  LDC.64 R14, c[0x4][R16] ;  /* 0x01000000100e7b82 */ /* 0x0004e20000000a00 */
[----:B------:R-:W4:Y:S01]  /*7040*/  LDCU.64 UR6, c[0x4][0x88] ;  /* 0x01001100ff0677ac */ /* 0x000f220008000a00 */
[----:B------:R-:W-:Y:S01]  /*7050*/  IMAD.MOV.U32 R13, RZ, RZ, RZ ;  /* 0x000000ffff0d7224 */ /* 0x000fe200078e00ff */
[----:B------:R-:W2:Y:S01]  /*7060*/  LDCU.64 UR4, c[0x4][0x8] ;  /* 0x01000100ff0477ac */ /* 0x000ea20008000a00 */
[----:B-1----:R-:W-:Y:S01]  /*7070*/  MOV R5, UR9 ;  /* 0x0000000900057c02 */ /* 0x002fe20008000f00 */
[----:B------:R-:W-:Y:S01]  /*7080*/  IMAD.U32 R4, RZ, RZ, UR8 ;  /* 0x00000008ff047e24 */ /* 0x000fe2000f8e00ff */
[----:B----4-:R-:W-:Y:S01]  /*7090*/  MOV R7, UR7 ;  /* 0x0000000700077c02 */ /* 0x010fe20008000f00 */
[----:B------:R-:W-:Y:S01]  /*70a0*/  IMAD.U32 R6, RZ, RZ, UR6 ;  /* 0x00000006ff067e24 */ /* 0x000fe2000f8e00ff */
[----:B--2---:R-:W-:Y:S01]  /*70b0*/  MOV R11, UR5 ;  /* 0x00000005000b7c02 */ /* 0x004fe20008000f00 */
[----:B------:R-:W-:Y:S02]  /*70c0*/  IMAD.U32 R10, RZ, RZ, UR4 ;  /* 0x00000004ff0a7e24 */ /* 0x000fe4000f8e00ff */
[----:B------:R-:W-:Y:S07]  /*70d0*/  LEPC R20, `(.L_x_101) ;  /* 0x000000001014794e */ /* 0x000fee0000000000 */
[----:B---3-5:R-:W-:Y:S05]  /*70e0*/  CALL.ABS.NOINC R14 ;  /* 0x000000000e007343 */ /* 0x028fea0003c00000 */
.L_x_101:
[----:B------:R-:W1:Y:S01]  /*70f0*/  LDCU.64 UR8, c[0x4][0x80] ;  /* 0x01001000ff0877ac */ /* 0x000e620008000a00 */
[----:B------:R-:W2:Y:S01]  /*7100*/  LDC.64 R16, c[0x4][R16] ;  /* 0x0100000010107b82 */ /* 0x000ea20000000a00 */
[----:B------:R-:W-:Y:S02]  /*7110*/  HFMA2 R12, -RZ, RZ, 0, 5.9604644775390625e-08 ;  /* 0x00000001ff0c7431 */ /* 0x000fe400000001ff */
[----:B------:R-:W-:Y:S02]  /*7120*/  IMAD.MOV.U32 R8, RZ, RZ, 0x70 ;  /* 0x00000070ff087424 */ /* 0x000fe400078e00ff */
[----:B------:R-:W-:Y:S01]  /*7130*/  IMAD.MOV.U32 R13, RZ, RZ, RZ ;  /* 0x000000ffff0d7224 */ /* 0x000fe200078e00ff */
[----:B------:R-:W3:Y:S01]  /*7140*/  LDCU.64 UR6, c[0x4][0x88] ;  /* 0x01001100ff0677ac */ /* 0x000ee20008000a00 */
[----:B------:R-:W4:Y:S01]  /*7150*/  LDCU.64 UR4, c[0x4][0x8] ;  /* 0x01000100ff0477ac */ /* 0x000f220008000a00 */
[----:B-1----:R-:W-:Y:S02]  /*7160*/  MOV R4, UR8 ;  /* 0x0000000800047c02 */ /* 0x002fe40008000f00 */
[----:B------:R-:W-:Y:S02]  /*7170*/  MOV R5, UR9 ;  /* 0x0000000900057c02 */ /* 0x000fe40008000f00 */
[----:B---3--:R-:W-:Y:S01]  /*7180*/  MOV R7, UR7 ;  /* 0x0000000700077c02 */ /* 0x008fe20008000f00 */
[----:B------:R-:W-:Y:S01]  /*7190*/  IMAD.U32 R6, RZ, RZ, UR6 ;  /* 0x00000006ff067e24 */ /* 0x000fe2000f8e00ff */
[----:B----4-:R-:W-:Y:S01]  /*71a0*/  MOV R11, UR5 ;  /* 0x00000005000b7c02 */ /* 0x010fe20008000f00 */
[----:B------:R-:W-:Y:S02]  /*71b0*/  IMAD.U32 R10, RZ, RZ, UR4 ;  /* 0x00000004ff0a7e24 */ /* 0x000fe4000f8e00ff */
[----:B------:R-:W-:Y:S07]  /*71c0*/  LEPC R20, `(.L_x_100) ;  /* 0x000000001014794e */ /* 0x000fee0000000000 */
[----:B--2---:R-:W-:Y:S05]  /*71d0*/  CALL.ABS.NOINC R16 ;  /* 0x0000000010007343 */ /* 0x004fea0003c00000 */
.L_x_100:
[----:B------:R-:W-:Y:S05]  /*71e0*/  BSYNC.RECONVERGENT B6 ;  /* 0x0000000000067941 */ /* 0x000fea0003800200 */
.L_x_99:
[----:B------:R-:W-:Y:S02]  /*71f0*/  ISETP.NE.U32.AND P0, PT, RZ, UR60, PT ;  /* 0x0000003cff007c0c */ /* 0x000fe4000bf05070 */
[C---:B------:R-:W-:Y:S02]  /*7200*/  ISETP.NE.U32.AND P1, PT, R178.reuse, RZ, PT ;  /* 0x000000ffb200720c */ /* 0x040fe40003f25070 */
[----:B------:R-:W-:Y:S02]  /*7210*/  ISETP.NE.U32.AND P4, PT, R178, RZ, PT ;  /* 0x000000ffb200720c */ /* 0x000fe40003f85070 */
[----:B------:R-:W-:Y:S02]  /*7220*/  ISETP.NE.AND.EX P0, PT, RZ, UR61, PT, P0 ;  /* 0x0000003dff007c0c */ /* 0x000fe4000bf05300 */
[C---:B------:R-:W-:Y:S02]  /*7230*/  ISETP.NE.AND.EX P1, PT, R179.reuse, RZ, PT, P1 ;  /* 0x000000ffb300720c */ /* 0x040fe40003f25310 */
[----:B------:R-:W-:Y:S02]  /*7240*/  ISETP.NE.AND.EX P4, PT, R179, RZ, P0, P4 ;  /* 0x000000ffb300720c */ /* 0x000fe40000785340 */
[----:B------:R-:W-:Y:S02]  /*7250*/  ISETP.NE.U32.AND P5, PT, R174, RZ, PT ;  /* 0x000000ffae00720c */ /* 0x000fe40003fa5070 */
[----:B------:R-:W-:Y:S02]  /*7260*/  ISETP.NE.U32.AND P3, PT, RZ, UR60, PT ;  /* 0x0000003cff007c0c */ /* 0x000fe4000bf65070 */
[----:B------:R-:W-:Y:S02]  /*7270*/  PLOP3.LUT P2, PT, PT, PT, PT, 0x8, 0x80 ;  /* 0x000000000080781c */ /* 0x000fe40003f4e170 */
[----:B------:R-:W-:Y:S02]  /*7280*/  ISETP.NE.AND.EX P5, PT, R175, RZ, PT, P5 ;  /* 0x000000ffaf00720c */ /* 0x000fe40003fa5350 */
[----:B------:R-:W-:Y:S03]  /*7290*/  ISETP.NE.AND.EX P3, PT, RZ, UR61, PT, P3 ;  /* 0x0000003dff007c0c */ /* 0x000fe6000bf65330 */
[----:B------:R-:W-:Y:S01]  /*72a0*/  @!P4 PLOP3.LUT P2, PT, P1, PT, PT, 0x80, 0x8 ;  /* 0x000000000008c81c */ /* 0x000fe20000f4f070 */
[----:B------:R-:W-:Y:S01]  /*72b0*/  @!UPT UIADD3 URZ, UPT, UPT, URZ, URZ, URZ ;  /* 0x000000fffffff290 */ /* 0x000fe2000fffe0ff */
[----:B------:R-:W-:Y:S11]  /*72c0*/  @!P1 BRA `(.L_x_102) ;  /* 0x0000000000309947 */ /* 0x000ff60003800000 */
[----:B------:R-:W-:Y:S01]  /*72d0*/  ISETP.NE.U32.AND P0, PT, R176, RZ, PT ;  /* 0x000000ffb000720c */ /* 0x000fe20003f05070 */
[----:B------:R-:W1:Y:S01]  /*72e0*/  LDCU.64 UR4, c[0x0][0x358] ;  /* 0x00006b00ff0477ac */ /* 0x000e620008000a00 */
[----:B------:R-:W-:Y:S02]  /*72f0*/  IMAD.MOV.U32 R180, RZ, RZ, 0x1 ;  /* 0x00000001ffb47424 */ /* 0x000fe400078e00ff */
[----:B------:R-:W-:Y:S11]  /*7300*/  ISETP.NE.AND.EX P0, PT, R177, RZ, PT, P0 ;  /* 0x000000ffb100720c */ /* 0x000ff60003f05300 */
[----:B------:R-:W-:Y:S02]  /*7310*/  @!UPT UIADD3 URZ, UPT, UPT, URZ, URZ, URZ ;  /* 0x000000fffffff290 */ /* 0x000fe4000fffe0ff */
[----:B------:R-:W2:Y:S01]  /*7320*/  @P0 LDC.64 R4, c[0x0][0xc88] ;  /* 0x00032200ff040b82 */ /* 0x000ea20000000a00 */
[----:B------:R-:W-:Y:S04]  /*7330*/  @P0 IMAD R0, R178, UR36, RZ ;  /* 0x00000024b2000c24 */ /* 0x000fe8000f8e02ff */
[----:B--2---:R-:W-:Y:S04]  /*7340*/  @P0 IMAD.WIDE R4, R0, 0x4, R4 ;  /* 0x0000000400040825 */ /* 0x004fe800078e0204 */
[----:B------:R-:W-:Y:S01]  /*7350*/  HFMA2 R0, -RZ, RZ, 0, 5.9604644775390625e-08 ;  /* 0x00000001ff007431 */ /* 0x000fe200000001ff */
[----:B-1---5:R1:W5:Y:S04]  /*7360*/  @P0 LDG.E R133, desc[UR4][R4.64] ;  /* 0x0000000404850981 */ /* 0x022368000c1e1900 */
[----:B------:R-:W-:Y:S01]  /*7370*/  @!P0 PRMT R180, R0, 0x7610, R180 ;  /* 0x0000761000b48816 */ /* 0x000fe200000000b4 */
[----:B-1----:R-:W2:Y:S06]  /*7380*/  @!P0 LDC R133, c[0x0][0xc80] ;  /* 0x00032000ff858b82 */ /* 0x002eac0000000800 */
.L_x_102:
[----:B------:R-:W-:Y:S05]  /*7390*/  @!P5 BRA `(.L_x_103) ;  /* 0x000000000024d947 */ /* 0x000fea0003800000 */
[----:B------:R-:W-:Y:S01]  /*73a0*/  ISETP.NE.U32.AND P0, PT, R172, RZ, PT ;  /* 0x000000ffac00720c */ /* 0x000fe20003f05070 */
[----:B------:R-:W1:Y:S03]  /*73b0*/  LDCU.64 UR4, c[0x0][0x358] ;  /* 0x00006b00ff0477ac */ /* 0x000e660008000a00 */
[----:B------:R-:W-:Y:S11]  /*73c0*/  ISETP.NE.AND.EX P0, PT, R173, RZ, PT, P0 ;  /* 0x000000ffad00720c */ /* 0x000ff60003f05300 */
[----:B------:R-:W-:Y:S02]  /*73d0*/  @!UPT UIADD3 URZ, UPT, UPT, URZ, URZ, URZ ;  /* 0x000000fffffff290 */ /* 0x000fe4000fffe0ff */
[----:B------:R-:W3:Y:S01]  /*73e0*/  @P0 LDC.64 R4, c[0x0][0xca8] ;  /* 0x00032a00ff040b82 */ /* 0x000ee20000000a00 */
[----:B------:R-:W-:Y:S04]  /*73f0*/  @P0 IMAD R0, R174, UR36, RZ ;  /* 0x00000024ae000c24 */ /* 0x000fe8000f8e02ff */
[----:B---3--:R-:W-:Y:S05]  /*7400*/  @P0 IMAD.WIDE R4, R0, 0x4, R4 ;  /* 0x0000000400040825 */ /* 0x008fea00078e0204 */
[----:B-1---5:R1:W5:Y:S02]  /*7410*/  @P0 LDG.E R130, desc[UR4][R4.64] ;  /* 0x0000000404820981 */ /* 0x022364000c1e1900 */
[----:B-1----:R-:W3:Y:S02]  /*7420*/  @!P0 LDC R130, c[0x0][0xca0] ;  /* 0x00032800ff828b82 */ /* 0x002ee40000000800 */
.L_x_103:
[----:B--2--5:R-:W-:Y:S01]  /*7430*/  FSETP.NEU.AND P0, PT, R133, RZ, PT ;  /* 0x000000ff8500720b */ /* 0x024fe20003f0d000 */
[----:B------:R-:W-:Y:S01]  /*7440*/  IMAD.U32 R3, RZ, RZ, UR43 ;  /* 0x0000002bff037e24 */ /* 0x000fe2000f8e00ff */
[----:B------:R-:W-:Y:S01]  /*7450*/  SEL R5, RZ, 0xffffffff, P3 ;  /* 0xffffffffff057807 */ /* 0x000fe20001800000 */
[----:B------:R-:W-:Y:S01]  /*7460*/  IMAD.SHL.U32 R200, R188, 0x10, RZ ;  /* 0x00000010bcc87824 */ /* 0x000fe200078e00ff */
[----:B------:R-:W-:Y:S01]  /*7470*/  @!P4 LOP3.LUT P3, RZ, R180, 0xff, RZ, 0xc0, !PT ;  /* 0x000000ffb4ffc812 */ /* 0x000fe2000786c0ff */
[----:B------:R-:W-:Y:S01]  /*7480*/  IMAD R131, R3, 0xc0, R2 ;  /* 0x000000c003837824 */ /* 0x000fe200078e0202 */
[----:B------:R-:W-:Y:S01]  /*7490*/  @!P4 SEL R0, RZ, 0xffffffff, P0 ;  /* 0xffffffffff00c807 */ /* 0x000fe20000000000 */
[----:B------:R-:W-:Y:S01]  /*74a0*/  IMAD.SHL.U32 R198, R187, 0x10, RZ ;  /* 0x00000010bbc67824 */ /* 0x000fe200078e00ff */
[----:B------:R-:W-:Y:S01]  /*74b0*/  BSSY B1, `(.L_x_104) ;  /* 0x000004f000017945 */ /* 0x000fe20003800000 */
[----:B------:R-:W-:Y:S01]  /*74c0*/  IMAD.IADD R199, R191, 0x1, R200 ;  /* 0x00000001bfc77824 */ /* 0x000fe200078e02c8 */
[C---:B------:R-:W-:Y:S01]  /*74d0*/  @P2 SEL R0, R5.reuse, R0, !P3 ;  /* 0x0000000005002207 */ /* 0x040fe20005800000 */
[----:B------:R-:W-:Y:S01]  /*74e0*/  IMAD.MOV.U32 R137, RZ, RZ, 0x1 ;  /* 0x00000001ff897424 */ /* 0x000fe200078e00ff */
[----:B------:R-:W-:Y:S01]  /*74f0*/  CS2R R146, SRZ ;  /* 0x0000000000927805 */ /* 0x000fe2000001ff00 */
[----:B------:R-:W-:Y:S01]  /*7500*/  IMAD.MOV.U32 R138, RZ, RZ, RZ ;  /* 0x000000ffff8a7224 */ /* 0x000fe200078e00ff */
[----:B------:R-:W-:Y:S02]  /*7510*/  @!P4 LOP3.LUT R0, R0, 0x1, RZ, 0xc0, !PT ;  /* 0x000000010000c812 */ /* 0x000fe400078ec0ff */
[----:B------:R-:W-:Y:S02]  /*7520*/  CS2R R144, SRZ ;  /* 0x0000000000907805 */ /* 0x000fe4000001ff00 */
[----:B------:R-:W-:Y:S02]  /*7530*/  CS2R R142, SRZ ;  /* 0x00000000008e7805 */ /* 0x000fe4000001ff00 */
[----:B------:R-:W-:Y:S02]  /*7540*/  CS2R R140, SRZ ;  /* 0x00000000008c7805 */ /* 0x000fe4000001ff00 */
[----:B------:R-:W-:Y:S01]  /*7550*/  ISETP.NE.U32.OR P5, PT, R0, 0x1, P4 ;  /* 0x000000010000780c */ /* 0x000fe200027a5470 */
[----:B------:R-:W-:Y:S01]  /*7560*/  IMAD.U32 R0, RZ, RZ, UR43 ;  /* 0x0000002bff007e24 */ /* 0x000fe2000f8e00ff */
[----:B------:R-:W-:Y:S02]  /*7570*/  LOP3.LUT P4, R185, R180, 0xff, RZ, 0xc0, !PT ;  /* 0x000000ffb4b97812 */ /* 0x000fe4000788c0ff */
[----:B------:R-:W-:Y:S02]  /*7580*/  CS2R R150, SRZ ;  /* 0x0000000000967805 */ /* 0x000fe4000001ff00 */
[----:B------:R-:W-:Y:S02]  /*7590*/  P2R R195, PR, RZ, 0x20 ;  /* 0x00000020ffc37803 */ /* 0x000fe40000000000 */
[----:B------:R-:W-:Y:S02]  /*75a0*/  CS2R R148, SRZ ;  /* 0x0000000000947805 */ /* 0x000fe4000001ff00 */
[----:B------:R-:W-:Y:S02]  /*75b0*/  SHF.L.U32 R4, R0, 0x1f, RZ ;  /* 0x0000001f00047819 */ /* 0x000fe400000006ff */
[----:B------:R-:W-:Y:S02]  /*75c0*/  CS2R R154, SRZ ;  /* 0x00000000009a7805 */ /* 0x000fe4000001ff00 */
[----:B------:R-:W-:Y:S02]  /*75d0*/  SEL R0, RZ, 0xffffffff, P0 ;  /* 0xffffffffff007807 */ /* 0x000fe40000000000 */
[----:B------:R-:W-:Y:S02]  /*75e0*/  CS2R R152, SRZ ;  /* 0x0000000000987805 */ /* 0x000fe4000001ff00 */
[----:B------:R-:W-:Y:S02]  /*75f0*/  ISETP.NE.AND P0, PT, RZ, UR43, PT ;  /* 0x0000002bff007c0c */ /* 0x000fe4000bf05270 */
[----:B------:R-:W-:Y:S02]  /*7600*/  CS2R R158, SRZ ;  /* 0x00000000009e7805 */ /* 0x000fe4000001ff00 */
[----:B------:R-:W-:Y:S02]  /*7610*/  @P1 SEL R0, R5, R0, !P4 ;  /* 0x0000000005001207 */ /* 0x000fe40006000000 */
[----:B------:R-:W-:Y:S02]  /*7620*/  CS2R R156, SRZ ;  /* 0x00000000009c7805 */ /* 0x000fe4000001ff00 */
[----:B------:R-:W-:Y:S02]  /*7630*/  @P5 SHF.L.U32 R6, RZ, 0x1f, RZ ;  /* 0x0000001fff065819 */ /* 0x000fe400000006ff */
[----:B------:R-:W-:Y:S02]  /*7640*/  CS2R R162, SRZ ;  /* 0x0000000000a27805 */ /* 0x000fe4000001ff00 */
[----:B------:R-:W-:Y:S02]  /*7650*/  SEL R202, RZ, 0x60, P0 ;  /* 0x00000060ffca7807 */ /* 0x000fe40000000000 */
[----:B------:R-:W-:Y:S01]  /*7660*/  CS2R R160, SRZ ;  /* 0x0000000000a07805 */ /* 0x000fe2000001ff00 */
[----:B------:R-:W1:Y:S01]  /*7670*/  @P5 SYNCS.PHASECHK.TRANS64.TRYWAIT P3, [UR44+0x30], R6 ;  /* 0x00003006ff0055a7 */ /* 0x000e62000806112c */
[----:B------:R-:W-:Y:S02]  /*7680*/  LOP3.LUT R0, R0, 0x1, RZ, 0xc0, !PT ;  /* 0x0000000100007812 */ /* 0x000fe400078ec0ff */
[----:B------:R-:W-:Y:S01]  /*7690*/  CS2R R166, SRZ ;  /* 0x0000000000a67805 */ /* 0x000fe2000001ff00 */
[----:B------:R-:W-:Y:S01]  /*76a0*/  IMAD.IADD R201, R131, 0x1, R202 ;  /* 0x0000000183c97824 */ /* 0x000fe200078e02ca */
[----:B------:R-:W-:Y:S02]  /*76b0*/  CS2R R164, SRZ ;  /* 0x0000000000a47805 */ /* 0x000fe4000001ff00 */
[----:B------:R-:W-:Y:S02]  /*76c0*/  ISETP.NE.U32.AND P1, PT, R0, 0x1, PT ;  /* 0x000000010000780c */ /* 0x000fe40003f25070 */
[----:B------:R-:W-:Y:S02]  /*76d0*/  CS2R R170, SRZ ;  /* 0x0000000000aa7805 */ /* 0x000fe4000001ff00 */
[----:B------:R-:W-:Y:S02]  /*76e0*/  CS2R R168, SRZ ;  /* 0x0000000000a87805 */ /* 0x000fe4000001ff00 */
[----:B------:R-:W-:Y:S01]  /*76f0*/  SHF.R.U32.HI R0, RZ, 0x15, R201 ;  /* 0x00000015ff007819 */ /* 0x000fe200000116c9 */
[----:B------:R-:W-:Y:S01]  /*7700*/  IMAD.IADD R197, R191, 0x1, R198 ;  /* 0x00000001bfc57824 */ /* 0x000fe200078e02c6 */
[----:B------:R-:W-:Y:S01]  /*7710*/  P2R R139, PR, RZ, 0x2 ;  /* 0x00000002ff8b7803 */ /* 0x000fe20000000000 */
[----:B------:R-:W-:Y:S01]  /*7720*/  VIADD R202, R202, UR52 ;  /* 0x00000034caca7c36 */ /* 0x000fe20008000000 */
[----:B------:R-:W-:Y:S01]  /*7730*/  LOP3.LUT R203, R0, 0x3, RZ, 0xc0, !PT ;  /* 0x0000000300cb7812 */ /* 0x000fe200078ec0ff */
[----:B------:R-:W-:Y:S01]  /*7740*/  IMAD.IADD R196, R190, 0x1, R199 ;  /* 0x00000001bec47824 */ /* 0x000fe200078e02c7 */
[----:B------:R2:W4:Y:S01]  /*7750*/  SYNCS.PHASECHK.TRANS64.TRYWAIT P2, [UR44+0xa0], R4 ;  /* 0x0000a004ff0075a7 */ /* 0x000522000804112c */
[----:B-1----:R-:W-:Y:S01]  /*7760*/  @P5 SEL R137, RZ, 0x1, !P3 ;  /* 0x00000001ff895807 */ /* 0x002fe20005800000 */
[----:B--2---:R-:W-:Y:S06]  /*7770*/  @!P5 BRA `(.L_x_105) ;  /* 0x000000000088d947 */ /* 0x004fec0003800000 */
[----:B------:R-:W-:Y:S01]  /*7780*/  IMAD.MOV.U32 R147, RZ, RZ, RZ ;  /* 0x000000ffff937224 */ /* 0x000fe200078e00ff */
[----:B------:R-:W-:Y:S01]  /*7790*/  ISETP.NE.AND P0, PT, R137, RZ, PT ;  /* 0x000000ff8900720c */ /* 0x000fe20003f05270 */
[----:B------:R-:W-:Y:S01]  /*77a0*/  BSSY B0, `(.L_x_106) ;  /* 0x0000014000007945 */ /* 0x000fe20003800000 */
[----:B------:R-:W-:Y:S02]  /*77b0*/  CS2R R170, SRZ ;  /* 0x0000000000aa7805 */ /* 0x000fe4000001ff00 */
        /* <DEDUP_REMOVED lines=13> */
[----:B------:R-:W-:Y:S01]  /*7890*/  CS2R R144, SRZ ;  /* 0x0000000000907805 */ /* 0x000fe2000001ff00 */
[----:B------:R-:W-:Y:S06]  /*78a0*/  @P0 BRA `(.L_x_107) ;  /* 0x00000000000c0947 */ /* 0x000fec0003800000 */
[----:B------:R-:W-:Y:S04]  /*78b0*/  SHF.L.U32 R6, RZ, 0x1f, RZ ;  /* 0x0000001fff067819 */ /* 0x000fe800000006ff */
[----:B------:R-:W1:Y:S02]  /*78c0*/  SYNCS.PHASECHK.TRANS64.TRYWAIT P0, [UR44+0x30], R6 ;  /* 0x00003006ff0075a7 */ /* 0x000e64000800112c */
[----:B-1----:R-:W-:Y:S05]  /*78d0*/  @!P0 BRA `(.L_x_108) ;  /* 0x000000c000088947 */ /* 0x002fea0003800000 */
.L_x_107:
[----:B------:R-:W-:Y:S05]  /*78e0*/  BSYNC B0 ;  /* 0x0000000000007941 */ /* 0x000fea0003800000 */
.L_x_106:
[----:B------:R-:W-:Y:S01]  /*78f0*/  ISETP.NE.AND P0, PT, R139, RZ, PT ;  /* 0x000000ff8b00720c */ /* 0x000fe20003f05270 */
[----:B------:R-:W-:Y:S11]  /*7900*/  HFMA2 R138, -RZ, RZ, 0, 5.9604644775390625e-08 ;  /* 0x00000001ff8a7431 */ /* 0x000ff600000001ff */
[----:B------:R-:W-:Y:S01]  /*7910*/  @!UPT UIADD3 URZ, UPT, UPT, URZ, URZ, URZ ;  /* 0x000000fffffff290 */ /* 0x000fe2000fffe0ff */
[----:B------:R2:W1:Y:S04]  /*7920*/  @P0 LDS.128 R168, [R191] ;  /* 0x00000000bfa80984 */ /* 0x0004680000000c00 */
[----:B------:R2:W1:Y:S04]  /*7930*/  @P0 LDS.128 R164, [R199+0x10] ;  /* 0x00001000c7a40984 */ /* 0x0004680000000c00 */
[----:B------:R2:W1:Y:S04]  /*7940*/  @P0 LDS.128 R160, [R197+0x20] ;  /* 0x00002000c5a00984 */ /* 0x0004680000000c00 */
[----:B------:R2:W1:Y:S04]  /*7950*/  @P0 LDS.128 R156, [R196+0x10] ;  /* 0x00001000c49c0984 */ /* 0x0004680000000c00 */
[----:B------:R2:W1:Y:S04]  /*7960*/  @P0 LDS.128 R152, [R191+0x1000] ;  /* 0x00100000bf980984 */ /* 0x0004680000000c00 */
[----:B------:R2:W1:Y:S04]  /*7970*/  @P0 LDS.128 R148, [R199+0x1010] ;  /* 0x00101000c7940984 */ /* 0x0004680000000c00 */
[----:B------:R2:W1:Y:S04]  /*7980*/  @P0 LDS.128 R140, [R197+0x1020] ;  /* 0x00102000c58c0984 */ /* 0x0004680000000c00 */
[----:B------:R2:W1:Y:S02]  /*7990*/  @P0 LDS.128 R144, [R196+0x1010] ;  /* 0x00101000c4900984 */ /* 0x0004640000000c00 */
.L_x_105:
[----:B------:R-:W-:Y:S05]  /*79a0*/  BSYNC B1 ;  /* 0x0000000000017941 */ /* 0x000fea0003800000 */
.L_x_104:
[----:B------:R-:W-:Y:S02]  /*79b0*/  ISETP.NE.AND P0, PT, R192, R203, PT ;  /* 0x000000cbc000720c */ /* 0x000fe40003f05270 */
[----:B------:R-:W-:Y:S01]  /*79c0*/  MOV R55, RZ ;  /* 0x000000ff00377202 */ /* 0x000fe20000000f00 */
[----:B----4-:R-:W-:Y:S10]  /*79d0*/  @P2 BRA `(.L_x_109) ;  /* 0x0000000000082947 */ /* 0x010ff40003800000 */
[----:B------:R-:W4:Y:S02]  /*79e0*/  SYNCS.PHASECHK.TRANS64.TRYWAIT P1, [UR44+0xa0], R4 ;  /* 0x0000a004ff0075a7 */ /* 0x000f24000802112c */
[----:B----4-:R-:W-:Y:S05]  /*79f0*/  @!P1 BRA `(.L_x_110) ;  /* 0x000000bc00d89947 */ /* 0x010fea0003800000 */
.L_x_109:
[----:B------:R-:W-:Y:S01]  /*7a00*/  IMAD.MOV.U32 R54, RZ, RZ, RZ ;  /* 0x000000ffff367224 */ /* 0x000fe200078e00ff */
        /* <DEDUP_REMOVED lines=32> */
[----:B------:R-:W-:Y:S11]  /*7c10*/  LOP3.LUT P0, RZ, R0, 0x3, R181, 0x48, !PT ;  /* 0x0000000300ff7812 */ /* 0x000ff600078048b5 */
[----:B------:R-:W-:Y:S02]  /*7c20*/  @!UPT UIADD3 URZ, UPT, UPT, URZ, URZ, URZ ;  /* 0x000000fffffff290 */ /* 0x000fe4000fffe0ff */
[----:B------:R-:W-:Y:S05]  /*7c30*/  @!P0 BRA `(.L_x_112) ;  /* 0x0000000000408947 */ /* 0x000fea0003800000 */
[----:B------:R-:W4:Y:S01]  /*7c40*/  LDCU.64 UR8, c[0x4][0x70] ;  /* 0x01000e00ff0877ac */ /* 0x000f220008000a00 */
[----:B------:R-:W-:Y:S01]  /*7c50*/  MOV R15, 0x0 ;  /* 0x00000000000f7802 */ /* 0x000fe20000000f00 */
[----:B------:R-:W-:Y:S02]  /*7c60*/  HFMA2 R12, -RZ, RZ, 0, 5.9604644775390625e-08 ;  /* 0x00000001ff0c7431 */ /* 0x000fe400000001ff */
[----:B------:R-:W-:Y:S02]  /*7c70*/  IMAD.MOV.U32 R8, RZ, RZ, 0x192 ;  /* 0x00000192ff087424 */ /* 0x000fe400078e00ff */
[----:B------:R-:W-:Y:S01]  /*7c80*/  IMAD.MOV.U32 R13, RZ, RZ, RZ ;  /* 0x000000ffff0d7224 */ /* 0x000fe200078e00ff */
[----:B------:R-:W5:Y:S01]  /*7c90*/  LDCU.64 UR6, c[0x4][0x78] ;  /* 0x01000f00ff0677ac */ /* 0x000f620008000a00 */
[----:B------:R-:W2:Y:S01]  /*7ca0*/  LDC.64 R14, c[0x4][R15] ;  /* 0x010000000f0e7b82 */ /* 0x000ea20000000a00 */
[----:B------:R-:W3:Y:S01]  /*7cb0*/  LDCU.64 UR4, c[0x4][0x10] ;  /* 0x01000200ff0477ac */ /* 0x000ee20008000a00 */
[----:B----4-:R-:W-:Y:S01]  /*7cc0*/  MOV R5, UR9 ;  /* 0x0000000900057c02 */ /* 0x010fe20008000f00 */
[----:B-1----:R-:W-:Y:S01]  /*7cd0*/  IMAD.U32 R4, RZ, RZ, UR8 ;  /* 0x00000008ff047e24 */ /* 0x002fe2000f8e00ff */
[----:B-----5:R-:W-:Y:S01]  /*7ce0*/  MOV R7, UR7 ;  /* 0x0000000700077c02 */ /* 0x020fe20008000f00 */
[----:B------:R-:W-:Y:S01]  /*7cf0*/  IMAD.U32 R6, RZ, RZ, UR6 ;  /* 0x00000006ff067e24 */ /* 0x000fe2000f8e00ff */
[----:B---3--:R-:W-:Y:S01]  /*7d00*/  MOV R11, UR5 ;  /* 0x00000005000b7c02 */ /* 0x008fe20008000f00 */
[----:B------:R-:W-:Y:S02]  /*7d10*/  IMAD.U32 R10, RZ, RZ, UR4 ;  /* 0x00000004ff0a7e24 */ /* 0x000fe4000f8e00ff */
[----:B------:R-:W-:Y:S07]  /*7d20*/  LEPC R20, `(.L_x_112) ;  /* 0x000000001014794e */ /* 0x000fee0000000000 */
[----:B--2---:R-:W-:Y:S05]  /*7d30*/  CALL.ABS.NOINC R14 ;  /* 0x000000000e007343 */ /* 0x004fea0003c00000 */
.L_x_112:
[----:B------:R-:W-:Y:S05]  /*7d40*/  WARPSYNC.ALL ;  /* 0x0000000000007948 */ /* 0x000fea0003800000 */
[C---:B------:R-:W-:Y:S01]  /*7d50*/  R2UR UR4, R201.reuse ;  /* 0x00000000c90472ca */ /* 0x040fe200000e0000 */
[----:B------:R-:W-:Y:S05]  /*7d60*/  VIADD R0, R201, 0x80 ;  /* 0x00000080c9007836 */ /* 0x000fea0000000000 */
[----:B------:R-:W-:Y:S04]  /*7d70*/  SHF.R.U32.HI R0, RZ, 0x15, R0 ;  /* 0x00000015ff007819 */ /* 0x000fe80000011600 */
[----:B------:R-:W-:Y:S03]  /*7d80*/  LOP3.LUT P0, RZ, R0, 0x3, R181, 0x48, !PT ;  /* 0x0000000300ff7812 */ /* 0x000fe600078048b5 */
[----:B------:R-:W4:Y:S10]  /*7d90*/  LDTM.x32 R24, tmem[UR4] ;  /* 0x00000004001879ee */ /* 0x000f3400082c0000 */
[----:B----4-:R-:W-:Y:S05]  /*7da0*/  @!P0 BRA `(.L_x_113) ;  /* 0x0000000000408947 */ /* 0x010fea0003800000 */
        /* <DEDUP_REMOVED lines=16> */
.L_x_113:
[----:B------:R-:W-:Y:S05]  /*7eb0*/  WARPSYNC.ALL ;  /* 0x0000000000007948 */ /* 0x000fea0003800000 */
[----:B------:R-:W-:Y:S11]  /*7ec0*/  R2UR UR4, R201 ;  /* 0x00000000c90472ca */ /* 0x000ff600000e0000 */
[----:B------:R-:W-:Y:S02]  /*7ed0*/  @!UPT UIADD3 URZ, UPT, UPT, URZ, URZ, URZ ;  /* 0x000000fffffff290 */ /* 0x000fe4000fffe0ff */
[----:B------:R-:W4:Y:S02]  /*7ee0*/  LDTM.x32 R56, tmem[UR4+0x80] ;  /* 0x00008004003879ee */ /* 0x000f2400082c0000 */
[----:B----4-:R-:W-:Y:S01]  /*7ef0*/  NOP ;  /* 0x0000000000007918 */ /* 0x010fe20000000000 */
.L_x_111:
[----:B-1----:R-:W-:Y:S01]  /*7f00*/  SHF.L.U32 R132, R168, 0x10, RZ ;  /* 0x00000010a8847819 */ /* 0x002fe200000006ff */
[----:B---3--:R-:W-:Y:S01]  /*7f10*/  FMUL R0, R130, R24 ;  /* 0x0000001882007220 */ /* 0x008fe20000400000 */
[----:B------:R-:W-:Y:S01]  /*7f20*/  LOP3.LUT R134, R168, 0xffff0000, RZ, 0xc0, !PT ;  /* 0xffff0000a8867812 */ /* 0x000fe200078ec0ff */
[C---:B------:R-:W-:Y:S01]  /*7f30*/  FMUL R3, R130.reuse, R25 ;  /* 0x0000001982037220 */ /* 0x040fe20000400000 */
[----:B------:R-:W-:Y:S01]  /*7f40*/  SHF.L.U32 R135, R169, 0x10, RZ ;  /* 0x00000010a9877819 */ /* 0x000fe200000006ff */
[----:B------:R-:W-:Y:S01]  /*7f50*/  FMUL R4, R130, R26 ;  /* 0x0000001a82047220 */ /* 0x000fe20000400000 */
[----:B------:R-:W-:Y:S01]  /*7f60*/  LOP3.LUT R136, R165, 0xffff0000, RZ, 0xc0, !PT ;  /* 0xffff0000a5887812 */ /* 0x000fe200078ec0ff */
[----:B------:R-:W-:Y:S01]  /*7f70*/  FFMA R0, R133, R132, R0 ;  /* 0x0000008485007223 */ /* 0x000fe20000000000 */
[----:B------:R-:W-:Y:S01]  /*7f80*/  LOP3.LUT R132, R169, 0xffff0000, RZ, 0xc0, !PT ;  /* 0xffff0000a9847812 */ /* 0x000fe200078ec0ff */
[C---:B------:R-:W-:Y:S01]  /*7f90*/  FFMA R3, R133.reuse, R134, R3 ;  /* 0x0000008685037223 */ /* 0x040fe20000000003 */
[C---:B------:R-:W-:Y:S01]  /*7fa0*/  LOP3.LUT R134, R170.reuse, 0xffff0000, RZ, 0xc0, !PT ;  /* 0xffff0000aa867812 */ /* 0x040fe200078ec0ff */
[----:B------:R-:W-:Y:S01]  /*7fb0*/  FFMA R4, R133, R135, R4 ;  /* 0x0000008785047223 */ /* 0x000fe20000000004 */
[----:B------:R-:W-:Y:S01]  /*7fc0*/  SHF.L.U32 R135, R170, 0x10, RZ ;  /* 0x00000010aa877819 */ /* 0x000fe200000006ff */
[----:B------:R-:W-:Y:S01]  /*7fd0*/  FMUL R5, R130, R27 ;  /* 0x0000001b82057220 */ /* 0x000fe20000400000 */
[----:B------:R-:W-:Y:S01]  /*7fe0*/  ISETP.NE.AND P0, PT, R192, R203, PT ;  /* 0x000000cbc000720c */ /* 0x000fe20003f05270 */
[C---:B------:R-:W-:Y:S01]  /*7ff0*/  FMUL R6, R130.reuse, R28 ;  /* 0x0000001c82067220 */ /* 0x040fe20000400000 */
[----:B------:R-:W-:Y:S01]  /*8000*/  F2FP.BF16.F32.PACK_AB R204, R3, R0 ;  /* 0x0000000003cc723e */ /* 0x000fe200000010ff */
[----:B------:R-:W-:Y:S01]  /*8010*/  FMUL R7, R130, R29 ;  /* 0x0000001d82077220 */ /* 0x000fe20000400000 */
[----:B------:R-:W-:Y:S01]  /*8020*/  ISETP.NE.AND P1, PT, R192, RZ, PT ;  /* 0x000000ffc000720c */ /* 0x000fe20003f25270 */
[----:B------:R-:W-:Y:S01]  /*8030*/  FFMA R5, R133, R132, R5 ;  /* 0x0000008485057223 */ /* 0x000fe20000000005 */
[----:B------:R-:W-:Y:S01]  /*8040*/  SHF.L.U32 R132, R171, 0x10, RZ ;  /* 0x00000010ab847819 */ /* 0x000fe200000006ff */
[----:B------:R-:W-:Y:S01]  /*8050*/  FFMA R6, R133, R135, R6 ;  /* 0x0000008785067223 */ /* 0x000fe20000000006 */
[----:B------:R-:W-:Y:S01]  /*8060*/  SHF.L.U32 R135, R165, 0x10, RZ ;  /* 0x00000010a5877819 */ /* 0x000fe200000006ff */
[----:B------:R-:W-:Y:S01]  /*8070*/  FFMA R7, R133, R134, R7 ;  /* 0x0000008685077223 */ /* 0x000fe20000000007 */
[----:B------:R-:W-:Y:S01]  /*8080*/  LOP3.LUT R134, R171, 0xffff0000, RZ, 0xc0, !PT ;  /* 0xffff0000ab867812 */ /* 0x000fe200078ec0ff */
[C---:B------:R-:W-:Y:S01]  /*8090*/  FMUL R8, R130.reuse, R30 ;  /* 0x0000001e82087220 */ /* 0x040fe20000400000 */
[----:B------:R-:W-:Y:S01]  /*80a0*/  F2FP.BF16.F32.PACK_AB R205, R5, R4 ;  /* 0x0000000405cd723e */ /* 0x000fe200000010ff */
[----:B------:R-:W-:Y:S01]  /*80b0*/  FMUL R9, R130, R31 ;  /* 0x0000001f82097220 */ /* 0x000fe20000400000 */
[----:B------:R-:W-:Y:S01]  /*80c0*/  F2FP.BF16.F32.PACK_AB R206, R7, R6 ;  /* 0x0000000607ce723e */ /* 0x000fe200000010ff */
[C---:B------:R-:W-:Y:S01]  /*80d0*/  FFMA R8, R133.reuse, R132, R8 ;  /* 0x0000008485087223 */ /* 0x040fe20000000008 */
[C---:B------:R-:W-:Y:S01]  /*80e0*/  SHF.L.U32 R132, R164.reuse, 0x10, RZ ;  /* 0x00000010a4847819 */ /* 0x040fe200000006ff */
[----:B------:R-:W-:Y:S01]  /*80f0*/  FFMA R9, R133, R134, R9 ;  /* 0x0000008685097223 */ /* 0x000fe20000000009 */
[----:B------:R-:W-:Y:S01]  /*8100*/  LOP3.LUT R134, R164, 0xffff0000, RZ, 0xc0, !PT ;  /* 0xffff0000a4867812 */ /* 0x000fe200078ec0ff */
[C---:B------:R-:W-:Y:S01]  /*8110*/  FMUL R10, R130.reuse, R32 ;  /* 0x00000020820a7220 */ /* 0x040fe20000400000 */
[C---:B------:R-:W-:Y:S01]  /*8120*/  FMUL R11, R130.reuse, R33 ;  /* 0x00000021820b7220 */ /* 0x040fe20000400000 */
        /* <DEDUP_REMOVED lines=10> */
[----:B------:R-:W-:Y:S01]  /*81d0*/  FFMA R12, R133, R135, R12 ;  /* 0x00000087850c7223 */ /* 0x000fe2000000000c */
[----:B------:R-:W-:Y:S01]  /*81e0*/  SHF.L.U32 R135, R167, 0x10, RZ ;  /* 0x00000010a7877819 */ /* 0x000fe200000006ff */
[----:B------:R-:W-:Y:S01]  /*81f0*/  FFMA R13, R133, R136, R13 ;  /* 0x00000088850d7223 */ /* 0x000fe2000000000d */
[----:B------:R-:W-:Y:S01]  /*8200*/  LOP3.LUT R136, R167, 0xffff0000, RZ, 0xc0, !PT ;  /* 0xffff0000a7887812 */ /* 0x000fe200078ec0ff */
[----:B------:R-:W-:Y:S01]  /*8210*/  FFMA R14, R133, R132, R14 ;  /* 0x00000084850e7223 */ /* 0x000fe2000000000e */
[----:B------:R-:W-:Y:S01]  /*8220*/  SHF.L.U32 R132, R160, 0x10, RZ ;  /* 0x00000010a0847819 */ /* 0x000fe200000006ff */
[----:B------:R-:W-:Y:S01]  /*8230*/  FMUL R16, R130, R38 ;  /* 0x0000002682107220 */ /* 0x000fe20000400000 */
[----:B------:R-:W-:Y:S01]  /*8240*/  F2FP.BF16.F32.PACK_AB R209, R13, R12 ;  /* 0x0000000c0dd1723e */ /* 0x000fe200000010ff */
[----:B------:R-:W-:Y:S01]  /*8250*/  FFMA R15, R133, R134, R15 ;  /* 0x00000086850f7223 */ /* 0x000fe2000000000f */
[----:B------:R-:W-:Y:S01]  /*8260*/  LOP3.LUT R134, R160, 0xffff0000, RZ, 0xc0, !PT ;  /* 0xffff0000a0867812 */ /* 0x000fe200078ec0ff */
[C---:B------:R-:W-:Y:S01]  /*8270*/  FMUL R17, R130.reuse, R39 ;  /* 0x0000002782117220 */ /* 0x040fe20000400000 */
[C---:B------:R-:W-:Y:S01]  /*8280*/  FMUL R18, R130.reuse, R40 ;  /* 0x0000002882127220 */ /* 0x040fe20000400000 */
[----:B------:R-:W-:Y:S01]  /*8290*/  FMUL R19, R130, R41 ;  /* 0x0000002982137220 */ /* 0x000fe20000400000 */
[----:B------:R-:W-:Y:S01]  /*82a0*/  F2FP.BF16.F32.PACK_AB R210, R15, R14 ;  /* 0x0000000e0fd2723e */ /* 0x000fe200000010ff */
[C---:B------:R-:W-:Y:S01]  /*82b0*/  FFMA R16, R133.reuse, R135, R16 ;  /* 0x0000008785107223 */ /* 0x040fe20000000010 */
[----:B------:R-:W-:Y:S01]  /*82c0*/  SHF.L.U32 R135, R162, 0x10, RZ ;  /* 0x00000010a2877819 */ /* 0x000fe200000006ff */
[----:B------:R-:W-:Y:S01]  /*82d0*/  FFMA R17, R133, R136, R17 ;  /* 0x0000008885117223 */ /* 0x000fe20000000011 */
[----:B------:R-:W-:Y:S01]  /*82e0*/  LOP3.LUT R136, R159, 0xffff0000, RZ, 0xc0, !PT ;  /* 0xffff00009f887812 */ /* 0x000fe200078ec0ff */
[----:B------:R-:W-:Y:S01]  /*82f0*/  FFMA R18, R133, R132, R18 ;  /* 0x0000008485127223 */ /* 0x000fe20000000012 */
[----:B------:R-:W-:Y:S01]  /*8300*/  SHF.L.U32 R132, R161, 0x10, RZ ;  /* 0x00000010a1847819 */ /* 0x000fe200000006ff */
[----:B------:R-:W-:Y:S01]  /*8310*/  FFMA R19, R133, R134, R19 ;  /* 0x0000008685137223 */ /* 0x000fe20000000013 */
[----:B------:R-:W-:Y:S01]  /*8320*/  LOP3.LUT R134, R161, 0xffff0000, RZ, 0xc0, !PT ;  /* 0xffff0000a1867812 */ /* 0x000fe200078ec0ff */
[C---:B------:R-:W-:Y:S01]  /*8330*/  FMUL R20, R130.reuse, R42 ;  /* 0x0000002a82147220 */ /* 0x040fe20000400000 */
[----:B------:R-:W-:Y:S01]  /*8340*/  F2FP.BF16.F32.PACK_AB R211, R17, R16 ;  /* 0x0000001011d3723e */ /* 0x000fe200000010ff */
[C---:B------:R-:W-:Y:S01]  /*8350*/  FMUL R21, R130.reuse, R43 ;  /* 0x0000002b82157220 */ /* 0x040fe20000400000 */
[----:B------:R-:W-:Y:S01]  /*8360*/  FMUL R22, R130, R44 ;  /* 0x0000002c82167220 */ /* 0x000fe20000400000 */
[C---:B------:R-:W-:Y:S01]  /*8370*/  FFMA R20, R133.reuse, R132, R20 ;  /* 0x0000008485147223 */ /* 0x040fe20000000014 */
[----:B------:R-:W-:Y:S01]  /*8380*/  LOP3.LUT R132, R162, 0xffff0000, RZ, 0xc0, !PT ;  /* 0xffff0000a2847812 */ /* 0x000fe200078ec0ff */
[----:B------:R-:W-:Y:S01]  /*8390*/  FFMA R21, R133, R134, R21 ;  /* 0x0000008685157223 */ /* 0x000fe20000000015 */
[----:B------:R-:W-:Y:S01]  /*83a0*/  LOP3.LUT R134, R163, 0xffff0000, RZ, 0xc0, !PT ;  /* 0xffff0000a3867812 */ /* 0x000fe200078ec0ff */
[----:B------:R-:W-:Y:S01]  /*83b0*/  FFMA R22, R133, R135, R22 ;  /* 0x0000008785167223 */ /* 0x000fe20000000016 */
[----:B------:R-:W-:Y:S01]  /*83c0*/  SHF.L.U32 R135, R163, 0x10, RZ ;  /* 0x00000010a3877819 */ /* 0x000fe200000006ff */
[C---:B------:R-:W-:Y:S01]  /*83d0*/  FMUL R23, R130.reuse, R45 ;  /* 0x0000002d82177220 */ /* 0x040fe20000400000 */
[C---:B------:R-:W-:Y:S01]  /*83e0*/  FMUL R88, R130.reuse, R46 ;  /* 0x0000002e82587220 */ /* 0x040fe20000400000 */
[C---:B------:R-:W-:Y:S01]  /*83f0*/  FMUL R89, R130.reuse, R47 ;  /* 0x0000002f82597220 */ /* 0x040fe20000400000 */
[----:B------:R-:W-:Y:S01]  /*8400*/  FMUL R90, R130, R48 ;  /* 0x00000030825a7220 */ /* 0x000fe20000400000 */
[C---:B------:R-:W-:Y:S01]  /*8410*/  FFMA R23, R133.reuse, R132, R23 ;  /* 0x0000008485177223 */ /* 0x040fe20000000017 */
[C---:B------:R-:W-:Y:S01]  /*8420*/  SHF.L.U32 R132, R156.reuse, 0x10, RZ ;  /* 0x000000109c847819 */ /* 0x040fe200000006ff */
[----:B------:R-:W-:Y:S01]  /*8430*/  FFMA R88, R133, R135, R88 ;  /* 0x0000008785587223 */ /* 0x000fe20000000058 */
[----:B------:R-:W-:Y:S01]  /*8440*/  SHF.L.U32 R135, R159, 0x10, RZ ;  /* 0x000000109f877819 */ /* 0x000fe200000006ff */
[C---:B------:R-:W-:Y:S01]  /*8450*/  FFMA R89, R133.reuse, R134, R89 ;  /* 0x0000008685597223 */ /* 0x040fe20000000059 */
[----:B------:R-:W-:Y:S01]  /*8460*/  LOP3.LUT R134, R156, 0xffff0000, RZ, 0xc0, !PT ;  /* 0xffff00009c867812 */ /* 0x000fe200078ec0ff */
[C---:B------:R-:W-:Y:S01]  /*8470*/  FMUL R91, R130.reuse, R49 ;  /* 0x00000031825b7220 */ /* 0x040fe20000400000 */
[----:B------:R-:W-:Y:S01]  /*8480*/  FFMA R90, R133, R132, R90 ;  /* 0x00000084855a7223 */ /* 0x000fe2000000005a */
[----:B------:R-:W-:Y:S01]  /*8490*/  SHF.L.U32 R132, R157, 0x10, RZ ;  /* 0x000000109d847819 */ /* 0x000fe200000006ff */
[C---:B------:R-:W-:Y:S01]  /*84a0*/  FMUL R92, R130.reuse, R50 ;  /* 0x00000032825c7220 */ /* 0x040fe20000400000 */
[----:B------:R-:W-:Y:S01]  /*84b0*/  FFMA R91, R133, R134, R91 ;  /* 0x00000086855b7223 */ /* 0x000fe2000000005b */
[----:B------:R-:W-:Y:S01]  /*84c0*/  LOP3.LUT R134, R157, 0xffff0000, RZ, 0xc0, !PT ;  /* 0xffff00009d867812 */ /* 0x000fe200078ec0ff */
[----:B------:R-:W-:Y:S01]  /*84d0*/  FMUL R93, R130, R51 ;  /* 0x00000033825d7220 */ /* 0x000fe20000400000 */
[----:B------:R1:W-:Y:S01]  /*84e0*/  @!P0 STS.128 [R191], R204 ;  /* 0x000000ccbf008388 */ /* 0x0003e20000000c00 */
[C---:B------:R-:W-:Y:S01]  /*84f0*/  FFMA R92, R133.reuse, R132, R92 ;  /* 0x00000084855c7223 */ /* 0x040fe2000000005c */
[----:B------:R-:W-:Y:S01]  /*8500*/  SHF.L.U32 R132, R158, 0x10, RZ ;  /* 0x000000109e847819 */ /* 0x000fe200000006ff */
[----:B------:R-:W-:Y:S01]  /*8510*/  FMUL R94, R130, R52 ;  /* 0x00000034825e7220 */ /* 0x000fe20000400000 */
[C---:B------:R-:W-:Y:S01]  /*8520*/  FFMA R93, R133.reuse, R134, R93 ;  /* 0x00000086855d7223 */ /* 0x040fe2000000005d */
[----:B------:R-:W-:Y:S01]  /*8530*/  LOP3.LUT R134, R158, 0xffff0000, RZ, 0xc0, !PT ;  /* 0xffff00009e867812 */ /* 0x000fe200078ec0ff */
[----:B------:R-:W-:Y:S01]  /*8540*/  FMUL R95, R130, R53 ;  /* 0x00000035825f7220 */ /* 0x000fe20000400000 */
[C---:B------:R-:W-:Y:S01]  /*8550*/  FFMA R94, R133.reuse, R132, R94 ;  /* 0x00000084855e7223 */ /* 0x040fe2000000005e */
[----:B------:R-:W-:Y:S01]  /*8560*/  SHF.L.U32 R132, R152, 0x10, RZ ;  /* 0x0000001098847819 */ /* 0x000fe200000006ff */
[C---:B------:R-:W-:Y:S01]  /*8570*/  FMUL R96, R130.reuse, R54 ;  /* 0x0000003682607220 */ /* 0x040fe20000400000 */
[C---:B------:R-:W-:Y:S01]  /*8580*/  FMUL R97, R130.reuse, R55 ;  /* 0x0000003782617220 */ /* 0x040fe20000400000 */
[----:B------:R3:W-:Y:S01]  /*8590*/  @!P0 STS.128 [R199+0x10], R208 ;  /* 0x000010d0c7008388 */ /* 0x0007e20000000c00 */
[----:B------:R-:W-:Y:S01]  /*85a0*/  FMUL R98, R130, R56 ;  /* 0x0000003882627220 */ /* 0x000fe20000400000 */
[C---:B------:R-:W-:Y:S01]  /*85b0*/  FFMA R95, R133.reuse, R134, R95 ;  /* 0x00000086855f7223 */ /* 0x040fe2000000005f */
[----:B------:R-:W-:Y:S01]  /*85c0*/  LOP3.LUT R134, R154, 0xffff0000, RZ, 0xc0, !PT ;  /* 0xffff00009a867812 */ /* 0x000fe200078ec0ff */
[----:B------:R-:W-:Y:S01]  /*85d0*/  FFMA R96, R133, R135, R96 ;  /* 0x0000008785607223 */ /* 0x000fe20000000060 */
[----:B------:R-:W-:Y:S01]  /*85e0*/  SHF.L.U32 R135, R153, 0x10, RZ ;  /* 0x0000001099877819 */ /* 0x000fe200000006ff */
[----:B------:R-:W-:Y:S01]  /*85f0*/  FFMA R97, R133, R136, R97 ;  /* 0x0000008885617223 */ /* 0x000fe20000000061 */
[----:B------:R-:W-:Y:S01]  /*8600*/  LOP3.LUT R136, R145, 0xffff0000, RZ, 0xc0, !PT ;  /* 0xffff000091887812 */ /* 0x000fe200078ec0ff */
[C---:B------:R-:W-:Y:S01]  /*8610*/  FFMA R98, R133.reuse, R132, R98 ;  /* 0x0000008485627223 */ /* 0x040fe20000000062 */
[----:B------:R-:W-:Y:S01]  /*8620*/  LOP3.LUT R132, R152, 0xffff0000, RZ, 0xc0, !PT ;  /* 0xffff000098847812 */ /* 0x000fe200078ec0ff */
[C---:B------:R-:W-:Y:S01]  /*8630*/  FMUL R99, R130.reuse, R57 ;  /* 0x0000003982637220 */ /* 0x040fe20000400000 */
[C---:B------:R-:W-:Y:S01]  /*8640*/  FMUL R100, R130.reuse, R58 ;  /* 0x0000003a82647220 */ /* 0x040fe20000400000 */
[C---:B------:R-:W-:Y:S01]  /*8650*/  FMUL R101, R130.reuse, R59 ;  /* 0x0000003b82657220 */ /* 0x040fe20000400000 */
[----:B------:R-:W-:Y:S01]  /*8660*/  FMUL R102, R130, R60 ;  /* 0x0000003c82667220 */ /* 0x000fe20000400000 */
[----:B------:R-:W-:Y:S01]  /*8670*/  FFMA R99, R133, R132, R99 ;  /* 0x0000008485637223 */ /* 0x000fe20000000063 */
[----:B------:R-:W-:Y:S01]  /*8680*/  LOP3.LUT R132, R153, 0xffff0000, RZ, 0xc0, !PT ;  /* 0xffff000099847812 */ /* 0x000fe200078ec0ff */
[----:B------:R-:W-:Y:S01]  /*8690*/  FFMA R100, R133, R135, R100 ;  /* 0x0000008785647223 */ /* 0x000fe20000000064 */
[----:B------:R-:W-:Y:S01]  /*86a0*/  SHF.L.U32 R135, R154, 0x10, RZ ;  /* 0x000000109a877819 */ /* 0x000fe200000006ff */
[C---:B------:R-:W-:Y:S01]  /*86b0*/  FMUL R103, R130.reuse, R61 ;  /* 0x0000003d82677220 */ /* 0x040fe20000400000 */
[C---:B------:R-:W-:Y:S01]  /*86c0*/  FMUL R104, R130.reuse, R62 ;  /* 0x0000003e82687220 */ /* 0x040fe20000400000 */
[----:B-1----:R-:W-:Y:S01]  /*86d0*/  F2FP.BF16.F32.PACK_AB R204, R19, R18 ;  /* 0x0000001213cc723e */ /* 0x002fe200000010ff */
[----:B------:R-:W-:Y:S01]  /*86e0*/  FFMA R101, R133, R132, R101 ;  /* 0x0000008485657223 */ /* 0x000fe20000000065 */
[----:B------:R-:W-:Y:S01]  /*86f0*/  SHF.L.U32 R132, R155, 0x10, RZ ;  /* 0x000000109b847819 */ /* 0x000fe200000006ff */
[----:B------:R-:W-:Y:S01]  /*8700*/  FFMA R102, R133, R135, R102 ;  /* 0x0000008785667223 */ /* 0x000fe20000000066 */
[----:B------:R-:W-:Y:S01]  /*8710*/  F2FP.BF16.F32.PACK_AB R205, R21, R20 ;  /* 0x0000001415cd723e */ /* 0x000fe200000010ff */
[----:B------:R-:W-:Y:S01]  /*8720*/  FFMA R103, R133, R134, R103 ;  /* 0x0000008685677223 */ /* 0x000fe20000000067 */
[----:B------:R-:W-:Y:S01]  /*8730*/  LOP3.LUT R134, R155, 0xffff0000, RZ, 0xc0, !PT ;  /* 0xffff00009b867812 */ /* 0x000fe200078ec0ff */
[----:B------:R-:W-:Y:S01]  /*8740*/  FMUL R105, R130, R63 ;  /* 0x0000003f82697220 */ /* 0x000fe20000400000 */
[----:B------:R-:W-:Y:S01]  /*8750*/  F2FP.BF16.F32.PACK_AB R206, R23, R22 ;  /* 0x0000001617ce723e */ /* 0x000fe200000010ff */
[----:B------:R-:W-:Y:S01]  /*8760*/  FFMA R104, R133, R132, R104 ;  /* 0x0000008485687223 */ /* 0x000fe20000000068 */
[----:B------:R-:W-:Y:S01]  /*8770*/  F2FP.BF16.F32.PACK_AB R207, R89, R88 ;  /* 0x0000005859cf723e */ /* 0x000fe200000010ff */
[----:B------:R-:W-:Y:S01]  /*8780*/  FFMA R105, R133, R134, R105 ;  /* 0x0000008685697223 */ /* 0x000fe20000000069 */
[----:B------:R-:W-:Y:S01]  /*8790*/  SHF.L.U32 R132, R148, 0x10, RZ ;  /* 0x0000001094847819 */ /* 0x000fe200000006ff */
[----:B------:R-:W-:Y:S01]  /*87a0*/  FMUL R106, R130, R64 ;  /* 0x00000040826a7220 */ /* 0x000fe20000400000 */
[----:B------:R-:W-:Y:S01]  /*87b0*/  LOP3.LUT R134, R148, 0xffff0000, RZ, 0xc0, !PT ;  /* 0xffff000094867812 */ /* 0x000fe200078ec0ff */
[----:B------:R1:W-:Y:S01]  /*87c0*/  @!P0 STS.128 [R197+0x20], R204 ;  /* 0x000020ccc5008388 */ /* 0x0003e20000000c00 */
[----:B------:R-:W-:Y:S01]  /*87d0*/  SHF.L.U32 R135, R149, 0x10, RZ ;  /* 0x0000001095877819 */ /* 0x000fe200000006ff */
[C---:B------:R-:W-:Y:S01]  /*87e0*/  FMUL R107, R130.reuse, R65 ;  /* 0x00000041826b7220 */ /* 0x040fe20000400000 */
[----:B---3--:R-:W-:Y:S01]  /*87f0*/  F2FP.BF16.F32.PACK_AB R208, R91, R90 ;  /* 0x0000005a5bd0723e */ /* 0x008fe200000010ff */
[C---:B------:R-:W-:Y:S01]  /*8800*/  FMUL R108, R130.reuse, R66 ;  /* 0x00000042826c7220 */ /* 0x040fe20000400000 */
[----:B------:R-:W-:Y:S01]  /*8810*/  F2FP.BF16.F32.PACK_AB R209, R93, R92 ;  /* 0x0000005c5dd1723e */ /* 0x000fe200000010ff */
[----:B------:R-:W-:Y:S01]  /*8820*/  FFMA R106, R133, R132, R106 ;  /* 0x00000084856a7223 */ /* 0x000fe2000000006a */
[----:B------:R-:W-:Y:S01]  /*8830*/  F2FP.BF16.F32.PACK_AB R210, R95, R94 ;  /* 0x0000005e5fd2723e */ /* 0x000fe200000010ff */
[----:B------:R-:W-:Y:S01]  /*8840*/  FFMA R107, R133, R134, R107 ;  /* 0x00000086856b7223 */ /* 0x000fe2000000006b */
[----:B------:R-:W-:Y:S01]  /*8850*/  F2FP.BF16.F32.PACK_AB R211, R97, R96 ;  /* 0x0000006061d3723e */ /* 0x000fe200000010ff */
[----:B------:R-:W-:Y:S01]  /*8860*/  FFMA R108, R133, R135, R108 ;  /* 0x00000087856c7223 */ /* 0x000fe2000000006c */
[----:B------:R-:W-:Y:S01]  /*8870*/  LOP3.LUT R132, R149, 0xffff0000, RZ, 0xc0, !PT ;  /* 0xffff000095847812 */ /* 0x000fe200078ec0ff */
[----:B------:R-:W-:Y:S01]  /*8880*/  FMUL R109, R130, R67 ;  /* 0x00000043826d7220 */ /* 0x000fe20000400000 */
[C---:B------:R-:W-:Y:S01]  /*8890*/  SHF.L.U32 R135, R150.reuse, 0x10, RZ ;  /* 0x0000001096877819 */ /* 0x040fe200000006ff */
[----:B------:R3:W-:Y:S01]  /*88a0*/  @!P0 STS.128 [R196+0x10], R208 ;  /* 0x000010d0c4008388 */ /* 0x0007e20000000c00 */
[----:B------:R-:W-:Y:S01]  /*88b0*/  LOP3.LUT R134, R150, 0xffff0000, RZ, 0xc0, !PT ;  /* 0xffff000096867812 */ /* 0x000fe200078ec0ff */
[C---:B------:R-:W-:Y:S01]  /*88c0*/  FMUL R110, R130.reuse, R68 ;  /* 0x00000044826e7220 */ /* 0x040fe20000400000 */
[C---:B------:R-:W-:Y:S01]  /*88d0*/  FMUL R111, R130.reuse, R69 ;  /* 0x00000045826f7220 */ /* 0x040fe20000400000 */
[----:B------:R-:W-:Y:S01]  /*88e0*/  FFMA R109, R133, R132, R109 ;  /* 0x00000084856d7223 */ /* 0x000fe2000000006d */
[----:B------:R-:W-:Y:S01]  /*88f0*/  SHF.L.U32 R132, R151, 0x10, RZ ;  /* 0x0000001097847819 */ /* 0x000fe200000006ff */
[----:B------:R-:W-:Y:S01]  /*8900*/  FFMA R110, R133, R135, R110 ;  /* 0x00000087856e7223 */ /* 0x000fe2000000006e */
[----:B------:R-:W-:Y:S01]  /*8910*/  SHF.L.U32 R135, R141, 0x10, RZ ;  /* 0x000000108d877819 */ /* 0x000fe200000006ff */
[----:B------:R-:W-:Y:S01]  /*8920*/  FFMA R111, R133, R134, R111 ;  /* 0x00000086856f7223 */ /* 0x000fe2000000006f */
[----:B------:R-:W-:Y:S01]  /*8930*/  LOP3.LUT R134, R151, 0xffff0000, RZ, 0xc0, !PT ;  /* 0xffff000097867812 */ /* 0x000fe200078ec0ff */
[C---:B------:R-:W-:Y:S01]  /*8940*/  FMUL R112, R130.reuse, R70 ;  /* 0x0000004682707220 */ /* 0x040fe20000400000 */
[C---:B------:R-:W-:Y:S01]  /*8950*/  FMUL R113, R130.reuse, R71 ;  /* 0x0000004782717220 */ /* 0x040fe20000400000 */
[C---:B------:R-:W-:Y:S01]  /*8960*/  FMUL R114, R130.reuse, R72 ;  /* 0x0000004882727220 */ /* 0x040fe20000400000 */
[----:B------:R-:W-:Y:S01]  /*8970*/  FMUL R115, R130, R73 ;  /* 0x0000004982737220 */ /* 0x000fe20000400000 */
[C---:B------:R-:W-:Y:S01]  /*8980*/  FFMA R112, R133.reuse, R132, R112 ;  /* 0x0000008485707223 */ /* 0x040fe20000000070 */
[C---:B------:R-:W-:Y:S01]  /*8990*/  SHF.L.U32 R132, R140.reuse, 0x10, RZ ;  /* 0x000000108c847819 */ /* 0x040fe200000006ff */
[----:B------:R-:W-:Y:S01]  /*89a0*/  FFMA R113, R133, R134, R113 ;  /* 0x0000008685717223 */ /* 0x000fe20000000071 */
[----:B------:R-:W-:Y:S01]  /*89b0*/  LOP3.LUT R134, R140, 0xffff0000, RZ, 0xc0, !PT ;  /* 0xffff00008c867812 */ /* 0x000fe200078ec0ff */
[----:B------:R-:W-:Y:S01]  /*89c0*/  FMUL R116, R130, R74 ;  /* 0x0000004a82747220 */ /* 0x000fe20000400000 */
[----:B-1----:R-:W-:Y:S01]  /*89d0*/  F2FP.BF16.F32.PACK_AB R204, R99, R98 ;  /* 0x0000006263cc723e */ /* 0x002fe200000010ff */
[----:B------:R-:W-:Y:S01]  /*89e0*/  FFMA R114, R133, R132, R114 ;  /* 0x0000008485727223 */ /* 0x000fe20000000072 */
[----:B------:R-:W-:Y:S01]  /*89f0*/  LOP3.LUT R132, R141, 0xffff0000, RZ, 0xc0, !PT ;  /* 0xffff00008d847812 */ /* 0x000fe200078ec0ff */
[C---:B------:R-:W-:Y:S01]  /*8a00*/  FFMA R115, R133.reuse, R134, R115 ;  /* 0x0000008685737223 */ /* 0x040fe20000000073 */
[C---:B------:R-:W-:Y:S01]  /*8a10*/  LOP3.LUT R134, R142.reuse, 0xffff0000, RZ, 0xc0, !PT ;  /* 0xffff00008e867812 */ /* 0x040fe200078ec0ff */
[----:B------:R-:W-:Y:S01]  /*8a20*/  FFMA R116, R133, R135, R116 ;  /* 0x0000008785747223 */ /* 0x000fe20000000074 */
[----:B------:R-:W-:Y:S01]  /*8a30*/  SHF.L.U32 R135, R142, 0x10, RZ ;  /* 0x000000108e877819 */ /* 0x000fe200000006ff */
[C---:B------:R-:W-:Y:S01]  /*8a40*/  FMUL R117, R130.reuse, R75 ;  /* 0x0000004b82757220 */ /* 0x040fe20000400000 */
[----:B------:R-:W-:Y:S01]  /*8a50*/  F2FP.BF16.F32.PACK_AB R205, R101, R100 ;  /* 0x0000006465cd723e */ /* 0x000fe200000010ff */
[C---:B------:R-:W-:Y:S01]  /*8a60*/  FMUL R118, R130.reuse, R76 ;  /* 0x0000004c82767220 */ /* 0x040fe20000400000 */
[----:B------:R-:W-:Y:S01]  /*8a70*/  F2FP.BF16.F32.PACK_AB R206, R103, R102 ;  /* 0x0000006667ce723e */ /* 0x000fe200000010ff */
[C---:B------:R-:W-:Y:S01]  /*8a80*/  FMUL R119, R130.reuse, R77 ;  /* 0x0000004d82777220 */ /* 0x040fe20000400000 */
[C---:B------:R-:W-:Y:S01]  /*8a90*/  FFMA R117, R133.reuse, R132, R117 ;  /* 0x0000008485757223 */ /* 0x040fe20000000075 */
[----:B------:R-:W-:Y:S01]  /*8aa0*/  FFMA R118, R133, R135, R118 ;  /* 0x0000008785767223 */ /* 0x000fe20000000076 */
[----:B------:R-:W-:Y:S01]  /*8ab0*/  SHF.L.U32 R132, R143, 0x10, RZ ;  /* 0x000000108f847819 */ /* 0x000fe200000006ff */
[----:B------:R-:W-:Y:S01]  /*8ac0*/  FFMA R119, R133, R134, R119 ;  /* 0x0000008685777223 */ /* 0x000fe20000000077 */
[----:B------:R-:W-:Y:S01]  /*8ad0*/  F2FP.BF16.F32.PACK_AB R207, R105, R104 ;  /* 0x0000006869cf723e */ /* 0x000fe200000010ff */
[C---:B------:R-:W-:Y:S01]  /*8ae0*/  FMUL R120, R130.reuse, R78 ;  /* 0x0000004e82787220 */ /* 0x040fe20000400000 */
[----:B------:R-:W-:Y:S01]  /*8af0*/  LOP3.LUT R134, R143, 0xffff0000, RZ, 0xc0, !PT ;  /* 0xffff00008f867812 */ /* 0x000fe200078ec0ff */
[----:B------:R-:W-:Y:S01]  /*8b00*/  FMUL R121, R130, R79 ;  /* 0x0000004f82797220 */ /* 0x000fe20000400000 */
[----:B---3--:R-:W-:Y:S01]  /*8b10*/  F2FP.BF16.F32.PACK_AB R208, R107, R106 ;  /* 0x0000006a6bd0723e */ /* 0x008fe200000010ff */
[----:B------:R1:W-:Y:S01]  /*8b20*/  @!P0 STS.128 [R191+0x1000], R204 ;  /* 0x001000ccbf008388 */ /* 0x0003e20000000c00 */
[C---:B------:R-:W-:Y:S01]  /*8b30*/  FFMA R120, R133.reuse, R132, R120 ;  /* 0x0000008485787223 */ /* 0x040fe20000000078 */
[----:B------:R-:W-:Y:S01]  /*8b40*/  FFMA R121, R133, R134, R121 ;  /* 0x0000008685797223 */ /* 0x000fe20000000079 */
[----:B------:R-:W-:Y:S01]  /*8b50*/  SHF.L.U32 R132, R144, 0x10, RZ ;  /* 0x0000001090847819 */ /* 0x000fe200000006ff */
[----:B------:R-:W-:Y:S01]  /*8b60*/  FMUL R122, R130, R80 ;  /* 0x00000050827a7220 */ /* 0x000fe20000400000 */
[----:B------:R-:W-:Y:S01]  /*8b70*/  LOP3.LUT R134, R144, 0xffff0000, RZ, 0xc0, !PT ;  /* 0xffff000090867812 */ /* 0x000fe200078ec0ff */
[C---:B------:R-:W-:Y:S01]  /*8b80*/  FMUL R123, R130.reuse, R81 ;  /* 0x00000051827b7220 */ /* 0x040fe20000400000 */
[----:B------:R-:W-:Y:S01]  /*8b90*/  SHF.L.U32 R135, R145, 0x10, RZ ;  /* 0x0000001091877819 */ /* 0x000fe200000006ff */
[C---:B------:R-:W-:Y:S01]  /*8ba0*/  FMUL R124, R130.reuse, R82 ;  /* 0x00000052827c7220 */ /* 0x040fe20000400000 */
[----:B------:R-:W-:Y:S01]  /*8bb0*/  F2FP.BF16.F32.PACK_AB R209, R109, R108 ;  /* 0x0000006c6dd1723e */ /* 0x000fe200000010ff */
[----:B------:R-:W-:Y:S01]  /*8bc0*/  FMUL R125, R130, R83 ;  /* 0x00000053827d7220 */ /* 0x000fe20000400000 */
[----:B------:R-:W-:Y:S01]  /*8bd0*/  F2FP.BF16.F32.PACK_AB R210, R111, R110 ;  /* 0x0000006e6fd2723e */ /* 0x000fe200000010ff */
[----:B------:R-:W-:Y:S01]  /*8be0*/  FFMA R122, R133, R132, R122 ;  /* 0x00000084857a7223 */ /* 0x000fe2000000007a */
[----:B------:R-:W-:Y:S01]  /*8bf0*/  F2FP.BF16.F32.PACK_AB R211, R113, R112 ;  /* 0x0000007071d3723e */ /* 0x000fe200000010ff */
[C---:B------:R-:W-:Y:S01]  /*8c00*/  FFMA R123, R133.reuse, R134, R123 ;  /* 0x00000086857b7223 */ /* 0x040fe2000000007b */
[----:B------:R-:W-:Y:S01]  /*8c10*/  SHF.L.U32 R132, R146, 0x10, RZ ;  /* 0x0000001092847819 */ /* 0x000fe200000006ff */
[C---:B------:R-:W-:Y:S01]  /*8c20*/  FFMA R124, R133.reuse, R135, R124 ;  /* 0x00000087857c7223 */ /* 0x040fe2000000007c */
[----:B------:R-:W-:Y:S01]  /*8c30*/  FMUL R126, R130, R84 ;  /* 0x00000054827e7220 */ /* 0x000fe20000400000 */
[----:B------:R1:W-:Y:S01]  /*8c40*/  @!P0 STS.128 [R199+0x1010], R208 ;  /* 0x001010d0c7008388 */ /* 0x0003e20000000c00 */
[----:B------:R-:W-:Y:S01]  /*8c50*/  LOP3.LUT R134, R146, 0xffff0000, RZ, 0xc0, !PT ;  /* 0xffff000092867812 */ /* 0x000fe200078ec0ff */
[----:B------:R-:W-:Y:S01]  /*8c60*/  FFMA R125, R133, R136, R125 ;  /* 0x00000088857d7223 */ /* 0x000fe2000000007d */
[C---:B------:R-:W-:Y:S01]  /*8c70*/  FMUL R127, R130.reuse, R85 ;  /* 0x00000055827f7220 */ /* 0x040fe20000400000 */
[C---:B------:R-:W-:Y:S01]  /*8c80*/  SHF.L.U32 R135, R147.reuse, 0x10, RZ ;  /* 0x0000001093877819 */ /* 0x040fe200000006ff */
[C---:B------:R-:W-:Y:S01]  /*8c90*/  FMUL R128, R130.reuse, R86 ;  /* 0x0000005682807220 */ /* 0x040fe20000400000 */
[----:B------:R-:W-:Y:S01]  /*8ca0*/  LOP3.LUT R136, R147, 0xffff0000, RZ, 0xc0, !PT ;  /* 0xffff000093887812 */ /* 0x000fe200078ec0ff */
[----:B------:R-:W-:Y:S01]  /*8cb0*/  FMUL R129, R130, R87 ;  /* 0x0000005782817220 */ /* 0x000fe20000400000 */
[----:B------:R-:W-:Y:S01]  /*8cc0*/  F2FP.BF16.F32.PACK_AB R212, R115, R114 ;  /* 0x0000007273d4723e */ /* 0x000fe200000010ff */
[----:B------:R-:W-:Y:S01]  /*8cd0*/  FFMA R126, R133, R132, R126 ;  /* 0x00000084857e7223 */ /* 0x000fe2000000007e */
[----:B------:R-:W-:Y:S01]  /*8ce0*/  F2FP.BF16.F32.PACK_AB R213, R117, R116 ;  /* 0x0000007475d5723e */ /* 0x000fe200000010ff */
[----:B------:R-:W-:Y:S01]  /*8cf0*/  FFMA R127, R133, R134, R127 ;  /* 0x00000086857f7223 */ /* 0x000fe2000000007f */
[----:B------:R-:W-:Y:S01]  /*8d00*/  F2FP.BF16.F32.PACK_AB R214, R119, R118 ;  /* 0x0000007677d6723e */ /* 0x000fe200000010ff */
[----:B------:R-:W-:Y:S01]  /*8d10*/  FFMA R128, R133, R135, R128 ;  /* 0x0000008785807223 */ /* 0x000fe20000000080 */
[----:B------:R-:W-:Y:S01]  /*8d20*/  F2FP.BF16.F32.PACK_AB R215, R121, R120 ;  /* 0x0000007879d7723e */ /* 0x000fe200000010ff */
[----:B------:R-:W-:Y:S01]  /*8d30*/  FFMA R129, R133, R136, R129 ;  /* 0x0000008885817223 */ /* 0x000fe20000000081 */
[----:B------:R-:W-:Y:S02]  /*8d40*/  F2FP.BF16.F32.PACK_AB R216, R123, R122 ;  /* 0x0000007a7bd8723e */ /* 0x000fe400000010ff */
[----:B------:R-:W-:Y:S01]  /*8d50*/  F2FP.BF16.F32.PACK_AB R217, R125, R124 ;  /* 0x0000007c7dd9723e */ /* 0x000fe200000010ff */
[----:B------:R1:W-:Y:S01]  /*8d60*/  @!P0 STS.128 [R197+0x1020], R212 ;  /* 0x001020d4c5008388 */ /* 0x0003e20000000c00 */
[----:B------:R-:W-:Y:S02]  /*8d70*/  F2FP.BF16.F32.PACK_AB R218, R127, R126 ;  /* 0x0000007e7fda723e */ /* 0x000fe400000010ff */
[----:B------:R-:W-:Y:S05]  /*8d80*/  F2FP.BF16.F32.PACK_AB R219, R129, R128 ;  /* 0x0000008081db723e */ /* 0x000fea00000010ff */
[----:B------:R1:W-:Y:S01]  /*8d90*/  @!P0 STS.128 [R196+0x1010], R216 ;  /* 0x001010d8c4008388 */ /* 0x0003e20000000c00 */
[----:B------:R-:W-:Y:S01]  /*8da0*/  @!PT LDS RZ, [RZ] ;  /* 0x00000000fffff984 */ /* 0x000fe20000000800 */
[----:B------:R-:W-:Y:S01]  /*8db0*/  @!PT LDS RZ, [RZ] ;  /* 0x00000000fffff984 */ /* 0x000fe20000000800 */
[----:B------:R-:W-:Y:S01]  /*8dc0*/  @!PT LDS RZ, [RZ] ;  /* 0x00000000fffff984 */ /* 0x000fe20000000800 */
[----:B------:R-:W-:Y:S01]  /*8dd0*/  @!PT LDS RZ, [RZ] ;  /* 0x00000000fffff984 */ /* 0x000fe20000000800 */
[----:B------:R3:W-:Y:S07]  /*8de0*/  MEMBAR.ALL.CTA ;  /* 0x0000000000007992 */ /* 0x0007ee0000008000 */
[----:B---3--:R-:W3:Y:S01]  /*8df0*/  FENCE.VIEW.ASYNC.S ;  /* 0x00000000000073c6 */ /* 0x008ee20000000000 */
[----:B------:R-:W-:Y:S05]  /*8e00*/  WARPSYNC.ALL ;  /* 0x0000000000007948 */ /* 0x000fea0003800000 */
[----:B------:R-:W-:Y:S01]  /*8e10*/  BSSY.RECONVERGENT B0, `(.L_x_114) ;  /* 0x0000012000007945 */ /* 0x000fe20003800200 */
[----:B---3--:R-:W-:Y:S06]  /*8e20*/  BAR.SYNC.DEFER_BLOCKING 0x1, 0x80 ;  /* 0x0042000000007b1d */ /* 0x008fec0000010000 */
[----:B------:R-:W-:Y:S05]  /*8e30*/  @P1 BRA `(.L_x_115) ;  /* 0x00000000003c1947 */ /* 0x000fea0003800000 */
[----:B------:R-:W-:Y:S01]  /*8e40*/  UIADD3 UR4, UPT, UPT, UR44, 0x200, URZ ;  /* 0x000002002c047890 */ /* 0x000fe2000fffe0ff */
[----:B------:R-:W-:Y:S01]  /*8e50*/  R2UR UR49, R202 ;  /* 0x00000000ca3172ca */ /* 0x000fe200000e0000 */
[----:B------:R-:W-:Y:S01]  /*8e60*/  UMOV UR51, UR36 ;  /* 0x0000002400337c82 */ /* 0x000fe20008000000 */
[----:B------:R-:W-:Y:S01]  /*8e70*/  UIADD3 UR8, UPT, UPT, UR44, 0x1200, URZ ;  /* 0x000012002c087890 */ /* 0x000fe2000fffe0ff */
[----:B------:R-:W-:Y:S02]  /*8e80*/  UMOV UR10, UR50 ;  /* 0x00000032000a7c82 */ /* 0x000fe40008000000 */
[----:B------:R-:W-:Y:S01]  /*8e90*/  IMAD.U32 R184, RZ, RZ, UR4 ;  /* 0x00000004ffb87e24 */ /* 0x000fe2000f8e00ff */
[----:B------:R-:W-:Y:S01]  /*8ea0*/  UIADD3 UR4, UP0, UPT, UR54, 0xa80, URZ ;  /* 0x00000a8036047890 */ /* 0x000fe2000ff1e0ff */
[----:B------:R-:W-:Y:S03]  /*8eb0*/  UMOV UR11, UR36 ;  /* 0x00000024000b7c82 */ /* 0x000fe60008000000 */
[----:B------:R-:W-:Y:S01]  /*8ec0*/  R2UR UR48, R184 ;  /* 0x00000000b83072ca */ /* 0x000fe200000e0000 */
[----:B------:R-:W-:Y:S02]  /*8ed0*/  UIADD3.X UR5, UPT, UPT, URZ, UR55, URZ, UP0, !UPT ;  /* 0x00000037ff057290 */ /* 0x000fe400087fe4ff */
[----:B------:R-:W-:Y:S10]  /*8ee0*/  UIADD3 UR9, UPT, UPT, UR49, 0x80, URZ ;  /* 0x0000008031097890 */ /* 0x000ff4000fffe0ff */
[----:B------:R3:W-:Y:S01]  /*8ef0*/  UTMASTG.3D [UR48], [UR4] ;  /* 0x00000030040073b5 */ /* 0x0007e20008010000 */
[----:B------:R3:W-:Y:S01]  /*8f00*/  UTMASTG.3D [UR8], [UR4] ;  /* 0x00000008040073b5 */ /* 0x0007e20008010000 */
[----:B------:R0:W-:Y:S01]  /*8f10*/  UTMACMDFLUSH ;  /* 0x00000000000079b7 */ /* 0x0001e20000000000 */
[----:B---3--:R-:W-:Y:S04]  /*8f20*/  DEPBAR.LE SB0, 0x1 ;  /* 0x000080400000791a */ /* 0x008fe80000000000 */
.L_x_115:
[----:B------:R-:W-:Y:S05]  /*8f30*/  BSYNC.RECONVERGENT B0 ;  /* 0x0000000000007941 */ /* 0x000fea0003800200 */
.L_x_114:
[----:B------:R-:W-:Y:S01]  /*8f40*/  BAR.SYNC.DEFER_BLOCKING 0x1, 0x80 ;  /* 0x0042000000007b1d */ /* 0x000fe20000010000 */
[----:B------:R-:W-:Y:S01]  /*8f50*/  ISETP.NE.AND P1, PT, R195, RZ, PT ;  /* 0x000000ffc300720c */ /* 0x000fe20003f25270 */
[----:B------:R-:W-:Y:S01]  /*8f60*/  UISETP.NE.AND UP0, UPT, UR53, URZ, UPT ;  /* 0x000000ff3500728c */ /* 0x000fe2000bf05270 */
[----:B------:R-:W-:Y:S11]  /*8f70*/  LEA R3, R138, UR44, 0x3 ;  /* 0x0000002c8a037c11 */ /* 0x000ff6000f8e18ff */
[----:B------:R-:W-:Y:S01]  /*8f80*/  @P1 SHF.L.U32 R6, RZ, 0x1f, RZ ;  /* 0x0000001fff061819 */ /* 0x000fe200000006ff */
[----:B------:R-:W-:Y:S06]  /*8f90*/  BRA.U !UP0, `(.L_x_116) ;  /* 0x0000000108247547 */ /* 0x000fec000b800000 */
[----:B------:R-:W3:Y:S01]  /*8fa0*/  S2R R0, SR_CgaCtaId ;  /* 0x0000000000007919 */ /* 0x000ee20000008800 */
[----:B------:R-:W-:Y:S01]  /*8fb0*/  IMAD.U32 R4, RZ, RZ, UR47 ;  /* 0x0000002fff047e24 */ /* 0x000fe2000f8e00ff */
[----:B------:R-:W-:Y:S04]  /*8fc0*/  UIADD3 UR4, UPT, UPT, UR47, 0x1, URZ ;  /* 0x000000012f047890 */ /* 0x000fe8000fffe0ff */
[----:B------:R-:W-:Y:S01]  /*8fd0*/  @P1 LEA R4, R4, UR44, 0x3 ;  /* 0x0000002c04041c11 */ /* 0x000fe2000f8e18ff */
[----:B------:R-:W-:Y:S04]  /*8fe0*/  UISETP.NE.AND UP0, UPT, UR4, 0x4, UPT ;  /* 0x000000040400788c */ /* 0x000fe8000bf05270 */
[----:B------:R-:W-:Y:S01]  /*8ff0*/  @P1 VIADD R5, R4, 0x50 ;  /* 0x0000005004051836 */ /* 0x000fe20000000000 */
[----:B------:R-:W-:Y:S04]  /*9000*/  USEL UR47, UR4, URZ, UP0 ;  /* 0x000000ff042f7287 */ /* 0x000fe80008000000 */
[----:B---3--:R-:W-:Y:S04]  /*9010*/  @P1 PRMT R0, R0, 0x654, R5 ;  /* 0x0000065400001816 */ /* 0x008fe80000000005 */
[----:B------:R3:W-:Y:S04]  /*9020*/  @P1 SYNCS.ARRIVE.TRANS64.RED.A1T0 RZ, [R0+URZ], RZ ;  /* 0x000000ff00ff19a7 */ /* 0x0007e800081004ff */
.L_x_116:
[----:B------:R-:W4:Y:S01]  /*9030*/  @P1 SYNCS.PHASECHK.TRANS64.TRYWAIT P0, [R3+URZ+0x30], R6 ;  /* 0x00003006030015a7 */ /* 0x000f2200080011ff */
[----:B------:R-:W-:Y:S01]  /*9040*/  BSSY B1, `(.L_x_117) ;  /* 0x0000019000017945 */ /* 0x000fe20003800000 */
[----:B----4-:R-:W-:Y:S03]  /*9050*/  @P1 SEL R137, RZ, 0x1, !P0 ;  /* 0x00000001ff891807 */ /* 0x010fe60004000000 */
[----:B------:R-:W-:Y:S05]  /*9060*/  @!P1 BRA `(.L_x_118) ;  /* 0x0000000000589947 */ /* 0x000fea0003800000 */
[----:B------:R-:W-:Y:S01]  /*9070*/  ISETP.NE.AND P1, PT, R139, RZ, PT ;  /* 0x000000ff8b00720c */ /* 0x000fe20003f25270 */
[----:B------:R-:W-:Y:S01]  /*9080*/  BSSY B0, `(.L_x_119) ;  /* 0x000000a000007945 */ /* 0x000fe20003800000 */
[----:B------:R-:W-:Y:S11]  /*9090*/  ISETP.NE.AND P0, PT, R137, RZ, PT ;  /* 0x000000ff8900720c */ /* 0x000ff60003f05270 */
[----:B------:R-:W-:Y:S04]  /*90a0*/  @P1 IMAD R9, R138, 0x2000, R191 ;  /* 0x000020008a091824 */ /* 0x000fe800078e02bf */
[----:B------:R-:W-:Y:S01]  /*90b0*/  @P1 IMAD.IADD R7, R200, 0x1, R9 ;  /* 0x00000001c8071824 */ /* 0x000fe200078e0209 */
[----:B------:R-:W-:Y:S03]  /*90c0*/  @P1 IADD3 R5, PT, PT, R198, R9, RZ ;  /* 0x00000009c6051210 */ /* 0x000fe60007ffe0ff */
[----:B------:R-:W-:Y:S01]  /*90d0*/  @P1 IMAD.IADD R4, R190, 0x1, R7 ;  /* 0x00000001be041824 */ /* 0x000fe200078e0207 */
[----:B------:R-:W-:Y:S06]  /*90e0*/  @P0 BRA `(.L_x_120) ;  /* 0x00000000000c0947 */ /* 0x000fec0003800000 */
[----:B---3--:R-:W-:Y:S04]  /*90f0*/  SHF.L.U32 R0, RZ, 0x1f, RZ ;  /* 0x0000001fff007819 */ /* 0x008fe800000006ff */
[----:B------:R-:W3:Y:S02]  /*9100*/  SYNCS.PHASECHK.TRANS64.TRYWAIT P0, [R3+URZ+0x30], R0 ;  /* 0x00003000030075a7 */ /* 0x000ee400080011ff */
[----:B---3--:R-:W-:Y:S05]  /*9110*/  @!P0 BRA `(.L_x_121) ;  /* 0x000000a800288947 */ /* 0x008fea0003800000 */
.L_x_120:
[----:B------:R-:W-:Y:S05]  /*9120*/  BSYNC B0 ;  /* 0x0000000000007941 */ /* 0x000fea0003800000 */
.L_x_119:
[----:B------:R-:W-:Y:S02]  /*9130*/  ISETP.NE.AND P0, PT, R139, RZ, PT ;  /* 0x000000ff8b00720c */ /* 0x000fe40003f05270 */
[----:B------:R-:W-:Y:S11]  /*9140*/  IADD3 R138, PT, PT, R138, 0x1, RZ ;  /* 0x000000018a8a7810 */ /* 0x000ff60007ffe0ff */
[----:B------:R4:W1:Y:S04]  /*9150*/  @P0 LDS.128 R160, [R5+0x20] ;  /* 0x0000200005a00984 */ /* 0x0008680000000c00 */
[----:B------:R4:W1:Y:S04]  /*9160*/  @P0 LDS.128 R140, [R5+0x1020] ;  /* 0x00102000058c0984 */ /* 0x0008680000000c00 */
[----:B------:R4:W1:Y:S04]  /*9170*/  @P0 LDS.128 R168, [R9] ;  /* 0x0000000009a80984 */ /* 0x0008680000000c00 */
[----:B------:R4:W1:Y:S04]  /*9180*/  @P0 LDS.128 R152, [R9+0x1000] ;  /* 0x0010000009980984 */ /* 0x0008680000000c00 */
[----:B------:R4:W1:Y:S04]  /*9190*/  @P0 LDS.128 R164, [R7+0x10] ;  /* 0x0000100007a40984 */ /* 0x0008680000000c00 */
[----:B------:R4:W1:Y:S04]  /*91a0*/  @P0 LDS.128 R148, [R7+0x1010] ;  /* 0x0010100007940984 */ /* 0x0008680000000c00 */
[----:B------:R4:W1:Y:S04]  /*91b0*/  @P0 LDS.128 R156, [R4+0x10] ;  /* 0x00001000049c0984 */ /* 0x0008680000000c00 */
[----:B------:R4:W1:Y:S02]  /*91c0*/  @P0 LDS.128 R144, [R4+0x1010] ;  /* 0x0010100004900984 */ /* 0x0008640000000c00 */
.L_x_118:
[----:B------:R-:W-:Y:S05]  /*91d0*/  BSYNC B1 ;  /* 0x0000000000017941 */ /* 0x000fea0003800000 */
.L_x_117:
[----:B------:R-:W-:Y:S05]  /*91e0*/  VIADD R201, R201, 0x400000 ;  /* 0x00400000c9c97836 */ /* 0x000fea0000000000 */
[----:B---3--:R-:W-:Y:S04]  /*91f0*/  SHF.R.U32.HI R0, RZ, 0x15, R201 ;  /* 0x00000015ff007819 */ /* 0x008fe800000116c9 */
[----:B------:R-:W-:Y:S04]  /*9200*/  LOP3.LUT R17, R0, 0x3, RZ, 0xc0, !PT ;  /* 0x0000000300117812 */ /* 0x000fe800078ec0ff */
[----:B------:R-:W-:Y:S11]  /*9210*/  ISETP.NE.AND P0, PT, R192, R17, PT ;  /* 0x00000011c000720c */ /* 0x000ff60003f05270 */
[----:B------:R-:W-:Y:S02]  /*9220*/  @!UPT UIADD3 URZ, UPT, UPT, URZ, URZ, URZ ;  /* 0x000000fffffff290 */ /* 0x000fe4000fffe0ff */
[----:B------:R-:W-:Y:S05]  /*9230*/  @P0 BRA `(.L_x_122) ;  /* 0x0000000000bc0947 */ /* 0x000fea0003800000 */
        /* <DEDUP_REMOVED lines=8> */
[----:B------:R-:W3:Y:S01]  /*92c0*/  LDCU.64 UR6, c[0x4][0x78] ;  /* 0x01000f00ff0677ac */ /* 0x000ee20008000a00 */
[----:B------:R-:W1:Y:S01]  /*92d0*/  LDC.64 R14, c[0x4][R15] ;  /* 0x010000000f0e7b82 */ /* 0x000e620000000a00 */
[----:B------:R-:W5:Y:S01]  /*92e0*/  LDCU.64 UR4, c[0x4][0x10] ;  /* 0x01000200ff0477ac */ /* 0x000f620008000a00 */
[----:B----4-:R-:W-:Y:S01]  /*92f0*/  MOV R5, UR9 ;  /* 0x0000000900057c02 */ /* 0x010fe20008000f00 */
[----:B------:R-:W-:Y:S01]  /*9300*/  IMAD.U32 R4, RZ, RZ, UR8 ;  /* 0x00000008ff047e24 */ /* 0x000fe2000f8e00ff */
[----:B---3--:R-:W-:Y:S01]  /*9310*/  MOV R7, UR7 ;  /* 0x0000000700077c02 */ /* 0x008fe20008000f00 */
[----:B------:R-:W-:Y:S01]  /*9320*/  IMAD.U32 R6, RZ, RZ, UR6 ;  /* 0x00000006ff067e24 */ /* 0x000fe2000f8e00ff */
[----:B-----5:R-:W-:Y:S01]  /*9330*/  MOV R11, UR5 ;  /* 0x00000005000b7c02 */ /* 0x020fe20008000f00 */
[----:B------:R-:W-:Y:S02]  /*9340*/  IMAD.U32 R10, RZ, RZ, UR4 ;  /* 0x00000004ff0a7e24 */ /* 0x000fe4000f8e00ff */
[----:B------:R-:W-:Y:S07]  /*9350*/  LEPC R20, `(.L_x_123) ;  /* 0x000000001014794e */ /* 0x000fee0000000000 */
[----:B-12---:R-:W-:Y:S05]  /*9360*/  CALL.ABS.NOINC R14 ;  /* 0x000000000e007343 */ /* 0x006fea0003c00000 */
.L_x_123:
[----:B------:R-:W-:Y:S05]  /*9370*/  WARPSYNC.ALL ;  /* 0x0000000000007948 */ /* 0x000fea0003800000 */
[C---:B------:R-:W-:Y:S01]  /*9380*/  R2UR UR4, R201.reuse ;  /* 0x00000000c90472ca */ /* 0x040fe200000e0000 */
[----:B------:R-:W-:Y:S05]  /*9390*/  VIADD R0, R201, 0x80 ;  /* 0x00000080c9007836 */ /* 0x000fea0000000000 */
[----:B------:R-:W-:Y:S04]  /*93a0*/  SHF.R.U32.HI R0, RZ, 0x15, R0 ;  /* 0x00000015ff007819 */ /* 0x000fe80000011600 */
[----:B------:R-:W-:Y:S03]  /*93b0*/  LOP3.LUT P0, RZ, R0, 0x3, R181, 0x48, !PT ;  /* 0x0000000300ff7812 */ /* 0x000fe600078048b5 */
[----:B------:R-:W3:Y:S10]  /*93c0*/  LDTM.x32 R24, tmem[UR4] ;  /* 0x00000004001879ee */ /* 0x000ef400082c0000 */
[----:B---3--:R-:W-:Y:S05]  /*93d0*/  @!P0 BRA `(.L_x_124) ;  /* 0x0000000000408947 */ /* 0x008fea0003800000 */
        /* <DEDUP_REMOVED lines=16> */
.L_x_124:
[----:B------:R-:W-:Y:S05]  /*94e0*/  WARPSYNC.ALL ;  /* 0x0000000000007948 */ /* 0x000fea0003800000 */
[----:B------:R-:W-:Y:S11]  /*94f0*/  R2UR UR4, R201 ;  /* 0x00000000c90472ca */ /* 0x000ff600000e0000 */
[----:B------:R-:W-:Y:S02]  /*9500*/  @!UPT UIADD3 URZ, UPT, UPT, URZ, URZ, URZ ;  /* 0x000000fffffff290 */ /* 0x000fe4000fffe0ff */
[----:B------:R-:W3:Y:S02]  /*9510*/  LDTM.x32 R56, tmem[UR4+0x80] ;  /* 0x00008004003879ee */ /* 0x000ee400082c0000 */
[----:B---3--:R-:W-:Y:S01]  /*9520*/  NOP ;  /* 0x0000000000007918 */ /* 0x008fe20000000000 */
.L_x_122:
[----:B-1----:R-:W-:Y:S01]  /*9530*/  SHF.L.U32 R18, R168, 0x10, RZ ;  /* 0x00000010a8127819 */ /* 0x002fe200000006ff */
[----:B------:R-:W-:Y:S01]  /*9540*/  FMUL R0, R130, R24 ;  /* 0x0000001882007220 */ /* 0x000fe20000400000 */
[C---:B------:R-:W-:Y:S01]  /*9550*/  SHF.L.U32 R19, R169.reuse, 0x10, RZ ;  /* 0x00000010a9137819 */ /* 0x040fe200000006ff */
[----:B------:R-:W-:Y:S05]  /*9560*/  WARPSYNC.ALL ;  /* 0x0000000000007948 */ /* 0x000fea0003800000 */
[----:B------:R-:W-:Y:S01]  /*9570*/  LOP3.LUT R20, R169, 0xffff0000, RZ, 0xc0, !PT ;  /* 0xffff0000a9147812 */ /* 0x000fe200078ec0ff */
[----:B------:R-:W1:Y:S01]  /*9580*/  S2UR UR5, SR_CgaCtaId ;  /* 0x00000000000579c3 */ /* 0x000e620000008800 */
[----:B------:R-:W-:Y:S01]  /*9590*/  ISETP.NE.AND P1, PT, R192, R17, PT ;  /* 0x00000011c000720c */ /* 0x000fe20003f25270 */
[----:B------:R-:W-:Y:S01]  /*95a0*/  FFMA R0, R133, R18, R0 ;  /* 0x0000001285007223 */ /* 0x000fe20000000000 */
[----:B------:R-:W-:Y:S01]  /*95b0*/  LOP3.LUT R18, R168, 0xffff0000, RZ, 0xc0, !PT ;  /* 0xffff0000a8127812 */ /* 0x000fe200078ec0ff */
[----:B------:R-:W-:Y:S01]  /*95c0*/  FMUL R3, R130, R25 ;  /* 0x0000001982037220 */ /* 0x000fe20000400000 */
[----:B------:R-:W-:Y:S01]  /*95d0*/  LOP3.LUT R16, R164, 0xffff0000, RZ, 0xc0, !PT ;  /* 0xffff0000a4107812 */ /* 0x000fe200078ec0ff */
[C---:B----4-:R-:W-:Y:S01]  /*95e0*/  FMUL R4, R130.reuse, R26 ;  /* 0x0000001a82047220 */ /* 0x050fe20000400000 */
[----:B------:R-:W-:Y:S01]  /*95f0*/  SHF.L.U32 R15, R165, 0x10, RZ ;  /* 0x00000010a50f7819 */ /* 0x000fe200000006ff */
[----:B------:R-:W-:Y:S01]  /*9600*/  FMUL R5, R130, R27 ;  /* 0x0000001b82057220 */ /* 0x000fe20000400000 */
[----:B------:R-:W-:Y:S01]  /*9610*/  SHF.L.U32 R17, R166, 0x10, RZ ;  /* 0x00000010a6117819 */ /* 0x000fe200000006ff */
[C---:B------:R-:W-:Y:S01]  /*9620*/  FFMA R3, R133.reuse, R18, R3 ;  /* 0x0000001285037223 */ /* 0x040fe20000000003 */
[----:B------:R-:W-:Y:S01]  /*9630*/  SHF.L.U32 R18, R170, 0x10, RZ ;  /* 0x00000010aa127819 */ /* 0x000fe200000006ff */
[C---:B------:R-:W-:Y:S01]  /*9640*/  FFMA R4, R133.reuse, R19, R4 ;  /* 0x0000001385047223 */ /* 0x040fe20000000004 */
[----:B------:R-:W-:Y:S01]  /*9650*/  SHF.L.U32 R19, R164, 0x10, RZ ;  /* 0x00000010a4137819 */ /* 0x000fe200000006ff */
[----:B------:R-:W-:Y:S01]  /*9660*/  FFMA R5, R133, R20, R5 ;  /* 0x0000001485057223 */ /* 0x000fe20000000005 */
[----:B------:R-:W-:Y:S01]  /*9670*/  LOP3.LUT R20, R170, 0xffff0000, RZ, 0xc0, !PT ;  /* 0xffff0000aa147812 */ /* 0x000fe200078ec0ff */
[C---:B------:R-:W-:Y:S01]  /*9680*/  FMUL R6, R130.reuse, R28 ;  /* 0x0000001c82067220 */ /* 0x040fe20000400000 */
[----:B------:R-:W-:Y:S01]  /*9690*/  F2FP.BF16.F32.PACK_AB R88, R3, R0 ;  /* 0x000000000358723e */ /* 0x000fe200000010ff */
[C---:B------:R-:W-:Y:S01]  /*96a0*/  FMUL R7, R130.reuse, R29 ;  /* 0x0000001d82077220 */ /* 0x040fe20000400000 */
[----:B------:R-:W-:Y:S01]  /*96b0*/  F2FP.BF16.F32.PACK_AB R89, R5, R4 ;  /* 0x000000040559723e */ /* 0x000fe200000010ff */
[----:B------:R-:W-:Y:S01]  /*96c0*/  FFMA R6, R133, R18, R6 ;  /* 0x0000001285067223 */ /* 0x000fe20000000006 */
[----:B------:R-:W-:Y:S01]  /*96d0*/  SHF.L.U32 R18, R171, 0x10, RZ ;  /* 0x00000010ab127819 */ /* 0x000fe200000006ff */
[----:B------:R-:W-:Y:S01]  /*96e0*/  FFMA R7, R133, R20, R7 ;  /* 0x0000001485077223 */ /* 0x000fe20000000007 */
[----:B------:R-:W-:Y:S01]  /*96f0*/  LOP3.LUT R20, R171, 0xffff0000, RZ, 0xc0, !PT ;  /* 0xffff0000ab147812 */ /* 0x000fe200078ec0ff */
[C---:B------:R-:W-:Y:S01]  /*9700*/  FMUL R8, R130.reuse, R30 ;  /* 0x0000001e82087220 */ /* 0x040fe20000400000 */
[----:B------:R-:W-:Y:S01]  /*9710*/  ISETP.NE.AND P2, PT, R195, RZ, PT ;  /* 0x000000ffc300720c */ /* 0x000fe20003f45270 */
[----:B------:R-:W-:Y:S01]  /*9720*/  FMUL R9, R130, R31 ;  /* 0x0000001f82097220 */ /* 0x000fe20000400000 */
[----:B------:R-:W-:Y:S01]  /*9730*/  F2FP.BF16.F32.PACK_AB R90, R7, R6 ;  /* 0x00000006075a723e */ /* 0x000fe200000010ff */
[----:B------:R-:W-:Y:S01]  /*9740*/  UIADD3 UR4, UPT, UPT, UR44, 0xa8, URZ ;  /* 0x000000a82c047890 */ /* 0x000fe2000fffe0ff */
[----:B------:R-:W-:Y:S01]  /*9750*/  ISETP.NE.AND P0, PT, R192, RZ, PT ;  /* 0x000000ffc000720c */ /* 0x000fe20003f05270 */
[----:B------:R-:W-:Y:S01]  /*9760*/  FFMA R8, R133, R18, R8 ;  /* 0x0000001285087223 */ /* 0x000fe20000000008 */
[----:B------:R-:W-:Y:S01]  /*9770*/  LOP3.LUT R18, R165, 0xffff0000, RZ, 0xc0, !PT ;  /* 0xffff0000a5127812 */ /* 0x000fe200078ec0ff */
[----:B------:R-:W-:Y:S01]  /*9780*/  FFMA R9, R133, R20, R9 ;  /* 0x0000001485097223 */ /* 0x000fe20000000009 */
[----:B------:R-:W-:Y:S01]  /*9790*/  LOP3.LUT R20, R167, 0xffff0000, RZ, 0xc0, !PT ;  /* 0xffff0000a7147812 */ /* 0x000fe200078ec0ff */
[----:B-1----:R-:W-:Y:S01]  /*97a0*/  UPRMT UR4, UR5, 0x654, UR4 ;  /* 0x0000065405047896 */ /* 0x002fe20008000004 */
[----:B------:R-:W-:Y:S01]  /*97b0*/  NOP ;  /* 0x0000000000007918 */ /* 0x000fe20000000000 */
[C---:B------:R-:W-:Y:S01]  /*97c0*/  FMUL R10, R130.reuse, R32 ;  /* 0x00000020820a7220 */ /* 0x040fe20000400000 */
[----:B------:R-:W-:Y:S01]  /*97d0*/  F2FP.BF16.F32.PACK_AB R91, R9, R8 ;  /* 0x00000008095b723e */ /* 0x000fe200000010ff */
[C---:B------:R-:W-:Y:S01]  /*97e0*/  FMUL R11, R130.reuse, R33 ;  /* 0x00000021820b7220 */ /* 0x040fe20000400000 */
[C---:B------:R-:W-:Y:S01]  /*97f0*/  FMUL R12, R130.reuse, R34 ;  /* 0x00000022820c7220 */ /* 0x040fe20000400000 */
[----:B------:R-:W-:Y:S01]  /*9800*/  FMUL R13, R130, R35 ;  /* 0x00000023820d7220 */ /* 0x000fe20000400000 */
[----:B------:R-:W-:Y:S01]  /*9810*/  FFMA R10, R133, R19, R10 ;  /* 0x00000013850a7223 */ /* 0x000fe2000000000a */
[----:B------:R-:W-:Y:S01]  /*9820*/  SHF.L.U32 R19, R167, 0x10, RZ ;  /* 0x00000010a7137819 */ /* 0x000fe200000006ff */
[----:B------:R-:W-:Y:S01]  /*9830*/  SYNCS.ARRIVE.TRANS64.RED.A1T0 RZ, [UR4], RZ ;  /* 0x000000ffffff79a7 */ /* 0x000fe20008100404 */
[----:B------:R1:W-:Y:S01]  /*9840*/  @!P1 STS.128 [R191+0x2000], R88 ;  /* 0x00200058bf009388 */ /* 0x0003e20000000c00 */
[C---:B------:R-:W-:Y:S01]  /*9850*/  FFMA R11, R133.reuse, R16, R11 ;  /* 0x00000010850b7223 */ /* 0x040fe2000000000b */
[C---:B------:R-:W-:Y:S01]  /*9860*/  FFMA R12, R133.reuse, R15, R12 ;  /* 0x0000000f850c7223 */ /* 0x040fe2000000000c */
[----:B------:R-:W-:Y:S01]  /*9870*/  FFMA R13, R133, R18, R13 ;  /* 0x00000012850d7223 */ /* 0x000fe2000000000d */
[----:B------:R-:W-:Y:S01]  /*9880*/  LOP3.LUT R18, R166, 0xffff0000, RZ, 0xc0, !PT ;  /* 0xffff0000a6127812 */ /* 0x000fe200078ec0ff */
[C---:B------:R-:W-:Y:S01]  /*9890*/  FMUL R14, R130.reuse, R36 ;  /* 0x00000024820e7220 */ /* 0x040fe20000400000 */
[----:B------:R-:W-:Y:S01]  /*98a0*/  F2FP.BF16.F32.PACK_AB R92, R11, R10 ;  /* 0x0000000a0b5c723e */ /* 0x000fe200000010ff */
[----:B------:R-:W-:Y:S01]  /*98b0*/  FMUL R15, R130, R37 ;  /* 0x00000025820f7220 */ /* 0x000fe20000400000 */
[----:B------:R-:W-:Y:S01]  /*98c0*/  SHF.L.U32 R11, R160, 0x10, RZ ;  /* 0x00000010a00b7819 */ /* 0x000fe200000006ff */
[----:B------:R-:W-:Y:S01]  /*98d0*/  FFMA R14, R133, R17, R14 ;  /* 0x00000011850e7223 */ /* 0x000fe2000000000e */
[----:B------:R-:W-:Y:S01]  /*98e0*/  F2FP.BF16.F32.PACK_AB R93, R13, R12 ;  /* 0x0000000c0d5d723e */ /* 0x000fe200000010ff */
[----:B------:R-:W-:Y:S01]  /*98f0*/  FMUL R16, R130, R38 ;  /* 0x0000002682107220 */ /* 0x000fe20000400000 */
[----:B------:R-:W-:Y:S01]  /*9900*/  LOP3.LUT R12, R160, 0xffff0000, RZ, 0xc0, !PT ;  /* 0xffff0000a00c7812 */ /* 0x000fe200078ec0ff */
[----:B------:R-:W-:Y:S01]  /*9910*/  FMUL R17, R130, R39 ;  /* 0x0000002782117220 */ /* 0x000fe20000400000 */
[----:B------:R-:W-:Y:S01]  /*9920*/  SHF.L.U32 R13, R161, 0x10, RZ ;  /* 0x00000010a10d7819 */ /* 0x000fe200000006ff */
[C---:B------:R-:W-:Y:S01]  /*9930*/  FFMA R15, R133.reuse, R18, R15 ;  /* 0x00000012850f7223 */ /* 0x040fe2000000000f */
[----:B------:R-:W-:Y:S01]  /*9940*/  LOP3.LUT R18, R158, 0xffff0000, RZ, 0xc0, !PT ;  /* 0xffff00009e127812 */ /* 0x000fe200078ec0ff */
[C---:B------:R-:W-:Y:S01]  /*9950*/  FFMA R16, R133.reuse, R19, R16 ;  /* 0x0000001385107223 */ /* 0x040fe20000000010 */
[C---:B------:R-:W-:Y:S01]  /*9960*/  FMUL R8, R130.reuse, R40 ;  /* 0x0000002882087220 */ /* 0x040fe20000400000 */
[----:B------:R-:W-:Y:S01]  /*9970*/  FFMA R17, R133, R20, R17 ;  /* 0x0000001485117223 */ /* 0x000fe20000000011 */
[----:B------:R-:W-:Y:S01]  /*9980*/  F2FP.BF16.F32.PACK_AB R94, R15, R14 ;  /* 0x0000000e0f5e723e */ /* 0x000fe200000010ff */
[C---:B------:R-:W-:Y:S01]  /*9990*/  FMUL R9, R130.reuse, R41 ;  /* 0x0000002982097220 */ /* 0x040fe20000400000 */
[----:B------:R-:W-:Y:S01]  /*99a0*/  LOP3.LUT R14, R161, 0xffff0000, RZ, 0xc0, !PT ;  /* 0xffff0000a10e7812 */ /* 0x000fe200078ec0ff */
[----:B------:R-:W-:Y:S01]  /*99b0*/  FFMA R8, R133, R11, R8 ;  /* 0x0000000b85087223 */ /* 0x000fe20000000008 */
[----:B------:R-:W-:Y:S01]  /*99c0*/  F2FP.BF16.F32.PACK_AB R95, R17, R16 ;  /* 0x00000010115f723e */ /* 0x000fe200000010ff */
[----:B------:R-:W-:Y:S01]  /*99d0*/  FMUL R10, R130, R42 ;  /* 0x0000002a820a7220 */ /* 0x000fe20000400000 */
[----:B------:R-:W-:Y:S01]  /*99e0*/  SHF.L.U32 R15, R162, 0x10, RZ ;  /* 0x00000010a20f7819 */ /* 0x000fe200000006ff */
[----:B------:R-:W-:Y:S01]  /*99f0*/  FMUL R11, R130, R43 ;  /* 0x0000002b820b7220 */ /* 0x000fe20000400000 */
[----:B------:R-:W-:Y:S01]  /*9a00*/  LOP3.LUT R16, R157, 0xffff0000, RZ, 0xc0, !PT ;  /* 0xffff00009d107812 */ /* 0x000fe200078ec0ff */
[----:B------:R-:W-:Y:S01]  /*9a10*/  FFMA R9, R133, R12, R9 ;  /* 0x0000000c85097223 */ /* 0x000fe20000000009 */
[----:B------:R-:W-:Y:S01]  /*9a20*/  SHF.L.U32 R17, R159, 0x10, RZ ;  /* 0x000000109f117819 */ /* 0x000fe200000006ff */
[----:B------:R-:W-:Y:S01]  /*9a30*/  FFMA R10, R133, R13, R10 ;  /* 0x0000000d850a7223 */ /* 0x000fe2000000000a */
[----:B------:R-:W-:Y:S01]  /*9a40*/  LOP3.LUT R20, R159, 0xffff0000, RZ, 0xc0, !PT ;  /* 0xffff00009f147812 */ /* 0x000fe200078ec0ff */
[----:B------:R-:W-:Y:S01]  /*9a50*/  FFMA R11, R133, R14, R11 ;  /* 0x0000000e850b7223 */ /* 0x000fe2000000000b */
[----:B------:R-:W-:Y:S01]  /*9a60*/  LOP3.LUT R14, R162, 0xffff0000, RZ, 0xc0, !PT ;  /* 0xffff0000a20e7812 */ /* 0x000fe200078ec0ff */
[C---:B------:R-:W-:Y:S01]  /*9a70*/  FMUL R12, R130.reuse, R44 ;  /* 0x0000002c820c7220 */ /* 0x040fe20000400000 */
[----:B-1----:R-:W-:Y:S01]  /*9a80*/  F2FP.BF16.F32.PACK_AB R88, R9, R8 ;  /* 0x000000080958723e */ /* 0x002fe200000010ff */
[----:B------:R1:W-:Y:S01]  /*9a90*/  @!P1 STS.128 [R199+0x2010], R92 ;  /* 0x0020105cc7009388 */ /* 0x0003e20000000c00 */
[----:B------:R-:W-:Y:S01]  /*9aa0*/  F2FP.BF16.F32.PACK_AB R89, R11, R10 ;  /* 0x0000000a0b59723e */ /* 0x000fe200000010ff */
[----:B------:R-:W-:Y:S01]  /*9ab0*/  FMUL R13, R130, R45 ;  /* 0x0000002d820d7220 */ /* 0x000fe20000400000 */
[----:B------:R-:W-:Y:S01]  /*9ac0*/  SHF.L.U32 R11, R163, 0x10, RZ ;  /* 0x00000010a30b7819 */ /* 0x000fe200000006ff */
[C---:B------:R-:W-:Y:S01]  /*9ad0*/  FFMA R12, R133.reuse, R15, R12 ;  /* 0x0000000f850c7223 */ /* 0x040fe2000000000c */
[----:B------:R-:W-:Y:S01]  /*9ae0*/  SHF.L.U32 R15, R156, 0x10, RZ ;  /* 0x000000109c0f7819 */ /* 0x000fe200000006ff */
[----:B------:R-:W-:Y:S01]  /*9af0*/  FFMA R13, R133, R14, R13 ;  /* 0x0000000e850d7223 */ /* 0x000fe2000000000d */
[----:B------:R-:W-:Y:S01]  /*9b00*/  LOP3.LUT R14, R163, 0xffff0000, RZ, 0xc0, !PT ;  /* 0xffff0000a30e7812 */ /* 0x000fe200078ec0ff */
[C---:B------:R-:W-:Y:S01]  /*9b10*/  FMUL R8, R130.reuse, R46 ;  /* 0x0000002e82087220 */ /* 0x040fe20000400000 */
[C---:B------:R-:W-:Y:S01]  /*9b20*/  FMUL R9, R130.reuse, R47 ;  /* 0x0000002f82097220 */ /* 0x040fe20000400000 */
[----:B------:R-:W-:Y:S01]  /*9b30*/  FMUL R10, R130, R48 ;  /* 0x00000030820a7220 */ /* 0x000fe20000400000 */
[----:B------:R-:W-:Y:S01]  /*9b40*/  F2FP.BF16.F32.PACK_AB R90, R13, R12 ;  /* 0x0000000c0d5a723e */ /* 0x000fe200000010ff */
[C---:B------:R-:W-:Y:S01]  /*9b50*/  FFMA R8, R133.reuse, R11, R8 ;  /* 0x0000000b85087223 */ /* 0x040fe20000000008 */
[C---:B------:R-:W-:Y:S01]  /*9b60*/  FFMA R9, R133.reuse, R14, R9 ;  /* 0x0000000e85097223 */ /* 0x040fe20000000009 */
[----:B------:R-:W-:Y:S01]  /*9b70*/  LOP3.LUT R14, R156, 0xffff0000, RZ, 0xc0, !PT ;  /* 0xffff00009c0e7812 */ /* 0x000fe200078ec0ff */
[----:B------:R-:W-:Y:S01]  /*9b80*/  FFMA R10, R133, R15, R10 ;  /* 0x0000000f850a7223 */ /* 0x000fe2000000000a */
[----:B------:R-:W-:Y:S01]  /*9b90*/  SHF.L.U32 R15, R157, 0x10, RZ ;  /* 0x000000109d0f7819 */ /* 0x000fe200000006ff */
[C---:B------:R-:W-:Y:S01]  /*9ba0*/  FMUL R11, R130.reuse, R49 ;  /* 0x00000031820b7220 */ /* 0x040fe20000400000 */
[----:B------:R-:W-:Y:S01]  /*9bb0*/  F2FP.BF16.F32.PACK_AB R91, R9, R8 ;  /* 0x00000008095b723e */ /* 0x000fe200000010ff */
[C---:B------:R-:W-:Y:S01]  /*9bc0*/  FMUL R12, R130.reuse, R50 ;  /* 0x00000032820c7220 */ /* 0x040fe20000400000 */
[C---:B------:R-:W-:Y:S01]  /*9bd0*/  FMUL R13, R130.reuse, R51 ;  /* 0x00000033820d7220 */ /* 0x040fe20000400000 */
[C---:B------:R-:W-:Y:S01]  /*9be0*/  FFMA R11, R133.reuse, R14, R11 ;  /* 0x0000000e850b7223 */ /* 0x040fe2000000000b */
[----:B------:R-:W-:Y:S01]  /*9bf0*/  FMUL R8, R130, R52 ;  /* 0x0000003482087220 */ /* 0x000fe20000400000 */
[C---:B------:R-:W-:Y:S01]  /*9c00*/  FFMA R12, R133.reuse, R15, R12 ;  /* 0x0000000f850c7223 */ /* 0x040fe2000000000c */
[C---:B------:R-:W-:Y:S01]  /*9c10*/  FFMA R13, R133.reuse, R16, R13 ;  /* 0x00000010850d7223 */ /* 0x040fe2000000000d */
[----:B------:R-:W-:Y:S01]  /*9c20*/  SHF.L.U32 R16, R158, 0x10, RZ ;  /* 0x000000109e107819 */ /* 0x000fe200000006ff */
[C---:B------:R-:W-:Y:S01]  /*9c30*/  FMUL R9, R130.reuse, R53 ;  /* 0x0000003582097220 */ /* 0x040fe20000400000 */
[C---:B------:R-:W-:Y:S01]  /*9c40*/  FMUL R14, R130.reuse, R54 ;  /* 0x00000036820e7220 */ /* 0x040fe20000400000 */
[----:B------:R-:W-:Y:S01]  /*9c50*/  FMUL R15, R130, R55 ;  /* 0x00000037820f7220 */ /* 0x000fe20000400000 */
[----:B------:R3:W-:Y:S01]  /*9c60*/  @!P1 STS.128 [R197+0x2020], R88 ;  /* 0x00202058c5009388 */ /* 0x0007e20000000c00 */
[----:B------:R-:W-:Y:S01]  /*9c70*/  FFMA R8, R133, R16, R8 ;  /* 0x0000001085087223 */ /* 0x000fe20000000008 */
[----:B-1----:R-:W-:Y:S01]  /*9c80*/  F2FP.BF16.F32.PACK_AB R93, R13, R12 ;  /* 0x0000000c0d5d723e */ /* 0x002fe200000010ff */
[C---:B------:R-:W-:Y:S01]  /*9c90*/  FFMA R9, R133.reuse, R18, R9 ;  /* 0x0000001285097223 */ /* 0x040fe20000000009 */
[C---:B------:R-:W-:Y:S01]  /*9ca0*/  LOP3.LUT R12, R152.reuse, 0xffff0000, RZ, 0xc0, !PT ;  /* 0xffff0000980c7812 */ /* 0x040fe200078ec0ff */
[C---:B------:R-:W-:Y:S01]  /*9cb0*/  FFMA R14, R133.reuse, R17, R14 ;  /* 0x00000011850e7223 */ /* 0x040fe2000000000e */
[----:B------:R-:W-:Y:S01]  /*9cc0*/  SHF.L.U32 R17, R152, 0x10, RZ ;  /* 0x0000001098117819 */ /* 0x000fe200000006ff */
[----:B------:R-:W-:Y:S01]  /*9cd0*/  FFMA R15, R133, R20, R15 ;  /* 0x00000014850f7223 */ /* 0x000fe2000000000f */
[----:B------:R-:W-:Y:S01]  /*9ce0*/  F2FP.BF16.F32.PACK_AB R94, R9, R8 ;  /* 0x00000008095e723e */ /* 0x000fe200000010ff */
        /* <DEDUP_REMOVED lines=8> */
[----:B------:R-:W-:Y:S01]  /*9d70*/  FMUL R9, R130, R58 ;  /* 0x0000003a82097220 */ /* 0x000fe20000400000 */
[----:B------:R-:W-:Y:S01]  /*9d80*/  SHF.L.U32 R18, R154, 0x10, RZ ;  /* 0x000000109a127819 */ /* 0x000fe200000006ff */
[----:B------:R-:W-:Y:S01]  /*9d90*/  FMUL R10, R130, R59 ;  /* 0x0000003b820a7220 */ /* 0x000fe20000400000 */
[----:B------:R-:W-:Y:S01]  /*9da0*/  LOP3.LUT R15, R154, 0xffff0000, RZ, 0xc0, !PT ;  /* 0xffff00009a0f7812 */ /* 0x000fe200078ec0ff */
[----:B------:R-:W-:Y:S01]  /*9db0*/  FMUL R11, R130, R60 ;  /* 0x0000003c820b7220 */ /* 0x000fe20000400000 */
[----:B------:R-:W-:Y:S01]  /*9dc0*/  LOP3.LUT R17, R155, 0xffff0000, RZ, 0xc0, !PT ;  /* 0xffff00009b117812 */ /* 0x000fe200078ec0ff */
[C---:B------:R-:W-:Y:S01]  /*9dd0*/  FFMA R9, R133.reuse, R14, R9 ;  /* 0x0000000e85097223 */ /* 0x040fe20000000009 */
[----:B------:R-:W-:Y:S01]  /*9de0*/  F2FP.BF16.F32.PACK_AB R96, R8, R16 ;  /* 0x000000100860723e */ /* 0x000fe200000010ff */
[----:B------:R-:W-:Y:S01]  /*9df0*/  FFMA R10, R133, R13, R10 ;  /* 0x0000000d850a7223 */ /* 0x000fe2000000000a */
[----:B------:R-:W-:Y:S01]  /*9e00*/  LOP3.LUT R16, R141, 0xffff0000, RZ, 0xc0, !PT ;  /* 0xffff00008d107812 */ /* 0x000fe200078ec0ff */
[C---:B------:R-:W-:Y:S01]  /*9e10*/  FMUL R12, R130.reuse, R61 ;  /* 0x0000003d820c7220 */ /* 0x040fe20000400000 */
[----:B------:R-:W-:Y:S01]  /*9e20*/  LOP3.LUT R20, R147, 0xffff0000, RZ, 0xc0, !PT ;  /* 0xffff000093147812 */ /* 0x000fe200078ec0ff */
[----:B------:R-:W-:Y:S01]  /*9e30*/  FFMA R11, R133, R18, R11 ;  /* 0x00000012850b7223 */ /* 0x000fe2000000000b */
[----:B------:R-:W-:Y:S01]  /*9e40*/  SHF.L.U32 R18, R155, 0x10, RZ ;  /* 0x000000109b127819 */ /* 0x000fe200000006ff */
[----:B------:R-:W-:Y:S01]  /*9e50*/  FMUL R13, R130, R62 ;  /* 0x0000003e820d7220 */ /* 0x000fe20000400000 */
[----:B------:R-:W-:Y:S01]  /*9e60*/  F2FP.BF16.F32.PACK_AB R97, R10, R9 ;  /* 0x000000090a61723e */ /* 0x000fe200000010ff */
[C---:B------:R-:W-:Y:S01]  /*9e70*/  FFMA R12, R133.reuse, R15, R12 ;  /* 0x0000000f850c7223 */ /* 0x040fe2000000000c */
[----:B------:R-:W-:Y:S01]  /*9e80*/  SHF.L.U32 R15, R150, 0x10, RZ ;  /* 0x00000010960f7819 */ /* 0x000fe200000006ff */
[----:B------:R-:W-:Y:S01]  /*9e90*/  FMUL R14, R130, R63 ;  /* 0x0000003f820e7220 */ /* 0x000fe20000400000 */
[----:B------:R-:W-:Y:S01]  /*9ea0*/  FFMA R13, R133, R18, R13 ;  /* 0x00000012850d7223 */ /* 0x000fe2000000000d */
[----:B------:R-:W-:Y:S01]  /*9eb0*/  LOP3.LUT R18, R145, 0xffff0000, RZ, 0xc0, !PT ;  /* 0xffff000091127812 */ /* 0x000fe200078ec0ff */
[----:B------:R1:W-:Y:S01]  /*9ec0*/  @!P1 STS.128 [R196+0x2010], R92 ;  /* 0x0020105cc4009388 */ /* 0x0003e20000000c00 */
[----:B------:R-:W-:Y:S01]  /*9ed0*/  F2FP.BF16.F32.PACK_AB R98, R12, R11 ;  /* 0x0000000b0c62723e */ /* 0x000fe200000010ff */
[C---:B------:R-:W-:Y:S01]  /*9ee0*/  FFMA R14, R133.reuse, R17, R14 ;  /* 0x00000011850e7223 */ /* 0x040fe2000000000e */
[----:B------:R-:W-:Y:S01]  /*9ef0*/  SHF.L.U32 R11, R148, 0x10, RZ ;  /* 0x00000010940b7819 */ /* 0x000fe200000006ff */
[----:B------:R-:W-:Y:S01]  /*9f00*/  FMUL R8, R130, R64 ;  /* 0x0000004082087220 */ /* 0x000fe20000400000 */
[----:B------:R-:W-:Y:S01]  /*9f10*/  LOP3.LUT R12, R148, 0xffff0000, RZ, 0xc0, !PT ;  /* 0xffff0000940c7812 */ /* 0x000fe200078ec0ff */
[----:B------:R-:W-:Y:S01]  /*9f20*/  FMUL R9, R130, R65 ;  /* 0x0000004182097220 */ /* 0x000fe20000400000 */
[----:B------:R-:W-:Y:S01]  /*9f30*/  F2FP.BF16.F32.PACK_AB R99, R14, R13 ;  /* 0x0000000d0e63723e */ /* 0x000fe200000010ff */
[----:B------:R-:W-:Y:S01]  /*9f40*/  FFMA R8, R133, R11, R8 ;  /* 0x0000000b85087223 */ /* 0x000fe20000000008 */
[----:B------:R-:W-:Y:S01]  /*9f50*/  SHF.L.U32 R13, R149, 0x10, RZ ;  /* 0x00000010950d7819 */ /* 0x000fe200000006ff */
[----:B------:R-:W-:Y:S01]  /*9f60*/  FFMA R9, R133, R12, R9 ;  /* 0x0000000c85097223 */ /* 0x000fe20000000009 */
[----:B------:R-:W-:Y:S01]  /*9f70*/  LOP3.LUT R14, R149, 0xffff0000, RZ, 0xc0, !PT ;  /* 0xffff0000950e7812 */ /* 0x000fe200078ec0ff */
[C---:B------:R-:W-:Y:S01]  /*9f80*/  FMUL R10, R130.reuse, R66 ;  /* 0x00000042820a7220 */ /* 0x040fe20000400000 */
[----:B------:R-:W-:Y:S01]  /*9f90*/  SHF.L.U32 R17, R147, 0x10, RZ ;  /* 0x0000001093117819 */ /* 0x000fe200000006ff */
[C---:B------:R-:W-:Y:S01]  /*9fa0*/  FMUL R11, R130.reuse, R67 ;  /* 0x00000043820b7220 */ /* 0x040fe20000400000 */
[----:B---3--:R-:W-:Y:S01]  /*9fb0*/  F2FP.BF16.F32.PACK_AB R88, R9, R8 ;  /* 0x000000080958723e */ /* 0x008fe200000010ff */
[C---:B------:R-:W-:Y:S01]  /*9fc0*/  FFMA R10, R133.reuse, R13, R10 ;  /* 0x0000000d850a7223 */ /* 0x040fe2000000000a */
[----:B------:R-:W-:Y:S01]  /*9fd0*/  FMUL R12, R130, R68 ;  /* 0x00000044820c7220 */ /* 0x000fe20000400000 */
[C---:B------:R-:W-:Y:S01]  /*9fe0*/  FFMA R11, R133.reuse, R14, R11 ;  /* 0x0000000e850b7223 */ /* 0x040fe2000000000b */
[----:B------:R-:W-:Y:S01]  /*9ff0*/  LOP3.LUT R14, R150, 0xffff0000, RZ, 0xc0, !PT ;  /* 0xffff0000960e7812 */ /* 0x000fe200078ec0ff */
[C---:B------:R-:W-:Y:S01]  /*a000*/  FMUL R13, R130.reuse, R69 ;  /* 0x00000045820d7220 */ /* 0x040fe20000400000 */
[----:B------:R3:W-:Y:S01]  /*a010*/  @!P1 STS.128 [R191+0x3000], R96 ;  /* 0x00300060bf009388 */ /* 0x0007e20000000c00 */
[----:B------:R-:W-:Y:S01]  /*a020*/  FFMA R12, R133, R15, R12 ;  /* 0x0000000f850c7223 */ /* 0x000fe2000000000c */
[----:B------:R-:W-:Y:S01]  /*a030*/  F2FP.BF16.F32.PACK_AB R89, R11, R10 ;  /* 0x0000000a0b59723e */ /* 0x000fe200000010ff */
[----:B------:R-:W-:Y:S01]  /*a040*/  FFMA R13, R133, R14, R13 ;  /* 0x0000000e850d7223 */ /* 0x000fe2000000000d */
[C---:B------:R-:W-:Y:S01]  /*a050*/  SHF.L.U32 R11, R151.reuse, 0x10, RZ ;  /* 0x00000010970b7819 */ /* 0x040fe200000006ff */
[C---:B------:R-:W-:Y:S01]  /*a060*/  FMUL R8, R130.reuse, R70 ;  /* 0x0000004682087220 */ /* 0x040fe20000400000 */
[----:B------:R-:W-:Y:S01]  /*a070*/  LOP3.LUT R14, R151, 0xffff0000, RZ, 0xc0, !PT ;  /* 0xffff0000970e7812 */ /* 0x000fe200078ec0ff */
[----:B------:R-:W-:Y:S01]  /*a080*/  FMUL R9, R130, R71 ;  /* 0x0000004782097220 */ /* 0x000fe20000400000 */
[----:B------:R-:W-:Y:S01]  /*a090*/  SHF.L.U32 R15, R140, 0x10, RZ ;  /* 0x000000108c0f7819 */ /* 0x000fe200000006ff */
        /* <DEDUP_REMOVED lines=10> */
[----:B------:R-:W-:Y:S01]  /*a140*/  FMUL R13, R130, R75 ;  /* 0x0000004b820d7220 */ /* 0x000fe20000400000 */
[C---:B------:R-:W-:Y:S01]  /*a150*/  FFMA R11, R133.reuse, R14, R11 ;  /* 0x0000000e850b7223 */ /* 0x040fe2000000000b */
[----:B------:R-:W-:Y:S01]  /*a160*/  SHF.L.U32 R14, R142, 0x10, RZ ;  /* 0x000000108e0e7819 */ /* 0x000fe200000006ff */
[C---:B------:R-:W-:Y:S01]  /*a170*/  FFMA R12, R133.reuse, R15, R12 ;  /* 0x0000000f850c7223 */ /* 0x040fe2000000000c */
[----:B------:R-:W-:Y:S01]  /*a180*/  SHF.L.U32 R15, R144, 0x10, RZ ;  /* 0x00000010900f7819 */ /* 0x000fe200000006ff */
[----:B------:R-:W-:Y:S01]  /*a190*/  FFMA R13, R133, R16, R13 ;  /* 0x00000010850d7223 */ /* 0x000fe2000000000d */
[----:B------:R-:W-:Y:S01]  /*a1a0*/  LOP3.LUT R16, R142, 0xffff0000, RZ, 0xc0, !PT ;  /* 0xffff00008e107812 */ /* 0x000fe200078ec0ff */
[----:B------:R4:W-:Y:S01]  /*a1b0*/  @!P1 STS.128 [R199+0x3010], R88 ;  /* 0x00301058c7009388 */ /* 0x0009e20000000c00 */
[----:B-1----:R-:W-:Y:S01]  /*a1c0*/  F2FP.BF16.F32.PACK_AB R92, R11, R10 ;  /* 0x0000000a0b5c723e */ /* 0x002fe200000010ff */
[C---:B------:R-:W-:Y:S01]  /*a1d0*/  FMUL R8, R130.reuse, R76 ;  /* 0x0000004c82087220 */ /* 0x040fe20000400000 */
[----:B------:R-:W-:Y:S01]  /*a1e0*/  F2FP.BF16.F32.PACK_AB R93, R13, R12 ;  /* 0x0000000c0d5d723e */ /* 0x000fe200000010ff */
[C---:B------:R-:W-:Y:S01]  /*a1f0*/  FMUL R9, R130.reuse, R77 ;  /* 0x0000004d82097220 */ /* 0x040fe20000400000 */
[----:B------:R-:W-:Y:S01]  /*a200*/  SHF.L.U32 R13, R143, 0x10, RZ ;  /* 0x000000108f0d7819 */ /* 0x000fe200000006ff */
[----:B------:R-:W-:Y:S01]  /*a210*/  FFMA R8, R133, R14, R8 ;  /* 0x0000000e85087223 */ /* 0x000fe20000000008 */
[----:B------:R-:W-:Y:S01]  /*a220*/  LOP3.LUT R14, R143, 0xffff0000, RZ, 0xc0, !PT ;  /* 0xffff00008f0e7812 */ /* 0x000fe200078ec0ff */
[----:B------:R-:W1:Y:S01]  /*a230*/  S2R R201, SR_CgaCtaId ;  /* 0x0000000000c97919 */ /* 0x000e620000008800 */
[C---:B------:R-:W-:Y:S01]  /*a240*/  FMUL R10, R130.reuse, R78 ;  /* 0x0000004e820a7220 */ /* 0x040fe20000400000 */
[----:B------:R-:W-:Y:S01]  /*a250*/  FFMA R9, R133, R16, R9 ;  /* 0x0000001085097223 */ /* 0x000fe20000000009 */
[----:B------:R-:W-:Y:S01]  /*a260*/  SHF.L.U32 R16, R145, 0x10, RZ ;  /* 0x0000001091107819 */ /* 0x000fe200000006ff */
[C---:B------:R-:W-:Y:S01]  /*a270*/  FMUL R11, R130.reuse, R79 ;  /* 0x0000004f820b7220 */ /* 0x040fe20000400000 */
[----:B------:R-:W-:Y:S01]  /*a280*/  FFMA R10, R133, R13, R10 ;  /* 0x0000000d850a7223 */ /* 0x000fe2000000000a */
[----:B------:R-:W-:Y:S01]  /*a290*/  FMUL R12, R130, R80 ;  /* 0x00000050820c7220 */ /* 0x000fe20000400000 */
[----:B------:R-:W-:Y:S01]  /*a2a0*/  F2FP.BF16.F32.PACK_AB R94, R9, R8 ;  /* 0x00000008095e723e */ /* 0x000fe200000010ff */
[C---:B------:R-:W-:Y:S01]  /*a2b0*/  FFMA R11, R133.reuse, R14, R11 ;  /* 0x0000000e850b7223 */ /* 0x040fe2000000000b */
[----:B------:R-:W-:Y:S01]  /*a2c0*/  LOP3.LUT R14, R144, 0xffff0000, RZ, 0xc0, !PT ;  /* 0xffff0000900e7812 */ /* 0x000fe200078ec0ff */
[C---:B------:R-:W-:Y:S01]  /*a2d0*/  FMUL R8, R130.reuse, R81 ;  /* 0x0000005182087220 */ /* 0x040fe20000400000 */
[C---:B------:R-:W-:Y:S01]  /*a2e0*/  FMUL R9, R130.reuse, R82 ;  /* 0x0000005282097220 */ /* 0x040fe20000400000 */
[----:B------:R-:W-:Y:S01]  /*a2f0*/  FMUL R13, R130, R83 ;  /* 0x00000053820d7220 */ /* 0x000fe20000400000 */
[C---:B------:R-:W-:Y:S01]  /*a300*/  FFMA R12, R133.reuse, R15, R12 ;  /* 0x0000000f850c7223 */ /* 0x040fe2000000000c */
[C---:B------:R-:W-:Y:S01]  /*a310*/  FFMA R8, R133.reuse, R14, R8 ;  /* 0x0000000e85087223 */ /* 0x040fe20000000008 */
[----:B------:R-:W-:Y:S01]  /*a320*/  FFMA R9, R133, R16, R9 ;  /* 0x0000001085097223 */ /* 0x000fe20000000009 */
[----:B------:R-:W-:Y:S01]  /*a330*/  F2FP.BF16.F32.PACK_AB R95, R11, R10 ;  /* 0x0000000a0b5f723e */ /* 0x000fe200000010ff */
[C---:B------:R-:W-:Y:S01]  /*a340*/  FFMA R13, R133.reuse, R18, R13 ;  /* 0x00000012850d7223 */ /* 0x040fe2000000000d */
[----:B------:R-:W-:Y:S01]  /*a350*/  SHF.L.U32 R16, R146, 0x10, RZ ;  /* 0x0000001092107819 */ /* 0x000fe200000006ff */
[----:B------:R-:W-:Y:S01]  /*a360*/  FMUL R10, R130, R84 ;  /* 0x00000054820a7220 */ /* 0x000fe20000400000 */
[----:B------:R-:W-:Y:S01]  /*a370*/  LOP3.LUT R18, R146, 0xffff0000, RZ, 0xc0, !PT ;  /* 0xffff000092127812 */ /* 0x000fe200078ec0ff */
[----:B------:R4:W-:Y:S01]  /*a380*/  @!P1 STS.128 [R197+0x3020], R92 ;  /* 0x0030205cc5009388 */ /* 0x0009e20000000c00 */
[C---:B------:R-:W-:Y:S01]  /*a390*/  FMUL R11, R130.reuse, R85 ;  /* 0x00000055820b7220 */ /* 0x040fe20000400000 */
[C---:B------:R-:W-:Y:S01]  /*a3a0*/  FMUL R14, R130.reuse, R86 ;  /* 0x00000056820e7220 */ /* 0x040fe20000400000 */
[----:B------:R-:W-:Y:S01]  /*a3b0*/  FMUL R15, R130, R87 ;  /* 0x00000057820f7220 */ /* 0x000fe20000400000 */
[C---:B------:R-:W-:Y:S01]  /*a3c0*/  FFMA R10, R133.reuse, R16, R10 ;  /* 0x00000010850a7223 */ /* 0x040fe2000000000a */
[C---:B------:R-:W-:Y:S01]  /*a3d0*/  FFMA R11, R133.reuse, R18, R11 ;  /* 0x00000012850b7223 */ /* 0x040fe2000000000b */
[C---:B------:R-:W-:Y:S01]  /*a3e0*/  FFMA R14, R133.reuse, R17, R14 ;  /* 0x00000011850e7223 */ /* 0x040fe2000000000e */
[----:B------:R-:W-:Y:S01]  /*a3f0*/  FFMA R15, R133, R20, R15 ;  /* 0x00000014850f7223 */ /* 0x000fe2000000000f */
[----:B---3--:R-:W-:Y:S01]  /*a400*/  F2FP.BF16.F32.PACK_AB R96, R8, R12 ;  /* 0x0000000c0860723e */ /* 0x008fe200000010ff */
[----:B------:R-:W-:Y:S01]  /*a410*/  BSSY.RECONVERGENT B0, `(.L_x_125) ;  /* 0x0000021000007945 */ /* 0x000fe20003800200 */
[----:B------:R-:W-:Y:S02]  /*a420*/  F2FP.BF16.F32.PACK_AB R97, R13, R9 ;  /* 0x000000090d61723e */ /* 0x000fe400000010ff */
[----:B------:R-:W-:Y:S02]  /*a430*/  F2FP.BF16.F32.PACK_AB R98, R11, R10 ;  /* 0x0000000a0b62723e */ /* 0x000fe400000010ff */
[----:B------:R-:W-:Y:S02]  /*a440*/  F2FP.BF16.F32.PACK_AB R99, R15, R14 ;  /* 0x0000000e0f63723e */ /* 0x000fe400000010ff */
[----:B------:R-:W-:Y:S02]  /*a450*/  MOV R12, UR47 ;  /* 0x0000002f000c7c02 */ /* 0x000fe40008000f00 */
[----:B------:R-:W-:Y:S01]  /*a460*/  LEA R11, R138, UR44, 0x3 ;  /* 0x0000002c8a0b7c11 */ /* 0x000fe2000f8e18ff */
[----:B------:R4:W-:Y:S01]  /*a470*/  @!P1 STS.128 [R196+0x3010], R96 ;  /* 0x00301060c4009388 */ /* 0x0009e20000000c00 */
[----:B------:R-:W-:Y:S02]  /*a480*/  @P2 LEA R12, R12, UR44, 0x3 ;  /* 0x0000002c0c0c2c11 */ /* 0x000fe4000f8e18ff */
[----:B------:R-:W-:Y:S02]  /*a490*/  @P2 SHF.L.U32 R14, RZ, 0x1f, RZ ;  /* 0x0000001fff0e2819 */ /* 0x000fe400000006ff */
[----:B------:R-:W-:Y:S01]  /*a4a0*/  @P2 IADD3 R12, PT, PT, R12, 0x50, RZ ;  /* 0x000000500c0c2810 */ /* 0x000fe20007ffe0ff */
[----:B------:R-:W-:Y:S01]  /*a4b0*/  @!PT LDS RZ, [RZ] ;  /* 0x00000000fffff984 */ /* 0x000fe20000000800 */
[----:B------:R-:W-:Y:S01]  /*a4c0*/  @!PT LDS RZ, [RZ] ;  /* 0x00000000fffff984 */ /* 0x000fe20000000800 */
[----:B------:R-:W-:Y:S01]  /*a4d0*/  @!PT LDS RZ, [RZ] ;  /* 0x00000000fffff984 */ /* 0x000fe20000000800 */
[----:B------:R-:W-:Y:S01]  /*a4e0*/  @!PT LDS RZ, [RZ] ;  /* 0x00000000fffff984 */ /* 0x000fe20000000800 */
[----:B------:R3:W-:Y:S06]  /*a4f0*/  MEMBAR.ALL.CTA ;  /* 0x0000000000007992 */ /* 0x0007ec0000008000 */
[----:B---3--:R-:W3:Y:S01]  /*a500*/  FENCE.VIEW.ASYNC.S ;  /* 0x00000000000073c6 */ /* 0x008ee20000000000 */
[----:B-1----:R-:W-:Y:S01]  /*a510*/  @P2 PRMT R12, R201, 0x654, R12 ;  /* 0x00000654c90c2816 */ /* 0x002fe2000000000c */
[----:B---3--:R-:W-:Y:S06]  /*a520*/  BAR.SYNC.DEFER_BLOCKING 0x1, 0x80 ;  /* 0x0042000000007b1d */ /* 0x008fec0000010000 */
[----:B------:R-:W-:Y:S05]  /*a530*/  @P0 BRA `(.L_x_126) ;  /* 0x0000000000380947 */ /* 0x000fea0003800000 */
[----:B------:R-:W-:Y:S01]  /*a540*/  R2UR UR9, R202 ;  /* 0x00000000ca0972ca */ /* 0x000fe200000e0000 */
[----:B------:R-:W-:Y:S02]  /*a550*/  UIADD3 UR4, UP0, UPT, UR54, 0xa80, URZ ;  /* 0x00000a8036047890 */ /* 0x000fe4000ff1e0ff */
[----:B------:R-:W-:Y:S02]  /*a560*/  UIADD3 UR10, UPT, UPT, UR50, 0x40, URZ ;  /* 0x00000040320a7890 */ /* 0x000fe4000fffe0ff */
[----:B------:R-:W-:Y:S02]  /*a570*/  UIADD3 UR8, UPT, UPT, UR44, 0x2200, URZ ;  /* 0x000022002c087890 */ /* 0x000fe4000fffe0ff */
[----:B------:R-:W-:Y:S01]  /*a580*/  UIADD3.X UR5, UPT, UPT, URZ, UR55, URZ, UP0, !UPT ;  /* 0x00000037ff057290 */ /* 0x000fe200087fe4ff */
[----:B------:R-:W-:Y:S01]  /*a590*/  UMOV UR11, UR36 ;  /* 0x00000024000b7c82 */ /* 0x000fe20008000000 */
[----:B------:R-:W-:Y:S01]  /*a5a0*/  UIADD3 UR12, UPT, UPT, UR44, 0x3200, URZ ;  /* 0x000032002c0c7890 */ /* 0x000fe2000fffe0ff */
[----:B------:R-:W-:Y:S03]  /*a5b0*/  UMOV UR15, UR36 ;  /* 0x00000024000f7c82 */ /* 0x000fe60008000000 */
[----:B------:R-:W-:Y:S01]  /*a5c0*/  UIADD3 UR13, UPT, UPT, UR9, 0x80, URZ ;  /* 0x00000080090d7890 */ /* 0x000fe2000fffe0ff */
[----:B------:R-:W-:Y:S02]  /*a5d0*/  UMOV UR14, UR10 ;  /* 0x0000000a000e7c82 */ /* 0x000fe40008000000 */
[----:B------:R1:W-:Y:S06]  /*a5e0*/  UTMASTG.3D [UR8], [UR4] ;  /* 0x00000008040073b5 */ /* 0x0003ec0008010000 */
[----:B------:R1:W-:Y:S01]  /*a5f0*/  UTMASTG.3D [UR12], [UR4] ;  /* 0x0000000c040073b5 */ /* 0x0003e20008010000 */
[----:B------:R0:W-:Y:S01]  /*a600*/  UTMACMDFLUSH ;  /* 0x00000000000079b7 */ /* 0x0001e20000000000 */
[----:B-1----:R-:W-:Y:S04]  /*a610*/  DEPBAR.LE SB0, 0x1 ;  /* 0x000080400000791a */ /* 0x002fe80000000000 */
.L_x_126:
[----:B------:R-:W-:Y:S05]  /*a620*/  BSYNC.RECONVERGENT B0 ;  /* 0x0000000000007941 */ /* 0x000fea0003800200 */
.L_x_125:
[----:B------:R-:W-:Y:S01]  /*a630*/  BAR.SYNC.DEFER_BLOCKING 0x1, 0x80 ;  /* 0x0042000000007b1d */ /* 0x000fe20000010000 */
[----:B------:R-:W-:Y:S02]  /*a640*/  UISETP.NE.AND UP0, UPT, UR43, URZ, UPT ;  /* 0x000000ff2b00728c */ /* 0x000fe4000bf05270 */
[----:B------:R-:W-:Y:S03]  /*a650*/  UIADD3 UR5, UPT, UPT, UR47, 0x1, URZ ;  /* 0x000000012f057890 */ /* 0x000fe6000fffe0ff */
[----:B------:R1:W-:Y:S01]  /*a660*/  @P2 SYNCS.ARRIVE.TRANS64.RED.A1T0 RZ, [R12+URZ], RZ ;  /* 0x000000ff0cff29a7 */ /* 0x0003e200081004ff */
[----:B------:R-:W-:Y:S01]  /*a670*/  UMOV UR4, 0x40 ;  /* 0x0000004000047882 */ /* 0x000fe20000000000 */
[----:B------:R-:W-:Y:S01]  /*a680*/  BSSY B1, `(.L_x_127) ;  /* 0x0000021000017945 */ /* 0x000fe20003800000 */
[----:B------:R-:W-:Y:S02]  /*a690*/  USEL UR4, UR4, 0x20, !UP0 ;  /* 0x0000002004047887 */ /* 0x000fe4000c000000 */
[----:B------:R-:W-:Y:S02]  /*a6a0*/  UISETP.NE.AND UP0, UPT, UR5, 0x4, UPT ;  /* 0x000000040500788c */ /* 0x000fe4000bf05270 */
[----:B------:R-:W-:Y:S01]  /*a6b0*/  UIADD3 UR49, UPT, UPT, UR52, UR4, URZ ;  /* 0x0000000434317290 */ /* 0x000fe2000fffe0ff */
[----:B------:R-:W3:Y:S01]  /*a6c0*/  @P2 SYNCS.PHASECHK.TRANS64.TRYWAIT P0, [R11+URZ+0x30], R14 ;  /* 0x0000300e0b0025a7 */ /* 0x000ee200080011ff */
[----:B----4-:R-:W-:Y:S01]  /*a6d0*/  VIADD R92, R131, UR4 ;  /* 0x00000004835c7c36 */ /* 0x010fe20008000000 */
[----:B------:R-:W-:Y:S04]  /*a6e0*/  USEL UR46, UR5, URZ, UP0 ;  /* 0x000000ff052e7287 */ /* 0x000fe80008000000 */
[----:B------:R-:W-:Y:S04]  /*a6f0*/  SHF.R.U32.HI R6, RZ, 0x15, R92 ;  /* 0x00000015ff067819 */ /* 0x000fe8000001165c */
[----:B------:R-:W-:Y:S02]  /*a700*/  LOP3.LUT R17, R6, 0x3, RZ, 0xc0, !PT ;  /* 0x0000000306117812 */ /* 0x000fe400078ec0ff */
[----:B---3--:R-:W-:Y:S01]  /*a710*/  @P2 SEL R137, RZ, 0x1, !P0 ;  /* 0x00000001ff892807 */ /* 0x008fe20004000000 */
[----:B-1----:R-:W-:Y:S06]  /*a720*/  @!P2 BRA `(.L_x_128) ;  /* 0x000000000058a947 */ /* 0x002fec0003800000 */
        /* <DEDUP_REMOVED lines=8> */
[----:B------:R-:W-:Y:S04]  /*a7b0*/  SHF.L.U32 R4, RZ, 0x1f, RZ ;  /* 0x0000001fff047819 */ /* 0x000fe800000006ff */
[----:B------:R-:W1:Y:S02]  /*a7c0*/  SYNCS.PHASECHK.TRANS64.TRYWAIT P0, [R11+URZ+0x30], R4 ;  /* 0x000030040b0075a7 */ /* 0x000e6400080011ff */
[----:B-1----:R-:W-:Y:S05]  /*a7d0*/  @!P0 BRA `(.L_x_131) ;  /* 0x00000090008c8947 */ /* 0x002fea0003800000 */
.L_x_130:
[----:B------:R-:W-:Y:S05]  /*a7e0*/  BSYNC B0 ;  /* 0x0000000000007941 */ /* 0x000fea0003800000 */
.L_x_129:
[----:B------:R-:W-:Y:S02]  /*a7f0*/  ISETP.NE.AND P0, PT, R139, RZ, PT ;  /* 0x000000ff8b00720c */ /* 0x000fe40003f05270 */
[----:B------:R-:W-:Y:S11]  /*a800*/  IADD3 R138, PT, PT, R138, 0x1, RZ ;  /* 0x000000018a8a7810 */ /* 0x000ff60007ffe0ff */
[----:B------:R3:W4:Y:S04]  /*a810*/  @P0 LDS.128 R160, [R3+0x20] ;  /* 0x0000200003a00984 */ /* 0x0007280000000c00 */
[----:B------:R3:W1:Y:S04]  /*a820*/  @P0 LDS.128 R140, [R3+0x1020] ;  /* 0x00102000038c0984 */ /* 0x0006680000000c00 */
[----:B------:R3:W1:Y:S04]  /*a830*/  @P0 LDS.128 R168, [R7] ;  /* 0x0000000007a80984 */ /* 0x0006680000000c00 */
[----:B------:R3:W1:Y:S04]  /*a840*/  @P0 LDS.128 R152, [R7+0x1000] ;  /* 0x0010000007980984 */ /* 0x0006680000000c00 */
[----:B------:R3:W1:Y:S04]  /*a850*/  @P0 LDS.128 R164, [R5+0x10] ;  /* 0x0000100005a40984 */ /* 0x0006680000000c00 */
[----:B------:R3:W1:Y:S04]  /*a860*/  @P0 LDS.128 R148, [R5+0x1010] ;  /* 0x0010100005940984 */ /* 0x0006680000000c00 */
[----:B------:R3:W1:Y:S04]  /*a870*/  @P0 LDS.128 R156, [R0+0x10] ;  /* 0x00001000009c0984 */ /* 0x0006680000000c00 */
[----:B------:R3:W1:Y:S02]  /*a880*/  @P0 LDS.128 R144, [R0+0x1010] ;  /* 0x0010100000900984 */ /* 0x0006640000000c00 */
.L_x_128:
[----:B------:R-:W-:Y:S05]  /*a890*/  BSYNC B1 ;  /* 0x0000000000017941 */ /* 0x000fea0003800000 */
.L_x_127:
[----:B------:R-:W-:Y:S11]  /*a8a0*/  ISETP.NE.AND P0, PT, R192, R17, PT ;  /* 0x00000011c000720c */ /* 0x000ff60003f05270 */
[----:B------:R-:W-:Y:S02]  /*a8b0*/  @!UPT UIADD3 URZ, UPT, UPT, URZ, URZ, URZ ;  /* 0x000000fffffff290 */ /* 0x000fe4000fffe0ff */
[----:B------:R-:W-:Y:S05]  /*a8c0*/  @P0 BRA `(.L_x_132) ;  /* 0x0000000000bc0947 */ /* 0x000fea0003800000 */
[----:B------:R-:W-:Y:S11]  /*a8d0*/  LOP3.LUT P0, RZ, R6, 0x3, R181, 0x48, !PT ;  /* 0x0000000306ff7812 */ /* 0x000ff600078048b5 */
[----:B------:R-:W-:Y:S02]  /*a8e0*/  @!UPT UIADD3 URZ, UPT, UPT, URZ, URZ, URZ ;  /* 0x000000fffffff290 */ /* 0x000fe4000fffe0ff */
[----:B------:R-:W-:Y:S05]  /*a8f0*/  @!P0 BRA `(.L_x_133) ;  /* 0x0000000000408947 */ /* 0x000fea0003800000 */
[----:B------:R-:W3:Y:S01]  /*a900*/  LDCU.64 UR8, c[0x4][0x70] ;  /* 0x01000e00ff0877ac */ /* 0x000ee20008000a00 */
[----:B------:R-:W-:Y:S01]  /*a910*/  MOV R15, 0x0 ;  /* 0x00000000000f7802 */ /* 0x000fe20000000f00 */
[----:B------:R-:W-:Y:S02]  /*a920*/  HFMA2 R12, -RZ, RZ, 0, 5.9604644775390625e-08 ;  /* 0x00000001ff0c7431 */ /* 0x000fe400000001ff */
[----:B------:R-:W-:Y:S02]  /*a930*/  IMAD.MOV.U32 R8, RZ, RZ, 0x192 ;  /* 0x00000192ff087424 */ /* 0x000fe400078e00ff */
[----:B------:R-:W-:Y:S01]  /*a940*/  IMAD.MOV.U32 R13, RZ, RZ, RZ ;  /* 0x000000ffff0d7224 */ /* 0x000fe200078e00ff */
[----:B------:R-:W5:Y:S01]  /*a950*/  LDCU.64 UR6, c[0x4][0x78] ;  /* 0x01000f00ff0677ac */ /* 0x000f620008000a00 */
[----:B------:R-:W2:Y:S01]  /*a960*/  LDC.64 R14, c[0x4][R15] ;  /* 0x010000000f0e7b82 */ /* 0x000ea20000000a00 */
[----:B------:R-:W4:Y:S01]  /*a970*/  LDCU.64 UR4, c[0x4][0x10] ;  /* 0x01000200ff0477ac */ /* 0x000f220008000a00 */
[----:B---3--:R-:W-:Y:S01]  /*a980*/  MOV R5, UR9 ;  /* 0x0000000900057c02 */ /* 0x008fe20008000f00 */
[----:B-1----:R-:W-:Y:S01]  /*a990*/  IMAD.U32 R4, RZ, RZ, UR8 ;  /* 0x00000008ff047e24 */ /* 0x002fe2000f8e00ff */
[----:B-----5:R-:W-:Y:S01]  /*a9a0*/  MOV R7, UR7 ;  /* 0x0000000700077c02 */ /* 0x020fe20008000f00 */
[----:B------:R-:W-:Y:S01]  /*a9b0*/  IMAD.U32 R6, RZ, RZ, UR6 ;  /* 0x00000006ff067e24 */ /* 0x000fe2000f8e00ff */
[----:B----4-:R-:W-:Y:S01]  /*a9c0*/  MOV R11, UR5 ;  /* 0x00000005000b7c02 */ /* 0x010fe20008000f00 */
[----:B------:R-:W-:Y:S02]  /*a9d0*/  IMAD.U32 R10, RZ, RZ, UR4 ;  /* 0x00000004ff0a7e24 */ /* 0x000fe4000f8e00ff */
[----:B------:R-:W-:Y:S07]  /*a9e0*/  LEPC R20, `(.L_x_133) ;  /* 0x000000001014794e */ /* 0x000fee0000000000 */
[----:B--2---:R-:W-:Y:S05]  /*a9f0*/  CALL.ABS.NOINC R14 ;  /* 0x000000000e007343 */ /* 0x004fea0003c00000 */
.L_x_133:
[----:B------:R-:W-:Y:S05]  /*aa00*/  WARPSYNC.ALL ;  /* 0x0000000000007948 */ /* 0x000fea0003800000 */
[C---:B------:R-:W-:Y:S01]  /*aa10*/  R2UR UR4, R92.reuse ;  /* 0x000000005c0472ca */ /* 0x040fe200000e0000 */
[----:B---3--:R-:W-:Y:S05]  /*aa20*/  VIADD R0, R92, 0x80 ;  /* 0x000000805c007836 */ /* 0x008fea0000000000 */
[----:B------:R-:W-:Y:S04]  /*aa30*/  SHF.R.U32.HI R0, RZ, 0x15, R0 ;  /* 0x00000015ff007819 */ /* 0x000fe80000011600 */
[----:B------:R-:W-:Y:S03]  /*aa40*/  LOP3.LUT P0, RZ, R0, 0x3, R181, 0x48, !PT ;  /* 0x0000000300ff7812 */ /* 0x000fe600078048b5 */
[----:B------:R-:W3:Y:S10]  /*aa50*/  LDTM.x32 R24, tmem[UR4] ;  /* 0x00000004001879ee */ /* 0x000ef400082c0000 */
[----:B---3--:R-:W-:Y:S05]  /*aa60*/  @!P0 BRA `(.L_x_134) ;  /* 0x0000000000408947 */ /* 0x008fea0003800000 */
        /* <DEDUP_REMOVED lines=16> */
.L_x_134:
[----:B------:R-:W-:Y:S05]  /*ab70*/  WARPSYNC.ALL ;  /* 0x0000000000007948 */ /* 0x000fea0003800000 */
[----:B------:R-:W-:Y:S11]  /*ab80*/  R2UR UR4, R92 ;  /* 0x000000005c0472ca */ /* 0x000ff600000e0000 */
[----:B------:R-:W-:Y:S02]  /*ab90*/  @!UPT UIADD3 URZ, UPT, UPT, URZ, URZ, URZ ;  /* 0x000000fffffff290 */ /* 0x000fe4000fffe0ff */
[----:B------:R-:W3:Y:S02]  /*aba0*/  LDTM.x32 R56, tmem[UR4+0x80] ;  /* 0x00008004003879ee */ /* 0x000ee400082c0000 */
[----:B---3--:R-:W-:Y:S01]  /*abb0*/  NOP ;  /* 0x0000000000007918 */ /* 0x008fe20000000000 */
.L_x_132:
[----:B-1----:R-:W-:Y:S01]  /*abc0*/  SHF.L.U32 R4, R168, 0x10, RZ ;  /* 0x00000010a8047819 */ /* 0x002fe200000006ff */
[----:B---3--:R-:W-:Y:S01]  /*abd0*/  FMUL R0, R130, R24 ;  /* 0x0000001882007220 */ /* 0x008fe20000400000 */
[----:B------:R-:W-:Y:S01]  /*abe0*/  LOP3.LUT R6, R168, 0xffff0000, RZ, 0xc0, !PT ;  /* 0xffff0000a8067812 */ /* 0x000fe200078ec0ff */
[C---:B------:R-:W-:Y:S01]  /*abf0*/  FMUL R3, R130.reuse, R25 ;  /* 0x0000001982037220 */ /* 0x040fe20000400000 */
[----:B------:R-:W-:Y:S01]  /*ac00*/  SHF.L.U32 R7, R169, 0x10, RZ ;  /* 0x00000010a9077819 */ /* 0x000fe200000006ff */
[----:B------:R-:W-:Y:S01]  /*ac10*/  FFMA R0, R133, R4, R0 ;  /* 0x0000000485007223 */ /* 0x000fe20000000000 */
[----:B------:R-:W-:Y:S01]  /*ac20*/  LOP3.LUT R8, R169, 0xffff0000, RZ, 0xc0, !PT ;  /* 0xffff0000a9087812 */ /* 0x000fe200078ec0ff */
[----:B------:R-:W-:Y:S01]  /*ac30*/  FMUL R4, R130, R26 ;  /* 0x0000001a82047220 */ /* 0x000fe20000400000 */
[C---:B------:R-:W-:Y:S01]  /*ac40*/  SHF.L.U32 R9, R170.reuse, 0x10, RZ ;  /* 0x00000010aa097819 */ /* 0x040fe200000006ff */
[----:B------:R-:W-:Y:S01]  /*ac50*/  FFMA R3, R133, R6, R3 ;  /* 0x0000000685037223 */ /* 0x000fe20000000003 */
[----:B------:R-:W-:Y:S01]  /*ac60*/  LOP3.LUT R10, R170, 0xffff0000, RZ, 0xc0, !PT ;  /* 0xffff0000aa0a7812 */ /* 0x000fe200078ec0ff */
[C---:B------:R-:W-:Y:S01]  /*ac70*/  FMUL R5, R130.reuse, R27 ;  /* 0x0000001b82057220 */ /* 0x040fe20000400000 */
[C---:B------:R-:W-:Y:S01]  /*ac80*/  SHF.L.U32 R11, R171.reuse, 0x10, RZ ;  /* 0x00000010ab0b7819 */ /* 0x040fe200000006ff */
[----:B------:R-:W-:Y:S01]  /*ac90*/  FMUL R6, R130, R28 ;  /* 0x0000001c82067220 */ /* 0x000fe20000400000 */
[----:B------:R-:W-:Y:S01]  /*aca0*/  LOP3.LUT R12, R171, 0xffff0000, RZ, 0xc0, !PT ;  /* 0xffff0000ab0c7812 */ /* 0x000fe200078ec0ff */
[C---:B------:R-:W-:Y:S01]  /*acb0*/  FFMA R4, R133.reuse, R7, R4 ;  /* 0x0000000785047223 */ /* 0x040fe20000000004 */
[----:B------:R-:W-:Y:S01]  /*acc0*/  ISETP.NE.AND P1, PT, R192, R17, PT ;  /* 0x00000011c000720c */ /* 0x000fe20003f25270 */
[----:B------:R-:W-:Y:S01]  /*acd0*/  FFMA R5, R133, R8, R5 ;  /* 0x0000000885057223 */ /* 0x000fe20000000005 */
[----:B------:R-:W-:Y:S01]  /*ace0*/  F2FP.BF16.F32.PACK_AB R16, R3, R0 ;  /* 0x000000000310723e */ /* 0x000fe200000010ff */
[C---:B------:R-:W-:Y:S01]  /*acf0*/  FMUL R7, R130.reuse, R29 ;  /* 0x0000001d82077220 */ /* 0x040fe20000400000 */
[----:B------:R-:W-:Y:S01]  /*ad00*/  LOP3.LUT R14, R159, 0xffff0000, RZ, 0xc0, !PT ;  /* 0xffff00009f0e7812 */ /* 0x000fe200078ec0ff */
[----:B------:R-:W-:Y:S01]  /*ad10*/  FFMA R6, R133, R9, R6 ;  /* 0x0000000985067223 */ /* 0x000fe20000000006 */
[----:B------:R-:W-:Y:S01]  /*ad20*/  F2FP.BF16.F32.PACK_AB R17, R5, R4 ;  /* 0x000000040511723e */ /* 0x000fe200000010ff */
[C---:B------:R-:W-:Y:S01]  /*ad30*/  FMUL R8, R130.reuse, R30 ;  /* 0x0000001e82087220 */ /* 0x040fe20000400000 */
[----:B------:R-:W-:Y:S01]  /*ad40*/  ISETP.NE.AND P2, PT, R195, RZ, PT ;  /* 0x000000ffc300720c */ /* 0x000fe20003f45270 */
[----:B------:R-:W-:Y:S01]  /*ad50*/  FMUL R9, R130, R31 ;  /* 0x0000001f82097220 */ /* 0x000fe20000400000 */
[----:B------:R-:W-:Y:S01]  /*ad60*/  ISETP.NE.AND P0, PT, R192, RZ, PT ;  /* 0x000000ffc000720c */ /* 0x000fe20003f05270 */
[C---:B------:R-:W-:Y:S01]  /*ad70*/  FFMA R7, R133.reuse, R10, R7 ;  /* 0x0000000a85077223 */ /* 0x040fe20000000007 */
[C---:B------:R-:W-:Y:S01]  /*ad80*/  FFMA R8, R133.reuse, R11, R8 ;  /* 0x0000000b85087223 */ /* 0x040fe20000000008 */
[----:B------:R-:W-:Y:S01]  /*ad90*/  SHF.L.U32 R11, R164, 0x10, RZ ;  /* 0x00000010a40b7819 */ /* 0x000fe200000006ff */
[----:B------:R-:W-:Y:S01]  /*ada0*/  FFMA R9, R133, R12, R9 ;  /* 0x0000000c85097223 */ /* 0x000fe20000000009 */
[----:B------:R-:W-:Y:S01]  /*adb0*/  SHF.L.U32 R12, R166, 0x10, RZ ;  /* 0x00000010a60c7819 */ /* 0x000fe200000006ff */
[C---:B------:R-:W-:Y:S01]  /*adc0*/  FMUL R10, R130.reuse, R32 ;  /* 0x00000020820a7220 */ /* 0x040fe20000400000 */
[----:B------:R-:W-:Y:S01]  /*add0*/  F2FP.BF16.F32.PACK_AB R18, R7, R6 ;  /* 0x000000060712723e */ /* 0x000fe200000010ff */
[----:B------:R-:W-:Y:S01]  /*ade0*/  FMUL R0, R130, R33 ;  /* 0x0000002182007220 */ /* 0x000fe20000400000 */
[----:B------:R-:W-:Y:S01]  /*adf0*/  F2FP.BF16.F32.PACK_AB R19, R9, R8 ;  /* 0x000000080913723e */ /* 0x000fe200000010ff */
[----:B------:R-:W-:Y:S01]  /*ae00*/  FFMA R10, R133, R11, R10 ;  /* 0x0000000b850a7223 */ /* 0x000fe2000000000a */
[----:B------:R-:W-:Y:S01]  /*ae10*/  LOP3.LUT R6, R164, 0xffff0000, RZ, 0xc0, !PT ;  /* 0xffff0000a4067812 */ /* 0x000fe200078ec0ff */
[C---:B------:R-:W-:Y:S01]  /*ae20*/  FMUL R3, R130.reuse, R34 ;  /* 0x0000002282037220 */ /* 0x040fe20000400000 */
[C---:B------:R-:W-:Y:S01]  /*ae30*/  SHF.L.U32 R8, R165.reuse, 0x10, RZ ;  /* 0x00000010a5087819 */ /* 0x040fe200000006ff */
[----:B------:R1:W-:Y:S01]  /*ae40*/  @!P1 STS.128 [R191+0x4000], R16 ;  /* 0x00400010bf009388 */ /* 0x0003e20000000c00 */
[----:B------:R-:W-:Y:S01]  /*ae50*/  LOP3.LUT R7, R165, 0xffff0000, RZ, 0xc0, !PT ;  /* 0xffff0000a5077812 */ /* 0x000fe200078ec0ff */
[----:B------:R-:W-:Y:S01]  /*ae60*/  FMUL R4, R130, R35 ;  /* 0x0000002382047220 */ /* 0x000fe20000400000 */
[----:B------:R-:W-:Y:S01]  /*ae70*/  LOP3.LUT R9, R166, 0xffff0000, RZ, 0xc0, !PT ;  /* 0xffff0000a6097812 */ /* 0x000fe200078ec0ff */
[C---:B------:R-:W-:Y:S01]  /*ae80*/  FMUL R5, R130.reuse, R36 ;  /* 0x0000002482057220 */ /* 0x040fe20000400000 */
[----:B------:R-:W-:Y:S01]  /*ae90*/  LOP3.LUT R11, R167, 0xffff0000, RZ, 0xc0, !PT ;  /* 0xffff0000a70b7812 */ /* 0x000fe200078ec0ff */
[C---:B------:R-:W-:Y:S01]  /*aea0*/  FFMA R0, R133.reuse, R6, R0 ;  /* 0x0000000685007223 */ /* 0x040fe20000000000 */
[C---:B------:R-:W-:Y:S01]  /*aeb0*/  FFMA R3, R133.reuse, R8, R3 ;  /* 0x0000000885037223 */ /* 0x040fe20000000003 */
[C---:B------:R-:W-:Y:S01]  /*aec0*/  FFMA R4, R133.reuse, R7, R4 ;  /* 0x0000000785047223 */ /* 0x040fe20000000004 */
[----:B------:R-:W-:Y:S01]  /*aed0*/  FFMA R5, R133, R12, R5 ;  /* 0x0000000c85057223 */ /* 0x000fe20000000005 */
[----:B------:R-:W-:Y:S01]  /*aee0*/  SHF.L.U32 R12, R167, 0x10, RZ ;  /* 0x00000010a70c7819 */ /* 0x000fe200000006ff */
[----:B------:R-:W-:Y:S01]  /*aef0*/  FMUL R6, R130, R37 ;  /* 0x0000002582067220 */ /* 0x000fe20000400000 */
[----:B------:R-:W-:Y:S01]  /*af00*/  F2FP.BF16.F32.PACK_AB R20, R0, R10 ;  /* 0x0000000a0014723e */ /* 0x000fe200000010ff */
[----:B------:R-:W-:Y:S01]  /*af10*/  FMUL R7, R130, R38 ;  /* 0x0000002682077220 */ /* 0x000fe20000400000 */
[----:B------:R-:W-:Y:S01]  /*af20*/  F2FP.BF16.F32.PACK_AB R21, R4, R3 ;  /* 0x000000030415723e */ /* 0x000fe200000010ff */
[----:B------:R-:W-:Y:S01]  /*af30*/  FMUL R8, R130, R39 ;  /* 0x0000002782087220 */ /* 0x000fe20000400000 */
[----:B----4-:R-:W-:Y:S01]  /*af40*/  SHF.L.U32 R3, R160, 0x10, RZ ;  /* 0x00000010a0037819 */ /* 0x010fe200000006ff */
[C---:B------:R-:W-:Y:S01]  /*af50*/  FFMA R6, R133.reuse, R9, R6 ;  /* 0x0000000985067223 */ /* 0x040fe20000000006 */
[----:B------:R-:W-:Y:S01]  /*af60*/  SHF.L.U32 R9, R162, 0x10, RZ ;  /* 0x00000010a2097819 */ /* 0x000fe200000006ff */
[----:B------:R-:W-:Y:S01]  /*af70*/  FFMA R7, R133, R12, R7 ;  /* 0x0000000c85077223 */ /* 0x000fe20000000007 */
[----:B------:R-:W-:Y:S01]  /*af80*/  LOP3.LUT R10, R157, 0xffff0000, RZ, 0xc0, !PT ;  /* 0xffff00009d0a7812 */ /* 0x000fe200078ec0ff */
[C---:B------:R-:W-:Y:S01]  /*af90*/  FFMA R8, R133.reuse, R11, R8 ;  /* 0x0000000b85087223 */ /* 0x040fe20000000008 */
[----:B------:R-:W-:Y:S01]  /*afa0*/  F2FP.BF16.F32.PACK_AB R22, R6, R5 ;  /* 0x000000050616723e */ /* 0x000fe200000010ff */
[----:B------:R-:W-:Y:S01]  /*afb0*/  FMUL R0, R130, R40 ;  /* 0x0000002882007220 */ /* 0x000fe20000400000 */
[----:B------:R-:W-:Y:S01]  /*afc0*/  LOP3.LUT R6, R160, 0xffff0000, RZ, 0xc0, !PT ;  /* 0xffff0000a0067812 */ /* 0x000fe200078ec0ff */
[----:B------:R-:W-:Y:S01]  /*afd0*/  FMUL R4, R130, R42 ;  /* 0x0000002a82047220 */ /* 0x000fe20000400000 */
[----:B------:R-:W-:Y:S01]  /*afe0*/  F2FP.BF16.F32.PACK_AB R23, R8, R7 ;  /* 0x000000070817723e */ /* 0x000fe200000010ff */
[----:B------:R-:W-:Y:S01]  /*aff0*/  FFMA R0, R133, R3, R0 ;  /* 0x0000000385007223 */ /* 0x000fe20000000000 */
[C---:B------:R-:W-:Y:S01]  /*b000*/  SHF.L.U32 R7, R161.reuse, 0x10, RZ ;  /* 0x00000010a1077819 */ /* 0x040fe200000006ff */
[C---:B------:R-:W-:Y:S01]  /*b010*/  FMUL R3, R130.reuse, R41 ;  /* 0x0000002982037220 */ /* 0x040fe20000400000 */
[----:B------:R-:W-:Y:S01]  /*b020*/  LOP3.LUT R8, R161, 0xffff0000, RZ, 0xc0, !PT ;  /* 0xffff0000a1087812 */ /* 0x000fe200078ec0ff */
[----:B------:R-:W-:Y:S01]  /*b030*/  FMUL R5, R130, R43 ;  /* 0x0000002b82057220 */ /* 0x000fe20000400000 */
[----:B------:R-:W-:Y:S01]  /*b040*/  LOP3.LUT R12, R158, 0xffff0000, RZ, 0xc0, !PT ;  /* 0xffff00009e0c7812 */ /* 0x000fe200078ec0ff */
[----:B------:R-:W-:Y:S01]  /*b050*/  FFMA R3, R133, R6, R3 ;  /* 0x0000000685037223 */ /* 0x000fe20000000003 */
[----:B------:R-:W-:Y:S01]  /*b060*/  SHF.L.U32 R11, R159, 0x10, RZ ;  /* 0x000000109f0b7819 */ /* 0x000fe200000006ff */
[C---:B------:R-:W-:Y:S01]  /*b070*/  FFMA R4, R133.reuse, R7, R4 ;  /* 0x0000000785047223 */ /* 0x040fe20000000004 */
        /* <DEDUP_REMOVED lines=60> */
[----:B------:R-:W-:Y:S01]  /*b440*/  FFMA R5, R133, R12, R5 ;  /* 0x0000000c85057223 */ /* 0x000fe20000000005 */
[----:B------:R-:W-:Y:S01]  /*b450*/  SHF.L.U32 R12, R155, 0x10, RZ ;  /* 0x000000109b0c7819 */ /* 0x000fe200000006ff */
[----:B------:R-:W-:Y:S01]  /*b460*/  FMUL R6, R130, R61 ;  /* 0x0000003d82067220 */ /* 0x000fe20000400000 */
[----:B------:R-:W-:Y:S01]  /*b470*/  F2FP.BF16.F32.PACK_AB R89, R4, R3 ;  /* 0x000000030459723e */ /* 0x000fe200000010ff */
[----:B------:R-:W-:Y:S01]  /*b480*/  FMUL R7, R130, R62 ;  /* 0x0000003e82077220 */ /* 0x000fe20000400000 */
[----:B------:R-:W-:Y:S01]  /*b490*/  SHF.L.U32 R3, R148, 0x10, RZ ;  /* 0x0000001094037819 */ /* 0x000fe200000006ff */
[----:B------:R-:W-:Y:S01]  /*b4a0*/  FMUL R8, R130, R63 ;  /* 0x0000003f82087220 */ /* 0x000fe20000400000 */
[----:B------:R-:W-:Y:S01]  /*b4b0*/  LOP3.LUT R14, R147, 0xffff0000, RZ, 0xc0, !PT ;  /* 0xffff0000930e7812 */ /* 0x000fe200078ec0ff */
        /* <DEDUP_REMOVED lines=8> */
[----:B------:R1:W-:Y:S01]  /*b540*/  @!P1 STS.128 [R196+0x4010], R20 ;  /* 0x00401014c4009388 */ /* 0x0003e20000000c00 */
[----:B------:R-:W-:Y:S01]  /*b550*/  F2FP.BF16.F32.PACK_AB R91, R8, R7 ;  /* 0x00000007085b723e */ /* 0x000fe200000010ff */
[----:B------:R-:W-:Y:S01]  /*b560*/  FFMA R0, R133, R3, R0 ;  /* 0x0000000385007223 */ /* 0x000fe20000000000 */
[C---:B------:R-:W-:Y:S01]  /*b570*/  SHF.L.U32 R7, R149.reuse, 0x10, RZ ;  /* 0x0000001095077819 */ /* 0x040fe200000006ff */
[C---:B------:R-:W-:Y:S01]  /*b580*/  FMUL R3, R130.reuse, R65 ;  /* 0x0000004182037220 */ /* 0x040fe20000400000 */
[----:B------:R-:W-:Y:S01]  /*b590*/  LOP3.LUT R8, R149, 0xffff0000, RZ, 0xc0, !PT ;  /* 0xffff000095087812 */ /* 0x000fe200078ec0ff */
[C---:B------:R-:W-:Y:S01]  /*b5a0*/  FMUL R4, R130.reuse, R66 ;  /* 0x0000004282047220 */ /* 0x040fe20000400000 */
[----:B------:R-:W-:Y:S01]  /*b5b0*/  SHF.L.U32 R11, R147, 0x10, RZ ;  /* 0x00000010930b7819 */ /* 0x000fe200000006ff */
[C---:B------:R-:W-:Y:S01]  /*b5c0*/  FMUL R5, R130.reuse, R67 ;  /* 0x0000004382057220 */ /* 0x040fe20000400000 */
[C---:B------:R-:W-:Y:S01]  /*b5d0*/  FFMA R3, R133.reuse, R6, R3 ;  /* 0x0000000685037223 */ /* 0x040fe20000000003 */
[C---:B------:R-:W-:Y:S01]  /*b5e0*/  FFMA R4, R133.reuse, R7, R4 ;  /* 0x0000000785047223 */ /* 0x040fe20000000004 */
[----:B------:R-:W-:Y:S01]  /*b5f0*/  FMUL R6, R130, R68 ;  /* 0x0000004482067220 */ /* 0x000fe20000400000 */
[----:B------:R-:W-:Y:S01]  /*b600*/  FFMA R5, R133, R8, R5 ;  /* 0x0000000885057223 */ /* 0x000fe20000000005 */
[----:B------:R-:W-:Y:S01]  /*b610*/  LOP3.LUT R8, R150, 0xffff0000, RZ, 0xc0, !PT ;  /* 0xffff000096087812 */ /* 0x000fe200078ec0ff */
[C---:B------:R-:W-:Y:S01]  /*b620*/  FMUL R7, R130.reuse, R69 ;  /* 0x0000004582077220 */ /* 0x040fe20000400000 */
[----:B---3--:R-:W-:Y:S01]  /*b630*/  F2FP.BF16.F32.PACK_AB R16, R3, R0 ;  /* 0x000000000310723e */ /* 0x008fe200000010ff */
[----:B------:R3:W-:Y:S01]  /*b640*/  @!P1 STS.128 [R191+0x5000], R88 ;  /* 0x00500058bf009388 */ /* 0x0007e20000000c00 */
[----:B------:R-:W-:Y:S01]  /*b650*/  F2FP.BF16.F32.PACK_AB R17, R5, R4 ;  /* 0x000000040511723e */ /* 0x000fe200000010ff */
[----:B------:R-:W-:Y:S01]  /*b660*/  FFMA R6, R133, R9, R6 ;  /* 0x0000000985067223 */ /* 0x000fe20000000006 */
[----:B------:R-:W-:Y:S01]  /*b670*/  SHF.L.U32 R5, R151, 0x10, RZ ;  /* 0x0000001097057819 */ /* 0x000fe200000006ff */
[----:B------:R-:W-:Y:S01]  /*b680*/  FFMA R7, R133, R8, R7 ;  /* 0x0000000885077223 */ /* 0x000fe20000000007 */
[----:B------:R-:W-:Y:S01]  /*b690*/  LOP3.LUT R8, R151, 0xffff0000, RZ, 0xc0, !PT ;  /* 0xffff000097087812 */ /* 0x000fe200078ec0ff */
[----:B------:R-:W-:Y:S01]  /*b6a0*/  FMUL R0, R130, R70 ;  /* 0x0000004682007220 */ /* 0x000fe20000400000 */
[----:B------:R-:W-:Y:S01]  /*b6b0*/  SHF.L.U32 R9, R140, 0x10, RZ ;  /* 0x000000108c097819 */ /* 0x000fe200000006ff */
[C---:B------:R-:W-:Y:S01]  /*b6c0*/  FMUL R3, R130.reuse, R71 ;  /* 0x0000004782037220 */ /* 0x040fe20000400000 */
[----:B------:R-:W-:Y:S01]  /*b6d0*/  F2FP.BF16.F32.PACK_AB R18, R7, R6 ;  /* 0x000000060712723e */ /* 0x000fe200000010ff */
[----:B------:R-:W-:Y:S01]  /*b6e0*/  FMUL R4, R130, R72 ;  /* 0x0000004882047220 */ /* 0x000fe20000400000 */
        /* <DEDUP_REMOVED lines=15> */
[C---:B------:R-:W-:Y:S01]  /*b7e0*/  FMUL R0, R130.reuse, R76 ;  /* 0x0000004c82007220 */ /* 0x040fe20000400000 */
[----:B-1----:R-:W-:Y:S01]  /*b7f0*/  F2FP.BF16.F32.PACK_AB R20, R5, R4 ;  /* 0x000000040514723e */ /* 0x002fe200000010ff */
[C---:B------:R-:W-:Y:S01]  /*b800*/  FMUL R3, R130.reuse, R77 ;  /* 0x0000004d82037220 */ /* 0x040fe20000400000 */
[----:B------:R-:W-:Y:S01]  /*b810*/  F2FP.BF16.F32.PACK_AB R21, R7, R6 ;  /* 0x000000060715723e */ /* 0x000fe200000010ff */
[----:B------:R3:W-:Y:S01]  /*b820*/  @!P1 STS.128 [R199+0x5010], R16 ;  /* 0x00501010c7009388 */ /* 0x0007e20000000c00 */
[----:B------:R-:W-:Y:S01]  /*b830*/  SHF.L.U32 R7, R143, 0x10, RZ ;  /* 0x000000108f077819 */ /* 0x000fe200000006ff */
[----:B------:R-:W-:Y:S01]  /*b840*/  FFMA R0, R133, R8, R0 ;  /* 0x0000000885007223 */ /* 0x000fe20000000000 */
[----:B------:R-:W-:Y:S01]  /*b850*/  LOP3.LUT R8, R143, 0xffff0000, RZ, 0xc0, !PT ;  /* 0xffff00008f087812 */ /* 0x000fe200078ec0ff */
        /* <DEDUP_REMOVED lines=28> */
[----:B------:R-:W-:Y:S02]  /*ba20*/  F2FP.BF16.F32.PACK_AB R12, R0, R6 ;  /* 0x00000006000c723e */ /* 0x000fe400000010ff */
[----:B------:R-:W-:Y:S02]  /*ba30*/  F2FP.BF16.F32.PACK_AB R13, R7, R3 ;  /* 0x00000003070d723e */ /* 0x000fe400000010ff */
[----:B------:R-:W-:Y:S02]  /*ba40*/  F2FP.BF16.F32.PACK_AB R14, R5, R4 ;  /* 0x00000004050e723e */ /* 0x000fe400000010ff */
[----:B------:R-:W-:Y:S02]  /*ba50*/  F2FP.BF16.F32.PACK_AB R15, R9, R8 ;  /* 0x00000008090f723e */ /* 0x000fe400000010ff */
[----:B------:R-:W-:Y:S02]  /*ba60*/  MOV R0, UR46 ;  /* 0x0000002e00007c02 */ /* 0x000fe40008000f00 */
[----:B------:R-:W-:Y:S01]  /*ba70*/  @P2 SHF.L.U32 R3, RZ, 0x1f, RZ ;  /* 0x0000001fff032819 */ /* 0x000fe200000006ff */
[----:B------:R3:W-:Y:S01]  /*ba80*/  @!P1 STS.128 [R196+0x5010], R12 ;  /* 0x0050100cc4009388 */ /* 0x0007e20000000c00 */
[----:B------:R-:W-:Y:S04]  /*ba90*/  @P2 LEA R0, R0, UR44, 0x3 ;  /* 0x0000002c00002c11 */ /* 0x000fe8000f8e18ff */
[----:B------:R-:W-:Y:S02]  /*baa0*/  @P2 IADD3 R4, PT, PT, R0, 0x50, RZ ;  /* 0x0000005000042810 */ /* 0x000fe40007ffe0ff */
[----:B------:R-:W-:Y:S01]  /*bab0*/  LEA R0, R138, UR44, 0x3 ;  /* 0x0000002c8a007c11 */ /* 0x000fe2000f8e18ff */
[----:B------:R-:W-:Y:S01]  /*bac0*/  @!PT LDS RZ, [RZ] ;  /* 0x00000000fffff984 */ /* 0x000fe20000000800 */
[----:B------:R-:W-:Y:S01]  /*bad0*/  @!PT LDS RZ, [RZ] ;  /* 0x00000000fffff984 */ /* 0x000fe20000000800 */
[----:B------:R-:W-:Y:S01]  /*bae0*/  @!PT LDS RZ, [RZ] ;  /* 0x00000000fffff984 */ /* 0x000fe20000000800 */
[----:B------:R-:W-:Y:S01]  /*baf0*/  @!PT LDS RZ, [RZ] ;  /* 0x00000000fffff984 */ /* 0x000fe20000000800 */
[----:B------:R1:W-:Y:S06]  /*bb00*/  MEMBAR.ALL.CTA ;  /* 0x0000000000007992 */ /* 0x0003ec0000008000 */
[----:B-1----:R-:W1:Y:S02]  /*bb10*/  FENCE.VIEW.ASYNC.S ;  /* 0x00000000000073c6 */ /* 0x002e640000000000 */
[----:B------:R-:W-:Y:S05]  /*bb20*/  WARPSYNC.ALL ;  /* 0x0000000000007948 */ /* 0x000fea0003800000 */
[----:B------:R-:W-:Y:S01]  /*bb30*/  BSSY.RECONVERGENT B0, `(.L_x_135) ;  /* 0x0000010000007945 */ /* 0x000fe20003800200 */
[----:B------:R-:W-:Y:S01]  /*bb40*/  @P2 PRMT R4, R201, 0x654, R4 ;  /* 0x00000654c9042816 */ /* 0x000fe20000000004 */
[----:B-1----:R-:W-:Y:S06]  /*bb50*/  BAR.SYNC.DEFER_BLOCKING 0x1, 0x80 ;  /* 0x0042000000007b1d */ /* 0x002fec0000010000 */
[----:B------:R-:W-:Y:S05]  /*bb60*/  @P0 BRA `(.L_x_136) ;  /* 0x0000000000300947 */ /* 0x000fea0003800000 */
[----:B------:R-:W-:Y:S02]  /*bb70*/  UIADD3 UR4, UP0, UPT, UR54, 0xa80, URZ ;  /* 0x00000a8036047890 */ /* 0x000fe4000ff1e0ff */
[----:B------:R-:W-:Y:S02]  /*bb80*/  UIADD3 UR48, UPT, UPT, UR44, 0x4200, URZ ;  /* 0x000042002c307890 */ /* 0x000fe4000fffe0ff */
[----:B------:R-:W-:Y:S01]  /*bb90*/  UIADD3.X UR5, UPT, UPT, URZ, UR55, URZ, UP0, !UPT ;  /* 0x00000037ff057290 */ /* 0x000fe200087fe4ff */
[----:B------:R-:W-:Y:S01]  /*bba0*/  UMOV UR51, UR36 ;  /* 0x0000002400337c82 */ /* 0x000fe20008000000 */
[----:B------:R-:W-:Y:S02]  /*bbb0*/  UIADD3 UR9, UPT, UPT, UR49, 0x80, URZ ;  /* 0x0000008031097890 */ /* 0x000fe4000fffe0ff */
[----:B------:R-:W-:Y:S01]  /*bbc0*/  UIADD3 UR8, UPT, UPT, UR44, 0x5200, URZ ;  /* 0x000052002c087890 */ /* 0x000fe2000fffe0ff */
[----:B------:R-:W-:Y:S01]  /*bbd0*/  UMOV UR10, UR50 ;  /* 0x00000032000a7c82 */ /* 0x000fe20008000000 */
[----:B------:R-:W-:Y:S03]  /*bbe0*/  UMOV UR11, UR36 ;  /* 0x00000024000b7c82 */ /* 0x000fe60008000000 */
[----:B------:R1:W-:Y:S04]  /*bbf0*/  UTMASTG.3D [UR48], [UR4] ;  /* 0x00000030040073b5 */ /* 0x0003e80008010000 */
[----:B------:R1:W-:Y:S01]  /*bc00*/  UTMASTG.3D [UR8], [UR4] ;  /* 0x00000008040073b5 */ /* 0x0003e20008010000 */
[----:B------:R0:W-:Y:S01]  /*bc10*/  UTMACMDFLUSH ;  /* 0x00000000000079b7 */ /* 0x0001e20000000000 */
[----:B-1----:R-:W-:Y:S04]  /*bc20*/  DEPBAR.LE SB0, 0x1 ;  /* 0x000080400000791a */ /* 0x002fe80000000000 */
.L_x_136:
[----:B------:R-:W-:Y:S05]  /*bc30*/  BSYNC.RECONVERGENT B0 ;  /* 0x0000000000007941 */ /* 0x000fea0003800200 */
.L_x_135:
[----:B------:R-:W-:Y:S01]  /*bc40*/  BAR.SYNC.DEFER_BLOCKING 0x1, 0x80 ;  /* 0x0042000000007b1d */ /* 0x000fe20000010000 */
[----:B------:R-:W-:Y:S01]  /*bc50*/  UIADD3 UR4, UPT, UPT, UR46, 0x1, URZ ;  /* 0x000000012e047890 */ /* 0x000fe2000fffe0ff */
[----:B---3--:R-:W-:Y:S03]  /*bc60*/  HFMA2 R16, -RZ, RZ, 0, 0 ;  /* 0x00000000ff107431 */ /* 0x008fe600000001ff */
[----:B------:R-:W-:Y:S04]  /*bc70*/  UISETP.NE.AND UP0, UPT, UR4, 0x4, UPT ;  /* 0x000000040400788c */ /* 0x000fe8000bf05270 */
[----:B------:R-:W-:Y:S01]  /*bc80*/  USEL UR47, UR4, URZ, UP0 ;  /* 0x000000ff042f7287 */ /* 0x000fe20008000000 */
[----:B------:R1:W-:Y:S01]  /*bc90*/  @P2 SYNCS.ARRIVE.TRANS64.RED.A1T0 RZ, [R4+URZ], RZ ;  /* 0x000000ff04ff29a7 */ /* 0x0003e200081004ff */
[----:B------:R-:W-:Y:S01]  /*bca0*/  BSSY B1, `(.L_x_137) ;  /* 0x000001e000017945 */ /* 0x000fe20003800000 */
[----:B------:R-:W3:Y:S02]  /*bcb0*/  @P2 SYNCS.PHASECHK.TRANS64.TRYWAIT P0, [R0+URZ+0x30], R3 ;  /* 0x00003003000025a7 */ /* 0x000ee400080011ff */
        /* <DEDUP_REMOVED lines=13> */
.L_x_140:
[----:B------:R-:W-:Y:S05]  /*bd90*/  BSYNC B0 ;  /* 0x0000000000007941 */ /* 0x000fea0003800000 */
.L_x_139:
[----:B------:R-:W-:Y:S01]  /*bda0*/  ISETP.NE.AND P0, PT, R139, RZ, PT ;  /* 0x000000ff8b00720c */ /* 0x000fe20003f05270 */
[----:B------:R-:W-:Y:S11]  /*bdb0*/  VIADD R138, R138, 0x1 ;  /* 0x000000018a8a7836 */ /* 0x000ff60000000000 */
[----:B------:R-:W-:Y:S01]  /*bdc0*/  @!UPT UIADD3 URZ, UPT, UPT, URZ, URZ, URZ ;  /* 0x000000fffffff290 */ /* 0x000fe2000fffe0ff */
[----:B------:R3:W4:Y:S04]  /*bdd0*/  @P0 LDS.128 R160, [R4+0x20] ;  /* 0x0000200004a00984 */ /* 0x0007280000000c00 */
[----:B------:R3:W1:Y:S04]  /*bde0*/  @P0 LDS.128 R140, [R4+0x1020] ;  /* 0x00102000048c0984 */ /* 0x0006680000000c00 */
[----:B------:R3:W1:Y:S04]  /*bdf0*/  @P0 LDS.128 R168, [R7] ;  /* 0x0000000007a80984 */ /* 0x0006680000000c00 */
[----:B------:R3:W1:Y:S04]  /*be00*/  @P0 LDS.128 R152, [R7+0x1000] ;  /* 0x0010000007980984 */ /* 0x0006680000000c00 */
[----:B------:R3:W1:Y:S04]  /*be10*/  @P0 LDS.128 R164, [R5+0x10] ;  /* 0x0000100005a40984 */ /* 0x0006680000000c00 */
[----:B------:R3:W1:Y:S04]  /*be20*/  @P0 LDS.128 R148, [R5+0x1010] ;  /* 0x0010100005940984 */ /* 0x0006680000000c00 */
[----:B------:R3:W1:Y:S04]  /*be30*/  @P0 LDS.128 R156, [R3+0x10] ;  /* 0x00001000039c0984 */ /* 0x0006680000000c00 */
[----:B------:R3:W1:Y:S01]  /*be40*/  @P0 LDS.128 R144, [R3+0x1010] ;  /* 0x0010100003900984 */ /* 0x0006620000000c00 */
[C---:B------:R-:W-:Y:S04]  /*be50*/  ISETP.NE.AND P0, PT, R138.reuse, 0x4, PT ;  /* 0x000000048a00780c */ /* 0x040fe80003f05270 */
[----:B------:R-:W-:Y:S02]  /*be60*/  SEL R138, R138, RZ, P0 ;  /* 0x000000ff8a8a7207 */ /* 0x000fe40000000000 */
[----:B------:R-:W-:Y:S02]  /*be70*/  SEL R16, RZ, 0x1, P0 ;  /* 0x00000001ff107807 */ /* 0x000fe40000000000 */
.L_x_138:
[----:B------:R-:W-:Y:S05]  /*be80*/  BSYNC B1 ;  /* 0x0000000000017941 */ /* 0x000fea0003800000 */
.L_x_137:
[----:B------:R-:W-:Y:S05]  /*be90*/  VIADD R92, R92, 0x400000 ;  /* 0x004000005c5c7836 */ /* 0x000fea0000000000 */
[----:B-1----:R-:W-:Y:S04]  /*bea0*/  SHF.R.U32.HI R0, RZ, 0x15, R92 ;  /* 0x00000015ff007819 */ /* 0x002fe8000001165c */
[----:B------:R-:W-:Y:S04]  /*beb0*/  LOP3.LUT R17, R0, 0x3, RZ, 0xc0, !PT ;  /* 0x0000000300117812 */ /* 0x000fe800078ec0ff */
        /* <DEDUP_REMOVED lines=11> */
[----:B------:R-:W1:Y:S01]  /*bf70*/  LDCU.64 UR6, c[0x4][0x78] ;  /* 0x01000f00ff0677ac */ /* 0x000e620008000a00 */
[----:B------:R-:W2:Y:S01]  /*bf80*/  LDC.64 R14, c[0x4][R15] ;  /* 0x010000000f0e7b82 */ /* 0x000ea20000000a00 */
[----:B------:R-:W5:Y:S01]  /*bf90*/  LDCU.64 UR4, c[0x4][0x10] ;  /* 0x01000200ff0477ac */ /* 0x000f620008000a00 */
[----:B---3--:R-:W-:Y:S01]  /*bfa0*/  MOV R5, UR9 ;  /* 0x0000000900057c02 */ /* 0x008fe20008000f00 */
[----:B------:R-:W-:Y:S01]  /*bfb0*/  IMAD.U32 R4, RZ, RZ, UR8 ;  /* 0x00000008ff047e24 */ /* 0x000fe2000f8e00ff */
[----:B-1----:R-:W-:Y:S01]  /*bfc0*/  MOV R7, UR7 ;  /* 0x0000000700077c02 */ /* 0x002fe20008000f00 */
[----:B------:R-:W-:Y:S01]  /*bfd0*/  IMAD.U32 R6, RZ, RZ, UR6 ;  /* 0x00000006ff067e24 */ /* 0x000fe2000f8e00ff */
[----:B-----5:R-:W-:Y:S01]  /*bfe0*/  MOV R11, UR5 ;  /* 0x00000005000b7c02 */ /* 0x020fe20008000f00 */
[----:B------:R-:W-:Y:S02]  /*bff0*/  IMAD.U32 R10, RZ, RZ, UR4 ;  /* 0x00000004ff0a7e24 */ /* 0x000fe4000f8e00ff */
[----:B------:R-:W-:Y:S07]  /*c000*/  LEPC R20, `(.L_x_143) ;  /* 0x000000001014794e */ /* 0x000fee0000000000 */
[----:B--2-4-:R-:W-:Y:S05]  /*c010*/  CALL.ABS.NOINC R14 ;  /* 0x000000000e007343 */ /* 0x014fea0003c00000 */
.L_x_143:
[----:B------:R-:W-:Y:S05]  /*c020*/  WARPSYNC.ALL ;  /* 0x0000000000007948 */ /* 0x000fea0003800000 */
[C---:B------:R-:W-:Y:S01]  /*c030*/  R2UR UR4, R92.reuse ;  /* 0x000000005c0472ca */ /* 0x040fe200000e0000 */
[----:B------:R-:W-:Y:S05]  /*c040*/  VIADD R0, R92, 0x80 ;  /* 0x000000805c007836 */ /* 0x000fea0000000000 */
[----:B------:R-:W-:Y:S04]  /*c050*/  SHF.R.U32.HI R0, RZ, 0x15, R0 ;  /* 0x00000015ff007819 */ /* 0x000fe80000011600 */
[----:B------:R-:W-:Y:S03]  /*c060*/  LOP3.LUT P0, RZ, R0, 0x3, R181, 0x48, !PT ;  /* 0x0000000300ff7812 */ /* 0x000fe600078048b5 */
[----:B------:R-:W1:Y:S10]  /*c070*/  LDTM.x32 R24, tmem[UR4] ;  /* 0x00000004001879ee */ /* 0x000e7400082c0000 */
[----:B-1----:R-:W-:Y:S05]  /*c080*/  @!P0 BRA `(.L_x_144) ;  /* 0x0000000000408947 */ /* 0x002fea0003800000 */
        /* <DEDUP_REMOVED lines=16> */
.L_x_144:
[----:B------:R-:W-:Y:S05]  /*c190*/  WARPSYNC.ALL ;  /* 0x0000000000007948 */ /* 0x000fea0003800000 */
[----:B------:R-:W-:Y:S11]  /*c1a0*/  R2UR UR4, R92 ;  /* 0x000000005c0472ca */ /* 0x000ff600000e0000 */
[----:B------:R-:W-:Y:S02]  /*c1b0*/  @!UPT UIADD3 URZ, UPT, UPT, URZ, URZ, URZ ;  /* 0x000000fffffff290 */ /* 0x000fe4000fffe0ff */
[----:B------:R-:W1:Y:S02]  /*c1c0*/  LDTM.x32 R56, tmem[UR4+0x80] ;  /* 0x00008004003879ee */ /* 0x000e6400082c0000 */
[----:B-1----:R-:W-:Y:S01]  /*c1d0*/  NOP ;  /* 0x0000000000007918 */ /* 0x002fe20000000000 */
.L_x_142:
[----:B---3--:R-:W-:Y:S01]  /*c1e0*/  SHF.L.U32 R4, R168, 0x10, RZ ;  /* 0x00000010a8047819 */ /* 0x008fe200000006ff */
[----:B------:R-:W-:Y:S01]  /*c1f0*/  FMUL R0, R130, R24 ;  /* 0x0000001882007220 */ /* 0x000fe20000400000 */
        /* <DEDUP_REMOVED lines=233> */
[----:B------:R-:W-:Y:S01]  /*d090*/  LEA R9, R138, UR44, 0x3 ;  /* 0x0000002c8a097c11 */ /* 0x000fe2000f8e18ff */
[----:B------:R3:W-:Y:S01]  /*d0a0*/  @!P1 STS.128 [R196+0x7010], R12 ;  /* 0x0070100cc4009388 */ /* 0x0007e20000000c00 */
[----:B------:R-:W-:Y:S02]  /*d0b0*/  @P2 LEA R0, R0, UR44, 0x3 ;  /* 0x0000002c00002c11 */ /* 0x000fe4000f8e18ff */
[----:B------:R-:W-:Y:S02]  /*d0c0*/  @P2 SHF.L.U32 R4, R16, 0x1f, RZ ;  /* 0x0000001f10042819 */ /* 0x000fe400000006ff */
[----:B------:R-:W-:Y:S01]  /*d0d0*/  @P2 IADD3 R0, PT, PT, R0, 0x50, RZ ;  /* 0x0000005000002810 */ /* 0x000fe20007ffe0ff */
        /* <DEDUP_REMOVED lines=13> */
[----:B------:R-:W-:Y:S02]  /*d1b0*/  UIADD3 UR8, UPT, UPT, UR44, 0x6200, URZ ;  /* 0x000062002c087890 */ /* 0x000fe4000fffe0ff */
[----:B------:R-:W-:Y:S01]  /*d1c0*/  UIADD3.X UR5, UPT, UPT, URZ, UR55, URZ, UP0, !UPT ;  /* 0x00000037ff057290 */ /* 0x000fe200087fe4ff */
[----:B------:R-:W-:Y:S01]  /*d1d0*/  UMOV UR9, UR49 ;  /* 0x0000003100097c82 */ /* 0x000fe20008000000 */
[----:B------:R-:W-:Y:S01]  /*d1e0*/  UMOV UR11, UR36 ;  /* 0x00000024000b7c82 */ /* 0x000fe20008000000 */
[----:B------:R-:W-:Y:S02]  /*d1f0*/  UIADD3 UR13, UPT, UPT, UR49, 0x80, URZ ;  /* 0x00000080310d7890 */ /* 0x000fe4000fffe0ff */
[----:B------:R-:W-:Y:S01]  /*d200*/  UIADD3 UR12, UPT, UPT, UR44, 0x7200, URZ ;  /* 0x000072002c0c7890 */ /* 0x000fe2000fffe0ff */
[----:B------:R-:W-:Y:S03]  /*d210*/  UMOV UR15, UR36 ;  /* 0x00000024000f7c82 */ /* 0x000fe60008000000 */
[----:B------:R1:W-:Y:S01]  /*d220*/  UTMASTG.3D [UR8], [UR4] ;  /* 0x00000008040073b5 */ /* 0x0003e20008010000 */
[----:B------:R-:W-:Y:S04]  /*d230*/  UMOV UR14, UR10 ;  /* 0x0000000a000e7c82 */ /* 0x000fe80008000000 */
[----:B------:R1:W-:Y:S01]  /*d240*/  UTMASTG.3D [UR12], [UR4] ;  /* 0x0000000c040073b5 */ /* 0x0003e20008010000 */
[----:B------:R0:W-:Y:S01]  /*d250*/  UTMACMDFLUSH ;  /* 0x00000000000079b7 */ /* 0x0001e20000000000 */
[----:B-1----:R-:W-:Y:S04]  /*d260*/  DEPBAR.LE SB0, 0x1 ;  /* 0x000080400000791a */ /* 0x002fe80000000000 */
.L_x_146:
[----:B------:R-:W-:Y:S05]  /*d270*/  BSYNC.RECONVERGENT B0 ;  /* 0x0000000000007941 */ /* 0x000fea0003800200 */
.L_x_145:
        /* <DEDUP_REMOVED lines=9> */
[----:B------:R-:W4:Y:S01]  /*d310*/  @P2 SYNCS.PHASECHK.TRANS64.TRYWAIT P0, [R9+URZ+0x30], R4 ;  /* 0x00003004090025a7 */ /* 0x000f2200080011ff */
[----:B------:R-:W-:Y:S01]  /*d320*/  VIADD R17, R131, UR4 ;  /* 0x0000000483117c36 */ /* 0x000fe20008000000 */
[----:B------:R-:W-:Y:S04]  /*d330*/  USEL UR46, UR5, URZ, UP0 ;  /* 0x000000ff052e7287 */ /* 0x000fe80008000000 */
[----:B------:R-:W-:Y:S04]  /*d340*/  SHF.R.U32.HI R6, RZ, 0x15, R17 ;  /* 0x00000015ff067819 */ /* 0x000fe80000011611 */
[----:B------:R-:W-:Y:S02]  /*d350*/  LOP3.LUT R19, R6, 0x3, RZ, 0xc0, !PT ;  /* 0x0000000306137812 */ /* 0x000fe400078ec0ff */
[----:B----4-:R-:W-:Y:S01]  /*d360*/  @P2 SEL R137, RZ, 0x1, !P0 ;  /* 0x00000001ff892807 */ /* 0x010fe20004000000 */
        /* <DEDUP_REMOVED lines=9> */
[----:B------:R-:W-:Y:S04]  /*d400*/  SHF.L.U32 R4, R16, 0x1f, RZ ;  /* 0x0000001f10047819 */ /* 0x000fe800000006ff */
[----:B------:R-:W1:Y:S02]  /*d410*/  SYNCS.PHASECHK.TRANS64.TRYWAIT P0, [R9+URZ+0x30], R4 ;  /* 0x00003004090075a7 */ /* 0x000e6400080011ff */
[----:B-1----:R-:W-:Y:S05]  /*d420*/  @!P0 BRA `(.L_x_151) ;  /* 0x0000006400a08947 */ /* 0x002fea0003800000 */
.L_x_150:
[----:B------:R-:W-:Y:S05]  /*d430*/  BSYNC B0 ;  /* 0x0000000000007941 */ /* 0x000fea0003800000 */
.L_x_149:
[----:B------:R-:W-:Y:S01]  /*d440*/  ISETP.NE.AND P0, PT, R139, RZ, PT ;  /* 0x000000ff8b00720c */ /* 0x000fe20003f05270 */
[----:B------:R-:W-:Y:S11]  /*d450*/  VIADD R138, R138, 0x1 ;  /* 0x000000018a8a7836 */ /* 0x000ff60000000000 */
[----:B------:R-:W-:Y:S01]  /*d460*/  @!UPT UIADD3 URZ, UPT, UPT, URZ, URZ, URZ ;  /* 0x000000fffffff290 */ /* 0x000fe2000fffe0ff */
[----:B------:R4:W2:Y:S04]  /*d470*/  @P0 LDS.128 R160, [R3+0x20] ;  /* 0x0000200003a00984 */ /* 0x0008a80000000c00 */
[----:B------:R4:W2:Y:S04]  /*d480*/  @P0 LDS.128 R140, [R3+0x1020] ;  /* 0x00102000038c0984 */ /* 0x0008a80000000c00 */
[----:B------:R4:W2:Y:S04]  /*d490*/  @P0 LDS.128 R168, [R7] ;  /* 0x0000000007a80984 */ /* 0x0008a80000000c00 */
[----:B------:R4:W2:Y:S04]  /*d4a0*/  @P0 LDS.128 R152, [R7+0x1000] ;  /* 0x0010000007980984 */ /* 0x0008a80000000c00 */
[----:B------:R4:W2:Y:S04]  /*d4b0*/  @P0 LDS.128 R164, [R5+0x10] ;  /* 0x0000100005a40984 */ /* 0x0008a80000000c00 */
[----:B------:R4:W2:Y:S04]  /*d4c0*/  @P0 LDS.128 R148, [R5+0x1010] ;  /* 0x0010100005940984 */ /* 0x0008a80000000c00 */
[----:B------:R4:W2:Y:S04]  /*d4d0*/  @P0 LDS.128 R156, [R0+0x10] ;  /* 0x00001000009c0984 */ /* 0x0008a80000000c00 */
[----:B------:R4:W2:Y:S01]  /*d4e0*/  @P0 LDS.128 R144, [R0+0x1010] ;  /* 0x0010100000900984 */ /* 0x0008a20000000c00 */
[C---:B------:R-:W-:Y:S04]  /*d4f0*/  ISETP.NE.AND P0, PT, R138.reuse, 0x4, PT ;  /* 0x000000048a00780c */ /* 0x040fe80003f05270 */
[----:B-1----:R-:W-:Y:S02]  /*d500*/  SEL R9, RZ, 0x1, P0 ;  /* 0x00000001ff097807 */ /* 0x002fe40000000000 */
[----:B------:R-:W-:Y:S02]  /*d510*/  SEL R138, R138, RZ, P0 ;  /* 0x000000ff8a8a7207 */ /* 0x000fe40000000000 */
[----:B------:R-:W-:Y:S02]  /*d520*/  LOP3.LUT R16, R16, R9, RZ, 0x3c, !PT ;  /* 0x0000000910107212 */ /* 0x000fe400078e3cff */
.L_x_148:
[----:B------:R-:W-:Y:S05]  /*d530*/  BSYNC B1 ;  /* 0x0000000000017941 */ /* 0x000fea0003800000 */
.L_x_147:
[----:B------:R-:W-:Y:S11]  /*d540*/  ISETP.NE.AND P0, PT, R192, R19, PT ;  /* 0x00000013c000720c */ /* 0x000ff60003f05270 */
[----:B------:R-:W-:Y:S02]  /*d550*/  @!UPT UIADD3 URZ, UPT, UPT, URZ, URZ, URZ ;  /* 0x000000fffffff290 */ /* 0x000fe4000fffe0ff */
[----:B------:R-:W-:Y:S05]  /*d560*/  @P0 BRA `(.L_x_152) ;  /* 0x0000000000bc0947 */ /* 0x000fea0003800000 */
[----:B------:R-:W-:Y:S11]  /*d570*/  LOP3.LUT P0, RZ, R6, 0x3, R181, 0x48, !PT ;  /* 0x0000000306ff7812 */ /* 0x000ff600078048b5 */
[----:B------:R-:W-:Y:S02]  /*d580*/  @!UPT UIADD3 URZ, UPT, UPT, URZ, URZ, URZ ;  /* 0x000000fffffff290 */ /* 0x000fe4000fffe0ff */
[----:B------:R-:W-:Y:S05]  /*d590*/  @!P0 BRA `(.L_x_153) ;  /* 0x0000000000408947 */ /* 0x000fea0003800000 */
[----:B------:R-:W4:Y:S01]  /*d5a0*/  LDCU.64 UR8, c[0x4][0x70] ;  /* 0x01000e00ff0877ac */ /* 0x000f220008000a00 */
[----:B---3--:R-:W-:Y:S01]  /*d5b0*/  MOV R15, 0x0 ;  /* 0x00000000000f7802 */ /* 0x008fe20000000f00 */
[----:B------:R-:W-:Y:S02]  /*d5c0*/  HFMA2 R12, -RZ, RZ, 0, 5.9604644775390625e-08 ;  /* 0x00000001ff0c7431 */ /* 0x000fe400000001ff */
[----:B------:R-:W-:Y:S02]  /*d5d0*/  IMAD.MOV.U32 R8, RZ, RZ, 0x192 ;  /* 0x00000192ff087424 */ /* 0x000fe400078e00ff */
[----:B------:R-:W-:Y:S01]  /*d5e0*/  IMAD.MOV.U32 R13, RZ, RZ, RZ ;  /* 0x000000ffff0d7224 */ /* 0x000fe200078e00ff */
[----:B------:R-:W1:Y:S01]  /*d5f0*/  LDCU.64 UR6, c[0x4][0x78] ;  /* 0x01000f00ff0677ac */ /* 0x000e620008000a00 */
[----:B------:R-:W3:Y:S01]  /*d600*/  LDC.64 R14, c[0x4][R15] ;  /* 0x010000000f0e7b82 */ /* 0x000ee20000000a00 */
[----:B------:R-:W5:Y:S01]  /*d610*/  LDCU.64 UR4, c[0x4][0x10] ;  /* 0x01000200ff0477ac */ /* 0x000f620008000a00 */
[----:B----4-:R-:W-:Y:S01]  /*d620*/  MOV R5, UR9 ;  /* 0x0000000900057c02 */ /* 0x010fe20008000f00 */
[----:B------:R-:W-:Y:S01]  /*d630*/  IMAD.U32 R4, RZ, RZ, UR8 ;  /* 0x00000008ff047e24 */ /* 0x000fe2000f8e00ff */
[----:B-1----:R-:W-:Y:S01]  /*d640*/  MOV R7, UR7 ;  /* 0x0000000700077c02 */ /* 0x002fe20008000f00 */
[----:B------:R-:W-:Y:S01]  /*d650*/  IMAD.U32 R6, RZ, RZ, UR6 ;  /* 0x00000006ff067e24 */ /* 0x000fe2000f8e00ff */
[----:B-----5:R-:W-:Y:S01]  /*d660*/  MOV R11, UR5 ;  /* 0x00000005000b7c02 */ /* 0x020fe20008000f00 */
[----:B------:R-:W-:Y:S02]  /*d670*/  IMAD.U32 R10, RZ, RZ, UR4 ;  /* 0x00000004ff0a7e24 */ /* 0x000fe4000f8e00ff */
[----:B------:R-:W-:Y:S07]  /*d680*/  LEPC R20, `(.L_x_153) ;  /* 0x000000001014794e */ /* 0x000fee0000000000 */
[----:B--23--:R-:W-:Y:S05]  /*d690*/  CALL.ABS.NOINC R14 ;  /* 0x000000000e007343 */ /* 0x00cfea0003c00000 */
.L_x_153:
[----:B------:R-:W-:Y:S05]  /*d6a0*/  WARPSYNC.ALL ;  /* 0x0000000000007948 */ /* 0x000fea0003800000 */
[C---:B------:R-:W-:Y:S01]  /*d6b0*/  R2UR UR4, R17.reuse ;  /* 0x00000000110472ca */ /* 0x040fe200000e0000 */
[----:B----4-:R-:W-:Y:S05]  /*d6c0*/  VIADD R0, R17, 0x80 ;  /* 0x0000008011007836 */ /* 0x010fea0000000000 */
[----:B------:R-:W-:Y:S04]  /*d6d0*/  SHF.R.U32.HI R0, RZ, 0x15, R0 ;  /* 0x00000015ff007819 */ /* 0x000fe80000011600 */
[----:B------:R-:W-:Y:S03]  /*d6e0*/  LOP3.LUT P0, RZ, R0, 0x3, R181, 0x48, !PT ;  /* 0x0000000300ff7812 */ /* 0x000fe600078048b5 */
[----:B------:R-:W1:Y:S10]  /*d6f0*/  LDTM.x32 R24, tmem[UR4] ;  /* 0x00000004001879ee */ /* 0x000e7400082c0000 */
[----:B-1----:R-:W-:Y:S05]  /*d700*/  @!P0 BRA `(.L_x_154) ;  /* 0x0000000000408947 */ /* 0x002fea0003800000 */
[----:B------:R-:W1:Y:S01]  /*d710*/  LDCU.64 UR8, c[0x4][0x70] ;  /* 0x01000e00ff0877ac */ /* 0x000e620008000a00 */
[----:B---3--:R-:W-:Y:S01]  /*d720*/  MOV R15, 0x0 ;  /* 0x00000000000f7802 */ /* 0x008fe20000000f00 */
[----:B------:R-:W-:Y:S02]  /*d730*/  HFMA2 R12, -RZ, RZ, 0, 5.9604644775390625e-08 ;  /* 0x00000001ff0c7431 */ /* 0x000fe400000001ff */
[----:B------:R-:W-:Y:S02]  /*d740*/  IMAD.MOV.U32 R8, RZ, RZ, 0x192 ;  /* 0x00000192ff087424 */ /* 0x000fe400078e00ff */
[----:B------:R-:W-:Y:S01]  /*d750*/  IMAD.MOV.U32 R13, RZ, RZ, RZ ;  /* 0x000000ffff0d7224 */ /* 0x000fe200078e00ff */
[----:B------:R-:W3:Y:S01]  /*d760*/  LDCU.64 UR6, c[0x4][0x78] ;  /* 0x01000f00ff0677ac */ /* 0x000ee20008000a00 */
[----:B------:R-:W4:Y:S01]  /*d770*/  LDC.64 R14, c[0x4][R15] ;  /* 0x010000000f0e7b82 */ /* 0x000f220000000a00 */
[----:B------:R-:W5:Y:S01]  /*d780*/  LDCU.64 UR4, c[0x4][0x10] ;  /* 0x01000200ff0477ac */ /* 0x000f620008000a00 */
[----:B-1----:R-:W-:Y:S01]  /*d790*/  MOV R5, UR9 ;  /* 0x0000000900057c02 */ /* 0x002fe20008000f00 */
[----:B------:R-:W-:Y:S01]  /*d7a0*/  IMAD.U32 R4, RZ, RZ, UR8 ;  /* 0x00000008ff047e24 */ /* 0x000fe2000f8e00ff */
[----:B---3--:R-:W-:Y:S01]  /*d7b0*/  MOV R7, UR7 ;  /* 0x0000000700077c02 */ /* 0x008fe20008000f00 */
[----:B------:R-:W-:Y:S01]  /*d7c0*/  IMAD.U32 R6, RZ, RZ, UR6 ;  /* 0x00000006ff067e24 */ /* 0x000fe2000f8e00ff */
[----:B-----5:R-:W-:Y:S01]  /*d7d0*/  MOV R11, UR5 ;  /* 0x00000005000b7c02 */ /* 0x020fe20008000f00 */
[----:B------:R-:W-:Y:S02]  /*d7e0*/  IMAD.U32 R10, RZ, RZ, UR4 ;  /* 0x00000004ff0a7e24 */ /* 0x000fe4000f8e00ff */
[----:B------:R-:W-:Y:S07]  /*d7f0*/  LEPC R20, `(.L_x_154) ;  /* 0x000000001014794e */ /* 0x000fee0000000000 */
[----:B--2-4-:R-:W-:Y:S05]  /*d800*/  CALL.ABS.NOINC R14 ;  /* 0x000000000e007343 */ /* 0x014fea0003c00000 */
.L_x_154:
[----:B------:R-:W-:Y:S05]  /*d810*/  WARPSYNC.ALL ;  /* 0x0000000000007948 */ /* 0x000fea0003800000 */
[----:B------:R-:W-:Y:S11]  /*d820*/  R2UR UR4, R17 ;  /* 0x00000000110472ca */ /* 0x000ff600000e0000 */
[----:B------:R-:W-:Y:S02]  /*d830*/  @!UPT UIADD3 URZ, UPT, UPT, URZ, URZ, URZ ;  /* 0x000000fffffff290 */ /* 0x000fe4000fffe0ff */
[----:B------:R-:W1:Y:S02]  /*d840*/  LDTM.x32 R56, tmem[UR4+0x80] ;  /* 0x00008004003879ee */ /* 0x000e6400082c0000 */
[----:B-1----:R-:W-:Y:S01]  /*d850*/  NOP ;  /* 0x0000000000007918 */ /* 0x002fe20000000000 */
.L_x_152:
[----:B--2---:R-:W-:Y:S01]  /*d860*/  SHF.L.U32 R4, R168, 0x10, RZ ;  /* 0x00000010a8047819 */ /* 0x004fe200000006ff */
[----:B----4-:R-:W-:Y:S01]  /*d870*/  FMUL R0, R130, R24 ;  /* 0x0000001882007220 */ /* 0x010fe20000400000 */
        /* <DEDUP_REMOVED lines=12> */
[----:B---3--:R-:W-:Y:S01]  /*d940*/  LOP3.LUT R12, R171, 0xffff0000, RZ, 0xc0, !PT ;  /* 0xffff0000ab0c7812 */ /* 0x008fe200078ec0ff */
        /* <DEDUP_REMOVED lines=25> */
[----:B------:R1:W-:Y:S01]  /*dae0*/  @!P1 STS.128 [R191], R20 ;  /* 0x00000014bf009388 */ /* 0x0003e20000000c00 */
        /* <DEDUP_REMOVED lines=15> */
[----:B------:R-:W-:Y:S01]  /*dbe0*/  SHF.L.U32 R3, R160, 0x10, RZ ;  /* 0x00000010a0037819 */ /* 0x000fe200000006ff */
        /* <DEDUP_REMOVED lines=110> */
[----:B--2---:R-:W-:Y:S01]  /*e2d0*/  F2FP.BF16.F32.PACK_AB R20, R3, R0 ;  /* 0x000000000314723e */ /* 0x004fe200000010ff */
        /* <DEDUP_REMOVED lines=83> */
[----:B------:R-:W-:Y:S01]  /*e810*/  UIADD3 UR4, UPT, UPT, UR44, 0x200, URZ ;  /* 0x000002002c047890 */ /* 0x000fe2000fffe0ff */
[----:B------:R-:W-:Y:S01]  /*e820*/  UMOV UR51, UR36 ;  /* 0x0000002400337c82 */ /* 0x000fe20008000000 */
[----:B------:R-:W-:Y:S02]  /*e830*/  UIADD3 UR9, UPT, UPT, UR49, 0x80, URZ ;  /* 0x0000008031097890 */ /* 0x000fe4000fffe0ff */
[----:B------:R-:W-:Y:S02]  /*e840*/  UIADD3 UR8, UPT, UPT, UR44, 0x1200, URZ ;  /* 0x000012002c087890 */ /* 0x000fe4000fffe0ff */
[----:B------:R-:W-:Y:S01]  /*e850*/  MOV R184, UR4 ;  /* 0x0000000400b87c02 */ /* 0x000fe20008000f00 */
[----:B------:R-:W-:Y:S01]  /*e860*/  UIADD3 UR4, UP0, UPT, UR54, 0xa80, URZ ;  /* 0x00000a8036047890 */ /* 0x000fe2000ff1e0ff */
[----:B------:R-:W-:Y:S02]  /*e870*/  UMOV UR10, UR50 ;  /* 0x00000032000a7c82 */ /* 0x000fe40008000000 */
[----:B------:R-:W-:Y:S01]  /*e880*/  R2UR UR48, R184 ;  /* 0x00000000b83072ca */ /* 0x000fe200000e0000 */
[----:B------:R-:W-:Y:S01]  /*e890*/  UIADD3.X UR5, UPT, UPT, URZ, UR55, URZ, UP0, !UPT ;  /* 0x00000037ff057290 */ /* 0x000fe200087fe4ff */
[----:B------:R-:W-:Y:S11]  /*e8a0*/  UMOV UR11, UR36 ;  /* 0x00000024000b7c82 */ /* 0x000ff60008000000 */
[----:B------:R1:W-:Y:S01]  /*e8b0*/  UTMASTG.3D [UR48], [UR4] ;  /* 0x00000030040073b5 */ /* 0x0003e20008010000 */
[----:B------:R1:W-:Y:S01]  /*e8c0*/  UTMASTG.3D [UR8], [UR4] ;  /* 0x00000008040073b5 */ /* 0x0003e20008010000 */
[----:B------:R0:W-:Y:S01]  /*e8d0*/  UTMACMDFLUSH ;  /* 0x00000000000079b7 */ /* 0x0001e20000000000 */
[----:B-1----:R-:W-:Y:S04]  /*e8e0*/  DEPBAR.LE SB0, 0x1 ;  /* 0x000080400000791a */ /* 0x002fe80000000000 */
.L_x_156:
[----:B------:R-:W-:Y:S05]  /*e8f0*/  BSYNC.RECONVERGENT B0 ;  /* 0x0000000000007941 */ /* 0x000fea0003800200 */
.L_x_155:
[----:B------:R-:W-:Y:S01]  /*e900*/  BAR.SYNC.DEFER_BLOCKING 0x1, 0x80 ;  /* 0x0042000000007b1d */ /* 0x000fe20000010000 */
[----:B------:R-:W-:Y:S04]  /*e910*/  UIADD3 UR4, UPT, UPT, UR46, 0x1, URZ ;  /* 0x000000012e047890 */ /* 0x000fe8000fffe0ff */
        /* <DEDUP_REMOVED lines=18> */
.L_x_160:
[----:B------:R-:W-:Y:S05]  /*ea40*/  BSYNC B0 ;  /* 0x0000000000007941 */ /* 0x000fea0003800000 */
.L_x_159:
[----:B------:R-:W-:Y:S01]  /*ea50*/  ISETP.NE.AND P0, PT, R139, RZ, PT ;  /* 0x000000ff8b00720c */ /* 0x000fe20003f05270 */
[----:B------:R-:W-:Y:S11]  /*ea60*/  VIADD R138, R138, 0x1 ;  /* 0x000000018a8a7836 */ /* 0x000ff60000000000 */
[----:B------:R-:W-:Y:S01]  /*ea70*/  @!UPT UIADD3 URZ, UPT, UPT, URZ, URZ, URZ ;  /* 0x000000fffffff290 */ /* 0x000fe2000fffe0ff */
[----:B------:R3:W4:Y:S04]  /*ea80*/  @P0 LDS.128 R160, [R3+0x20] ;  /* 0x0000200003a00984 */ /* 0x0007280000000c00 */
        /* <DEDUP_REMOVED lines=11> */
.L_x_158:
[----:B------:R-:W-:Y:S05]  /*eb40*/  BSYNC B1 ;  /* 0x0000000000017941 */ /* 0x000fea0003800000 */
.L_x_157:
[----:B---3--:R-:W-:Y:S05]  /*eb50*/  VIADD R3, R17, 0x400000 ;  /* 0x0040000011037836 */ /* 0x008fea0000000000 */
[----:B------:R-:W-:Y:S04]  /*eb60*/  SHF.R.U32.HI R0, RZ, 0x15, R3 ;  /* 0x00000015ff007819 */ /* 0x000fe80000011603 */
[----:B------:R-:W-:Y:S04]  /*eb70*/  LOP3.LUT R17, R0, 0x3, RZ, 0xc0, !PT ;  /* 0x0000000300117812 */ /* 0x000fe800078ec0ff */
[----:B------:R-:W-:Y:S11]  /*eb80*/  ISETP.NE.AND P0, PT, R192, R17, PT ;  /* 0x00000011c000720c */ /* 0x000ff60003f05270 */
[----:B------:R-:W-:Y:S02]  /*eb90*/  @!UPT UIADD3 URZ, UPT, UPT, URZ, URZ, URZ ;  /* 0x000000fffffff290 */ /* 0x000fe4000fffe0ff */
[----:B------:R-:W-:Y:S05]  /*eba0*/  @P0 BRA `(.L_x_162) ;  /* 0x0000000000bc0947 */ /* 0x000fea0003800000 */
[----:B------:R-:W-:Y:S02]  /*ebb0*/  LOP3.LUT P0, RZ, R0, 0x3, R181, 0x48, !PT ;  /* 0x0000000300ff7812 */ /* 0x000fe400078048b5 */
[----:B------:R-:W-:Y:S11]  /*ebc0*/  MOV R18, R3 ;  /* 0x0000000300127202 */ /* 0x000ff60000000f00 */
[----:B------:R-:W-:Y:S05]  /*ebd0*/  @!P0 BRA `(.L_x_163) ;  /* 0x0000000000408947 */ /* 0x000fea0003800000 */
[----:B------:R-:W1:Y:S01]  /*ebe0*/  LDCU.64 UR8, c[0x4][0x70] ;  /* 0x01000e00ff0877ac */ /* 0x000e620008000a00 */
[----:B--2---:R-:W-:Y:S01]  /*ebf0*/  MOV R15, 0x0 ;  /* 0x00000000000f7802 */ /* 0x004fe20000000f00 */
[----:B------:R-:W-:Y:S02]  /*ec00*/  HFMA2 R12, -RZ, RZ, 0, 5.9604644775390625e-08 ;  /* 0x00000001ff0c7431 */ /* 0x000fe400000001ff */
[----:B------:R-:W-:Y:S02]  /*ec10*/  IMAD.MOV.U32 R8, RZ, RZ, 0x192 ;  /* 0x00000192ff087424 */ /* 0x000fe400078e00ff */
[----:B------:R-:W-:Y:S01]  /*ec20*/  IMAD.MOV.U32 R13, RZ, RZ, RZ ;  /* 0x000000ffff0d7224 */ /* 0x000fe200078e00ff */
[----:B------:R-:W2:Y:S01]  /*ec30*/  LDCU.64 UR6, c[0x4][0x78] ;  /* 0x01000f00ff0677ac */ /* 0x000ea20008000a00 */
[----:B------:R-:W3:Y:S01]  /*ec40*/  LDC.64 R14, c[0x4][R15] ;  /* 0x010000000f0e7b82 */ /* 0x000ee20000000a00 */
[----:B------:R-:W5:Y:S01]  /*ec50*/  LDCU.64 UR4, c[0x4][0x10] ;  /* 0x01000200ff0477ac */ /* 0x000f620008000a00 */
[----:B-1----:R-:W-:Y:S01]  /*ec60*/  MOV R5, UR9 ;  /* 0x0000000900057c02 */ /* 0x002fe20008000f00 */
[----:B------:R-:W-:Y:S01]  /*ec70*/  IMAD.U32 R4, RZ, RZ, UR8 ;  /* 0x00000008ff047e24 */ /* 0x000fe2000f8e00ff */
[----:B--2---:R-:W-:Y:S01]  /*ec80*/  MOV R7, UR7 ;  /* 0x0000000700077c02 */ /* 0x004fe20008000f00 */
[----:B------:R-:W-:Y:S01]  /*ec90*/  IMAD.U32 R6, RZ, RZ, UR6 ;  /* 0x00000006ff067e24 */ /* 0x000fe2000f8e00ff */
[----:B-----5:R-:W-:Y:S01]  /*eca0*/  MOV R11, UR5 ;  /* 0x00000005000b7c02 */ /* 0x020fe20008000f00 */
[----:B------:R-:W-:Y:S02]  /*ecb0*/  IMAD.U32 R10, RZ, RZ, UR4 ;  /* 0x00000004ff0a7e24 */ /* 0x000fe4000f8e00ff */
[----:B------:R-:W-:Y:S07]  /*ecc0*/  LEPC R20, `(.L_x_163) ;  /* 0x000000001014794e */ /* 0x000fee0000000000 */
[----:B---34-:R-:W-:Y:S05]  /*ecd0*/  CALL.ABS.NOINC R14 ;  /* 0x000000000e007343 */ /* 0x018fea0003c00000 */
.L_x_163:
[----:B------:R-:W-:Y:S05]  /*ece0*/  WARPSYNC.ALL ;  /* 0x0000000000007948 */ /* 0x000fea0003800000 */
[C---:B------:R-:W-:Y:S01]  /*ecf0*/  R2UR UR4, R18.reuse ;  /* 0x00000000120472ca */ /* 0x040fe200000e0000 */
[----:B------:R-:W-:Y:S05]  /*ed00*/  VIADD R0, R18, 0x80 ;  /* 0x0000008012007836 */ /* 0x000fea0000000000 */
[----:B------:R-:W-:Y:S04]  /*ed10*/  SHF.R.U32.HI R0, RZ, 0x15, R0 ;  /* 0x00000015ff007819 */ /* 0x000fe80000011600 */
[----:B------:R-:W-:Y:S03]  /*ed20*/  LOP3.LUT P0, RZ, R0, 0x3, R181, 0x48, !PT ;  /* 0x0000000300ff7812 */ /* 0x000fe600078048b5 */
[----:B------:R-:W1:Y:S10]  /*ed30*/  LDTM.x32 R24, tmem[UR4] ;  /* 0x00000004001879ee */ /* 0x000e7400082c0000 */
[----:B-1----:R-:W-:Y:S05]  /*ed40*/  @!P0 BRA `(.L_x_164) ;  /* 0x0000000000408947 */ /* 0x002fea0003800000 */
        /* <DEDUP_REMOVED lines=16> */
.L_x_164:
[----:B------:R-:W-:Y:S05]  /*ee50*/  WARPSYNC.ALL ;  /* 0x0000000000007948 */ /* 0x000fea0003800000 */
[----:B------:R-:W-:Y:S11]  /*ee60*/  R2UR UR4, R18 ;  /* 0x00000000120472ca */ /* 0x000ff600000e0000 */
[----:B------:R-:W-:Y:S02]  /*ee70*/  @!UPT UIADD3 URZ, UPT, UPT, URZ, URZ, URZ ;  /* 0x000000fffffff290 */ /* 0x000fe4000fffe0ff */
[----:B------:R-:W1:Y:S02]  /*ee80*/  LDTM.x32 R56, tmem[UR4+0x80] ;  /* 0x00008004003879ee */ /* 0x000e6400082c0000 */
[----:B-1----:R-:W-:Y:S01]  /*ee90*/  NOP ;  /* 0x0000000000007918 */ /* 0x002fe20000000000 */
.L_x_162:
[----:B--2---:R-:W-:Y:S01]  /*eea0*/  SHF.L.U32 R4, R168, 0x10, RZ ;  /* 0x00000010a8047819 */ /* 0x004fe200000006ff */
        /* <DEDUP_REMOVED lines=234> */
[----:B------:R-:W-:Y:S01]  /*fd50*/  @P2 SHF.L.U32 R3, R16, 0x1f, RZ ;  /* 0x0000001f10032819 */ /* 0x000fe200000006ff */
        /* <DEDUP_REMOVED lines=29> */
.L_x_166:
[----:B------:R-:W-:Y:S05]  /*ff30*/  BSYNC.RECONVERGENT B0 ;  /* 0x0000000000007941 */ /* 0x000fea0003800200 */
.L_x_165:
[----:B------:R-:W-:Y:S01]  /*ff40*/  BAR.SYNC.DEFER_BLOCKING 0x1, 0x80 ;  /* 0x0042000000007b1d */ /* 0x000fe20000010000 */
[----:B------:R-:W-:Y:S02]  /*ff50*/  UISETP.NE.AND UP0, UPT, UR43, URZ, UPT ;  /* 0x000000ff2b00728c */ /* 0x000fe4000bf05270 */
[----:B------:R-:W-:Y:S02]  /*ff60*/  UIADD3 UR5, UPT, UPT, UR47, 0x1, URZ ;  /* 0x000000012f057890 */ /* 0x000fe4000fffe0ff */
[----:B------:R-:W-:Y:S02]  /*ff70*/  USEL UR4, URZ, 0x60, !UP0 ;  /* 0x00000060ff047887 */ /* 0x000fe4000c000000 */
[----:B------:R-:W-:Y:S02]  /*ff80*/  UISETP.NE.AND UP0, UPT, UR5, 0x4, UPT ;  /* 0x000000040500788c */ /* 0x000fe4000bf05270 */
[----:B------:R-:W-:Y:S02]  /*ff90*/  UIADD3 UR49, UPT, UPT, UR52, UR4, URZ ;  /* 0x0000000434317290 */ /* 0x000fe4000fffe0ff */
[----:B------:R-:W-:Y:S01]  /*ffa0*/  VIADD R131, R131, UR4 ;  /* 0x0000000483837c36 */ /* 0x000fe20008000000 */
[----:B------:R-:W-:Y:S04]  /*ffb0*/  USEL UR46, UR5, URZ, UP0 ;  /* 0x000000ff052e7287 */ /* 0x000fe80008000000 */
[----:B------:R-:W-:Y:S04]  /*ffc0*/  SHF.R.U32.HI R6, RZ, 0x15, R131 ;  /* 0x00000015ff067819 */ /* 0x000fe80000011683 */
[----:B------:R-:W-:Y:S01]  /*ffd0*/  LOP3.LUT R17, R6, 0x3, RZ, 0xc0, !PT ;  /* 0x0000000306117812 */ /* 0x000fe200078ec0ff */
        /* <DEDUP_REMOVED lines=16> */
.L_x_170:
[----:B------:R-:W-:Y:S05]  /*100e0*/  BSYNC B0 ;  /* 0x0000000000007941 */ /* 0x000fea0003800000 */
.L_x_169:
        /* <DEDUP_REMOVED lines=15> */
.L_x_168:
[----:B------:R-:W-:Y:S05]  /*101e0*/  BSYNC B1 ;  /* 0x0000000000017941 */ /* 0x000fea0003800000 */
.L_x_167:
[----:B------:R-:W-:Y:S11]  /*101f0*/  ISETP.NE.AND P0, PT, R192, R17, PT ;  /* 0x00000011c000720c */ /* 0x000ff60003f05270 */
[----:B------:R-:W-:Y:S02]  /*10200*/  @!UPT UIADD3 URZ, UPT, UPT, URZ, URZ, URZ ;  /* 0x000000fffffff290 */ /* 0x000fe4000fffe0ff */
[----:B------:R-:W-:Y:S05]  /*10210*/  @P0 BRA `(.L_x_172) ;  /* 0x0000000000bc0947 */ /* 0x000fea0003800000 */
[----:B------:R-:W-:Y:S11]  /*10220*/  LOP3.LUT P0, RZ, R6, 0x3, R181, 0x48, !PT ;  /* 0x0000000306ff7812 */ /* 0x000ff600078048b5 */
[----:B------:R-:W-:Y:S02]  /*10230*/  @!UPT UIADD3 URZ, UPT, UPT, URZ, URZ, URZ ;  /* 0x000000fffffff290 */ /* 0x000fe4000fffe0ff */
[----:B------:R-:W-:Y:S05]  /*10240*/  @!P0 BRA `(.L_x_173) ;  /* 0x0000000000408947 */ /* 0x000fea0003800000 */
[----:B------:R-:W3:Y:S01]  /*10250*/  LDCU.64 UR8, c[0x4][0x70] ;  /* 0x01000e00ff0877ac */ /* 0x000ee20008000a00 */
[----:B--2---:R-:W-:Y:S01]  /*10260*/  MOV R15, 0x0 ;  /* 0x00000000000f7802 */ /* 0x004fe20000000f00 */
        /* <DEDUP_REMOVED lines=14> */
.L_x_173:
        /* <DEDUP_REMOVED lines=23> */
.L_x_174:
[----:B------:R-:W-:Y:S05]  /*104c0*/  WARPSYNC.ALL ;  /* 0x0000000000007948 */ /* 0x000fea0003800000 */
[----:B------:R-:W-:Y:S11]  /*104d0*/  R2UR UR4, R131 ;  /* 0x00000000830472ca */ /* 0x000ff600000e0000 */
[----:B------:R-:W-:Y:S02]  /*104e0*/  @!UPT UIADD3 URZ, UPT, UPT, URZ, URZ, URZ ;  /* 0x000000fffffff290 */ /* 0x000fe4000fffe0ff */
[----:B------:R-:W1:Y:S02]  /*104f0*/  LDTM.x32 R56, tmem[UR4+0x80] ;  /* 0x00008004003879ee */ /* 0x000e6400082c0000 */
[----:B-1----:R-:W-:Y:S01]  /*10500*/  NOP ;  /* 0x0000000000007918 */ /* 0x002fe20000000000 */
.L_x_172:
[----:B--23--:R-:W-:Y:S01]  /*10510*/  SHF.L.U32 R4, R168, 0x10, RZ ;  /* 0x00000010a8047819 */ /* 0x00cfe200000006ff */
        /* <DEDUP_REMOVED lines=262> */
.L_x_176:
[----:B------:R-:W-:Y:S05]  /*11580*/  BSYNC.RECONVERGENT B0 ;  /* 0x0000000000007941 */ /* 0x000fea0003800200 */
.L_x_175:
        /* <DEDUP_REMOVED lines=14> */
[----:B------:R-:W-:Y:S01]  /*11670*/  @P1 IADD3 R7, PT, PT, R200, R5, RZ ;  /* 0x00000005c8071210 */ /* 0x000fe20007ffe0ff */
[----:B------:R-:W-:Y:S06]  /*11680*/  @P0 BRA `(.L_x_180) ;  /* 0x00000000000c0947 */ /* 0x000fec0003800000 */
[----:B------:R-:W-:Y:S04]  /*11690*/  SHF.L.U32 R16, R16, 0x1f, RZ ;  /* 0x0000001f10107819 */ /* 0x000fe800000006ff */
[----:B------:R-:W1:Y:S02]  /*116a0*/  SYNCS.PHASECHK.TRANS64.TRYWAIT P0, [R3+URZ+0x30], R16 ;  /* 0x00003010030075a7 */ /* 0x000e6400080011ff */
[----:B-1----:R-:W-:Y:S05]  /*116b0*/  @!P0 BRA `(.L_x_181) ;  /* 0x0000002400388947 */ /* 0x002fea0003800000 */
.L_x_180:
[----:B------:R-:W-:Y:S05]  /*116c0*/  BSYNC B0 ;  /* 0x0000000000007941 */ /* 0x000fea0003800000 */
.L_x_179:
[----:B------:R-:W-:Y:S11]  /*116d0*/  ISETP.NE.AND P0, PT, R139, RZ, PT ;  /* 0x000000ff8b00720c */ /* 0x000ff60003f05270 */
[----:B------:R-:W-:Y:S02]  /*116e0*/  @!UPT UIADD3 URZ, UPT, UPT, URZ, URZ, URZ ;  /* 0x000000fffffff290 */ /* 0x000fe4000fffe0ff */
[----:B------:R3:W4:Y:S01]  /*116f0*/  @P0 LDS.128 R168, [R5] ;  /* 0x0000000005a80984 */ /* 0x0007220000000c00 */
[----:B------:R-:W-:Y:S03]  /*11700*/  @P0 IADD3 R0, PT, PT, R190, R7, RZ ;  /* 0x00000007be000210 */ /* 0x000fe60007ffe0ff */
[----:B------:R3:W1:Y:S04]  /*11710*/  @P0 LDS.128 R152, [R5+0x1000] ;  /* 0x0010000005980984 */ /* 0x0006680000000c00 */
[----:B------:R3:W1:Y:S04]  /*11720*/  @P0 LDS.128 R160, [R198+0x20] ;  /* 0x00002000c6a00984 */ /* 0x0006680000000c00 */
[----:B------:R3:W1:Y:S04]  /*11730*/  @P0 LDS.128 R140, [R198+0x1020] ;  /* 0x00102000c68c0984 */ /* 0x0006680000000c00 */
[----:B------:R3:W1:Y:S04]  /*11740*/  @P0 LDS.128 R164, [R7+0x10] ;  /* 0x0000100007a40984 */ /* 0x0006680000000c00 */
[----:B------:R3:W1:Y:S04]  /*11750*/  @P0 LDS.128 R148, [R7+0x1010] ;  /* 0x0010100007940984 */ /* 0x0006680000000c00 */
[----:B------:R3:W1:Y:S04]  /*11760*/  @P0 LDS.128 R156, [R0+0x10] ;  /* 0x00001000009c0984 */ /* 0x0006680000000c00 */
[----:B------:R3:W1:Y:S02]  /*11770*/  @P0 LDS.128 R144, [R0+0x1010] ;  /* 0x0010100000900984 */ /* 0x0006640000000c00 */
.L_x_178:
[----:B------:R-:W-:Y:S05]  /*11780*/  BSYNC B1 ;  /* 0x0000000000017941 */ /* 0x000fea0003800000 */
.L_x_177:
        /* <DEDUP_REMOVED lines=14> */
[----:B------:R-:W2:Y:S01]  /*11870*/  LDCU.64 UR6, c[0x4][0x78] ;  /* 0x01000f00ff0677ac */ /* 0x000ea20008000a00 */
[----:B------:R-:W1:Y:S01]  /*11880*/  LDC.64 R14, c[0x4][R15] ;  /* 0x010000000f0e7b82 */ /* 0x000e620000000a00 */
[----:B------:R-:W5:Y:S01]  /*11890*/  LDCU.64 UR4, c[0x4][0x10] ;  /* 0x01000200ff0477ac */ /* 0x000f620008000a00 */
[----:B---3--:R-:W-:Y:S01]  /*118a0*/  MOV R5, UR9 ;  /* 0x0000000900057c02 */ /* 0x008fe20008000f00 */
[----:B------:R-:W-:Y:S01]  /*118b0*/  IMAD.U32 R4, RZ, RZ, UR8 ;  /* 0x00000008ff047e24 */ /* 0x000fe2000f8e00ff */
[----:B--2---:R-:W-:Y:S01]  /*118c0*/  MOV R7, UR7 ;  /* 0x0000000700077c02 */ /* 0x004fe20008000f00 */
[----:B------:R-:W-:Y:S01]  /*118d0*/  IMAD.U32 R6, RZ, RZ, UR6 ;  /* 0x00000006ff067e24 */ /* 0x000fe2000f8e00ff */
[----:B-----5:R-:W-:Y:S01]  /*118e0*/  MOV R11, UR5 ;  /* 0x00000005000b7c02 */ /* 0x020fe20008000f00 */
[----:B------:R-:W-:Y:S02]  /*118f0*/  IMAD.U32 R10, RZ, RZ, UR4 ;  /* 0x00000004ff0a7e24 */ /* 0x000fe4000f8e00ff */
[----:B------:R-:W-:Y:S07]  /*11900*/  LEPC R20, `(.L_x_183) ;  /* 0x000000001014794e */ /* 0x000fee0000000000 */
[----:B-1--4-:R-:W-:Y:S05]  /*11910*/  CALL.ABS.NOINC R14 ;  /* 0x000000000e007343 */ /* 0x012fea0003c00000 */
.L_x_183:
[----:B------:R-:W-:Y:S05]  /*11920*/  WARPSYNC.ALL ;  /* 0x0000000000007948 */ /* 0x000fea0003800000 */
[C---:B------:R-:W-:Y:S01]  /*11930*/  R2UR UR4, R131.reuse ;  /* 0x00000000830472ca */ /* 0x040fe200000e0000 */
[----:B------:R-:W-:Y:S05]  /*11940*/  VIADD R0, R131, 0x80 ;  /* 0x0000008083007836 */ /* 0x000fea0000000000 */
[----:B------:R-:W-:Y:S04]  /*11950*/  SHF.R.U32.HI R0, RZ, 0x15, R0 ;  /* 0x00000015ff007819 */ /* 0x000fe80000011600 */
[----:B------:R-:W-:Y:S03]  /*11960*/  LOP3.LUT P0, RZ, R0, 0x3, R181, 0x48, !PT ;  /* 0x0000000300ff7812 */ /* 0x000fe600078048b5 */
[----:B------:R-:W3:Y:S10]  /*11970*/  LDTM.x32 R24, tmem[UR4] ;  /* 0x00000004001879ee */ /* 0x000ef400082c0000 */
[----:B---3--:R-:W-:Y:S05]  /*11980*/  @!P0 BRA `(.L_x_184) ;  /* 0x0000000000408947 */ /* 0x008fea0003800000 */
        /* <DEDUP_REMOVED lines=16> */
.L_x_184:
[----:B------:R-:W-:Y:S05]  /*11a90*/  WARPSYNC.ALL ;  /* 0x0000000000007948 */ /* 0x000fea0003800000 */
[----:B------:R-:W-:Y:S11]  /*11aa0*/  R2UR UR4, R131 ;  /* 0x00000000830472ca */ /* 0x000ff600000e0000 */
[----:B------:R-:W-:Y:S02]  /*11ab0*/  @!UPT UIADD3 URZ, UPT, UPT, URZ, URZ, URZ ;  /* 0x000000fffffff290 */ /* 0x000fe4000fffe0ff */
[----:B------:R-:W3:Y:S02]  /*11ac0*/  LDTM.x32 R56, tmem[UR4+0x80] ;  /* 0x00008004003879ee */ /* 0x000ee400082c0000 */
[----:B---3--:R-:W-:Y:S01]  /*11ad0*/  NOP ;  /* 0x0000000000007918 */ /* 0x008fe20000000000 */
.L_x_182:
[----:B----4-:R-:W-:Y:S01]  /*11ae0*/  SHF.L.U32 R6, R168, 0x10, RZ ;  /* 0x00000010a8067819 */ /* 0x010fe200000006ff */
[----:B------:R-:W-:Y:S01]  /*11af0*/  FMUL R0, R130, R24 ;  /* 0x0000001882007220 */ /* 0x000fe20000400000 */
[----:B------:R-:W-:Y:S01]  /*11b00*/  LOP3.LUT R8, R168, 0xffff0000, RZ, 0xc0, !PT ;  /* 0xffff0000a8087812 */ /* 0x000fe200078ec0ff */
[----:B-1----:R-:W-:Y:S01]  /*11b10*/  FMUL R3, R130, R25 ;  /* 0x0000001982037220 */ /* 0x002fe20000400000 */
[----:B------:R-:W-:Y:S01]  /*11b20*/  SHF.L.U32 R7, R169, 0x10, RZ ;  /* 0x00000010a9077819 */ /* 0x000fe200000006ff */
[----:B------:R-:W-:Y:S01]  /*11b30*/  FFMA R0, R133, R6, R0 ;  /* 0x0000000685007223 */ /* 0x000fe20000000000 */
[----:B--2---:R-:W-:Y:S01]  /*11b40*/  LOP3.LUT R88, R169, 0xffff0000, RZ, 0xc0, !PT ;  /* 0xffff0000a9587812 */ /* 0x004fe200078ec0ff */
[----:B------:R-:W-:Y:S01]  /*11b50*/  FFMA R3, R133, R8, R3 ;  /* 0x0000000885037223 */ /* 0x000fe20000000003 */
[----:B------:R-:W-:Y:S01]  /*11b60*/  SHF.L.U32 R89, R170, 0x10, RZ ;  /* 0x00000010aa597819 */ /* 0x000fe200000006ff */
[----:B------:R-:W-:Y:S01]  /*11b70*/  FMUL R4, R130, R26 ;  /* 0x0000001a82047220 */ /* 0x000fe20000400000 */
[----:B------:R-:W-:Y:S01]  /*11b80*/  LOP3.LUT R90, R170, 0xffff0000, RZ, 0xc0, !PT ;  /* 0xffff0000aa5a7812 */ /* 0x000fe200078ec0ff */
[----:B------:R-:W-:Y:S01]  /*11b90*/  FMUL R5, R130, R27 ;  /* 0x0000001b82057220 */ /* 0x000fe20000400000 */
[----:B------:R-:W-:Y:S01]  /*11ba0*/  SHF.L.U32 R91, R171, 0x10, RZ ;  /* 0x00000010ab5b7819 */ /* 0x000fe200000006ff */
[----:B------:R-:W-:Y:S01]  /*11bb0*/  FFMA R4, R133, R7, R4 ;  /* 0x0000000785047223 */ /* 0x000fe20000000004 */
[----:B------:R-:W-:Y:S01]  /*11bc0*/  LOP3.LUT R92, R171, 0xffff0000, RZ, 0xc0, !PT ;  /* 0xffff0000ab5c7812 */ /* 0x000fe200078ec0ff */
[C---:B------:R-:W-:Y:S01]  /*11bd0*/  FFMA R5, R133.reuse, R88, R5 ;  /* 0x0000005885057223 */ /* 0x040fe20000000005 */
[----:B------:R-:W-:Y:S01]  /*11be0*/  ISETP.NE.AND P1, PT, R192, R17, PT ;  /* 0x00000011c000720c */ /* 0x000fe20003f25270 */
        /* <DEDUP_REMOVED lines=21> */
[----:B------:R-:W-:Y:S01]  /*11d40*/  LOP3.LUT R102, R160, 0xffff0000, RZ, 0xc0, !PT ;  /* 0xffff0000a0667812 */ /* 0x000fe200078ec0ff */
[----:B------:R-:W-:Y:S01]  /*11d50*/  FMUL R3, R130, R33 ;  /* 0x0000002182037220 */ /* 0x000fe20000400000 */
[----:B------:R-:W-:Y:S01]  /*11d60*/  SHF.L.U32 R103, R161, 0x10, RZ ;  /* 0x00000010a1677819 */ /* 0x000fe200000006ff */
[----:B------:R-:W-:Y:S01]  /*11d70*/  FFMA R0, R133, R93, R0 ;  /* 0x0000005d85007223 */ /* 0x000fe20000000000 */
[----:B------:R-:W-:Y:S01]  /*11d80*/  LOP3.LUT R104, R161, 0xffff0000, RZ, 0xc0, !PT ;  /* 0xffff0000a1687812 */ /* 0x000fe200078ec0ff */
[----:B------:R-:W-:Y:S01]  /*11d90*/  FFMA R3, R133, R94, R3 ;  /* 0x0000005e85037223 */ /* 0x000fe20000000003 */
[----:B------:R-:W-:Y:S01]  /*11da0*/  SHF.L.U32 R105, R162, 0x10, RZ ;  /* 0x00000010a2697819 */ /* 0x000fe200000006ff */
[----:B------:R-:W-:Y:S01]  /*11db0*/  FMUL R17, R130, R63 ;  /* 0x0000003f82117220 */ /* 0x000fe20000400000 */
[----:B------:R-:W-:Y:S01]  /*11dc0*/  LOP3.LUT R106, R162, 0xffff0000, RZ, 0xc0, !PT ;  /* 0xffff0000a26a7812 */ /* 0x000fe200078ec0ff */
[C---:B------:R-:W-:Y:S01]  /*11dd0*/  FMUL R63, R130.reuse, R77 ;  /* 0x0000004d823f7220 */ /* 0x040fe20000400000 */
[----:B------:R-:W-:Y:S01]  /*11de0*/  F2FP.BF16.F32.PACK_AB R77, R5, R4 ;  /* 0x00000004054d723e */ /* 0x000fe200000010ff */
[C---:B------:R-:W-:Y:S01]  /*11df0*/  FMUL R4, R130.reuse, R34 ;  /* 0x0000002282047220 */ /* 0x040fe20000400000 */
[----:B------:R-:W-:Y:S01]  /*11e00*/  F2FP.BF16.F32.PACK_AB R32, R3, R0 ;  /* 0x000000000320723e */ /* 0x000fe200000010ff */
[C---:B------:R-:W-:Y:S01]  /*11e10*/  FMUL R5, R130.reuse, R35 ;  /* 0x0000002382057220 */ /* 0x040fe20000400000 */
[C---:B------:R-:W-:Y:S01]  /*11e20*/  SHF.L.U32 R107, R163.reuse, 0x10, RZ ;  /* 0x00000010a36b7819 */ /* 0x040fe200000006ff */
[C---:B------:R-:W-:Y:S01]  /*11e30*/  FMUL R18, R130.reuse, R64 ;  /* 0x0000004082127220 */ /* 0x040fe20000400000 */
[----:B------:R-:W-:Y:S01]  /*11e40*/  LOP3.LUT R108, R163, 0xffff0000, RZ, 0xc0, !PT ;  /* 0xffff0000a36c7812 */ /* 0x000fe200078ec0ff */
[C---:B------:R-:W-:Y:S01]  /*11e50*/  FMUL R64, R130.reuse, R78 ;  /* 0x0000004e82407220 */ /* 0x040fe20000400000 */
[----:B------:R-:W-:Y:S01]  /*11e60*/  F2FP.BF16.F32.PACK_AB R78, R7, R6 ;  /* 0x00000006074e723e */ /* 0x000fe200000010ff */
[----:B------:R-:W-:Y:S01]  /*11e70*/  FMUL R19, R130, R65 ;  /* 0x0000004182137220 */ /* 0x000fe20000400000 */
[----:B------:R-:W-:Y:S01]  /*11e80*/  SHF.L.U32 R109, R156, 0x10, RZ ;  /* 0x000000109c6d7819 */ /* 0x000fe200000006ff */
[C---:B------:R-:W-:Y:S01]  /*11e90*/  FMUL R65, R130.reuse, R79 ;  /* 0x0000004f82417220 */ /* 0x040fe20000400000 */
[----:B------:R-:W-:Y:S01]  /*11ea0*/  F2FP.BF16.F32.PACK_AB R79, R9, R8 ;  /* 0x00000008094f723e */ /* 0x000fe200000010ff */
        /* <DEDUP_REMOVED lines=10> */
[----:B------:R-:W-:Y:S01]  /*11f50*/  FMUL R9, R130, R39 ;  /* 0x0000002782097220 */ /* 0x000fe20000400000 */
[----:B------:R-:W-:Y:S01]  /*11f60*/  SHF.L.U32 R115, R159, 0x10, RZ ;  /* 0x000000109f737819 */ /* 0x000fe200000006ff */
[----:B------:R-:W-:Y:S01]  /*11f70*/  FFMA R6, R133, R97, R6 ;  /* 0x0000006185067223 */ /* 0x000fe20000000006 */
[----:B------:R-:W-:Y:S01]  /*11f80*/  F2FP.BF16.F32.PACK_AB R33, R5, R4 ;  /* 0x000000040521723e */ /* 0x000fe200000010ff */
[----:B------:R-:W-:Y:S01]  /*11f90*/  FFMA R7, R133, R98, R7 ;  /* 0x0000006285077223 */ /* 0x000fe20000000007 */
[----:B------:R-:W-:Y:S01]  /*11fa0*/  LOP3.LUT R116, R159, 0xffff0000, RZ, 0xc0, !PT ;  /* 0xffff00009f747812 */ /* 0x000fe200078ec0ff */
[C---:B------:R-:W-:Y:S01]  /*11fb0*/  FFMA R8, R133.reuse, R99, R8 ;  /* 0x0000006385087223 */ /* 0x040fe20000000008 */
[C---:B------:R-:W-:Y:S01]  /*11fc0*/  SHF.L.U32 R117, R152.reuse, 0x10, RZ ;  /* 0x0000001098757819 */ /* 0x040fe200000006ff */
[----:B------:R-:W-:Y:S01]  /*11fd0*/  FFMA R9, R133, R100, R9 ;  /* 0x0000006485097223 */ /* 0x000fe20000000009 */
[----:B------:R-:W-:Y:S01]  /*11fe0*/  F2FP.BF16.F32.PACK_AB R34, R7, R6 ;  /* 0x000000060722723e */ /* 0x000fe200000010ff */
[----:B------:R-:W-:Y:S01]  /*11ff0*/  @!P1 STS.128 [R191+0x6000], R76 ;  /* 0x0060004cbf009388 */ /* 0x000fe20000000c00 */
[----:B------:R-:W-:Y:S01]  /*12000*/  LOP3.LUT R118, R152, 0xffff0000, RZ, 0xc0, !PT ;  /* 0xffff000098767812 */ /* 0x000fe200078ec0ff */
[C---:B------:R-:W-:Y:S01]  /*12010*/  FMUL R0, R130.reuse, R40 ;  /* 0x0000002882007220 */ /* 0x040fe20000400000 */
[----:B------:R-:W-:Y:S01]  /*12020*/  F2FP.BF16.F32.PACK_AB R35, R9, R8 ;  /* 0x000000080923723e */ /* 0x000fe200000010ff */
[C---:B------:R-:W-:Y:S01]  /*12030*/  FMUL R3, R130.reuse, R41 ;  /* 0x0000002982037220 */ /* 0x040fe20000400000 */
[C---:B------:R-:W-:Y:S01]  /*12040*/  SHF.L.U32 R119, R153.reuse, 0x10, RZ ;  /* 0x0000001099777819 */ /* 0x040fe200000006ff */
[----:B------:R-:W-:Y:S01]  /*12050*/  FMUL R4, R130, R42 ;  /* 0x0000002a82047220 */ /* 0x000fe20000400000 */
[----:B------:R-:W-:Y:S01]  /*12060*/  LOP3.LUT R120, R153, 0xffff0000, RZ, 0xc0, !PT ;  /* 0xffff000099787812 */ /* 0x000fe200078ec0ff */
[----:B------:R1:W-:Y:S01]  /*12070*/  @!P1 STS.128 [R199+0x6010], R32 ;  /* 0x00601020c7009388 */ /* 0x0003e20000000c00 */
[----:B------:R-:W-:Y:S01]  /*12080*/  SHF.L.U32 R121, R154, 0x10, RZ ;  /* 0x000000109a797819 */ /* 0x000fe200000006ff */
[----:B------:R-:W-:Y:S01]  /*12090*/  FMUL R5, R130, R43 ;  /* 0x0000002b82057220 */ /* 0x000fe20000400000 */
[----:B------:R-:W-:Y:S01]  /*120a0*/  LOP3.LUT R122, R154, 0xffff0000, RZ, 0xc0, !PT ;  /* 0xffff00009a7a7812 */ /* 0x000fe200078ec0ff */
[----:B------:R-:W-:Y:S01]  /*120b0*/  FFMA R0, R133, R101, R0 ;  /* 0x0000006585007223 */ /* 0x000fe20000000000 */
[C---:B------:R-:W-:Y:S01]  /*120c0*/  SHF.L.U32 R123, R155.reuse, 0x10, RZ ;  /* 0x000000109b7b7819 */ /* 0x040fe200000006ff */
[----:B------:R-:W-:Y:S01]  /*120d0*/  FMUL R6, R130, R44 ;  /* 0x0000002c82067220 */ /* 0x000fe20000400000 */
[----:B------:R-:W-:Y:S01]  /*120e0*/  LOP3.LUT R124, R155, 0xffff0000, RZ, 0xc0, !PT ;  /* 0xffff00009b7c7812 */ /* 0x000fe200078ec0ff */
[C---:B------:R-:W-:Y:S01]  /*120f0*/  FFMA R3, R133.reuse, R102, R3 ;  /* 0x0000006685037223 */ /* 0x040fe20000000003 */
[----:B------:R-:W-:Y:S01]  /*12100*/  SHF.L.U32 R125, R148, 0x10, RZ ;  /* 0x00000010947d7819 */ /* 0x000fe200000006ff */
[----:B------:R-:W-:Y:S01]  /*12110*/  FMUL R7, R130, R45 ;  /* 0x0000002d82077220 */ /* 0x000fe20000400000 */
[----:B------:R-:W-:Y:S01]  /*12120*/  LOP3.LUT R126, R148, 0xffff0000, RZ, 0xc0, !PT ;  /* 0xffff0000947e7812 */ /* 0x000fe200078ec0ff */
[----:B------:R-:W-:Y:S01]  /*12130*/  FFMA R4, R133, R103, R4 ;  /* 0x0000006785047223 */ /* 0x000fe20000000004 */
[----:B------:R-:W-:Y:S01]  /*12140*/  F2FP.BF16.F32.PACK_AB R36, R3, R0 ;  /* 0x000000000324723e */ /* 0x000fe200000010ff */
[C---:B------:R-:W-:Y:S01]  /*12150*/  FMUL R8, R130.reuse, R46 ;  /* 0x0000002e82087220 */ /* 0x040fe20000400000 */
[----:B------:R-:W-:Y:S01]  /*12160*/  SHF.L.U32 R127, R149, 0x10, RZ ;  /* 0x00000010957f7819 */ /* 0x000fe200000006ff */
[----:B------:R-:W-:Y:S01]  /*12170*/  FFMA R5, R133, R104, R5 ;  /* 0x0000006885057223 */ /* 0x000fe20000000005 */
[----:B------:R-:W-:Y:S01]  /*12180*/  LOP3.LUT R128, R149, 0xffff0000, RZ, 0xc0, !PT ;  /* 0xffff000095807812 */ /* 0x000fe200078ec0ff */
[----:B------:R-:W-:Y:S01]  /*12190*/  FMUL R9, R130, R47 ;  /* 0x0000002f82097220 */ /* 0x000fe20000400000 */
[C---:B------:R-:W-:Y:S01]  /*121a0*/  SHF.L.U32 R129, R150.reuse, 0x10, RZ ;  /* 0x0000001096817819 */ /* 0x040fe200000006ff */
[----:B------:R-:W-:Y:S01]  /*121b0*/  FFMA R6, R133, R105, R6 ;  /* 0x0000006985067223 */ /* 0x000fe20000000006 */
[----:B------:R-:W-:Y:S01]  /*121c0*/  F2FP.BF16.F32.PACK_AB R37, R5, R4 ;  /* 0x000000040525723e */ /* 0x000fe200000010ff */
[C---:B------:R-:W-:Y:S01]  /*121d0*/  FFMA R7, R133.reuse, R106, R7 ;  /* 0x0000006a85077223 */ /* 0x040fe20000000007 */
[----:B------:R-:W-:Y:S01]  /*121e0*/  LOP3.LUT R132, R150, 0xffff0000, RZ, 0xc0, !PT ;  /* 0xffff000096847812 */ /* 0x000fe200078ec0ff */
[----:B------:R-:W-:Y:S01]  /*121f0*/  FFMA R8, R133, R107, R8 ;  /* 0x0000006b85087223 */ /* 0x000fe20000000008 */
[----:B------:R-:W-:Y:S01]  /*12200*/  SHF.L.U32 R131, R151, 0x10, RZ ;  /* 0x0000001097837819 */ /* 0x000fe200000006ff */
[----:B------:R-:W-:Y:S01]  /*12210*/  FFMA R9, R133, R108, R9 ;  /* 0x0000006c85097223 */ /* 0x000fe20000000009 */
[----:B------:R-:W-:Y:S01]  /*12220*/  F2FP.BF16.F32.PACK_AB R38, R7, R6 ;  /* 0x000000060726723e */ /* 0x000fe200000010ff */
[C---:B------:R-:W-:Y:S01]  /*12230*/  FMUL R0, R130.reuse, R48 ;  /* 0x0000003082007220 */ /* 0x040fe20000400000 */
[----:B------:R-:W-:Y:S01]  /*12240*/  LOP3.LUT R134, R151, 0xffff0000, RZ, 0xc0, !PT ;  /* 0xffff000097867812 */ /* 0x000fe200078ec0ff */
[C---:B------:R-:W-:Y:S01]  /*12250*/  FMUL R3, R130.reuse, R49 ;  /* 0x0000003182037220 */ /* 0x040fe20000400000 */
[----:B------:R-:W-:Y:S01]  /*12260*/  F2FP.BF16.F32.PACK_AB R39, R9, R8 ;  /* 0x000000080927723e */ /* 0x000fe200000010ff */
[----:B------:R-:W-:Y:S01]  /*12270*/  FMUL R4, R130, R50 ;  /* 0x0000003282047220 */ /* 0x000fe20000400000 */
[----:B------:R-:W-:Y:S01]  /*12280*/  SHF.L.U32 R135, R140, 0x10, RZ ;  /* 0x000000108c877819 */ /* 0x000fe200000006ff */
[----:B------:R-:W-:Y:S01]  /*12290*/  FMUL R5, R130, R51 ;  /* 0x0000003382057220 */ /* 0x000fe20000400000 */
[----:B------:R-:W-:Y:S01]  /*122a0*/  LOP3.LUT R136, R140, 0xffff0000, RZ, 0xc0, !PT ;  /* 0xffff00008c887812 */ /* 0x000fe200078ec0ff */
[----:B------:R-:W-:Y:S01]  /*122b0*/  FFMA R0, R133, R109, R0 ;  /* 0x0000006d85007223 */ /* 0x000fe20000000000 */
[C---:B------:R-:W-:Y:S01]  /*122c0*/  SHF.L.U32 R137, R141.reuse, 0x10, RZ ;  /* 0x000000108d897819 */ /* 0x040fe200000006ff */
[----:B------:R-:W-:Y:S01]  /*122d0*/  FMUL R6, R130, R52 ;  /* 0x0000003482067220 */ /* 0x000fe20000400000 */
[----:B------:R-:W-:Y:S01]  /*122e0*/  LOP3.LUT R138, R141, 0xffff0000, RZ, 0xc0, !PT ;  /* 0xffff00008d8a7812 */ /* 0x000fe200078ec0ff */
[----:B------:R2:W-:Y:S01]  /*122f0*/  @!P1 STS.128 [R197+0x6020], R36 ;  /* 0x00602024c5009388 */ /* 0x0005e20000000c00 */
[C---:B------:R-:W-:Y:S01]  /*12300*/  FFMA R3, R133.reuse, R110, R3 ;  /* 0x0000006e85037223 */ /* 0x040fe20000000003 */
[C---:B------:R-:W-:Y:S01]  /*12310*/  SHF.L.U32 R139, R142.reuse, 0x10, RZ ;  /* 0x000000108e8b7819 */ /* 0x040fe200000006ff */
[C---:B------:R-:W-:Y:S01]  /*12320*/  FFMA R4, R133.reuse, R111, R4 ;  /* 0x0000006f85047223 */ /* 0x040fe20000000004 */
[C---:B------:R-:W-:Y:S01]  /*12330*/  FFMA R5, R133.reuse, R112, R5 ;  /* 0x0000007085057223 */ /* 0x040fe20000000005 */
[----:B------:R-:W-:Y:S01]  /*12340*/  LOP3.LUT R140, R142, 0xffff0000, RZ, 0xc0, !PT ;  /* 0xffff00008e8c7812 */ /* 0x000fe200078ec0ff */
[----:B------:R-:W-:Y:S01]  /*12350*/  FFMA R6, R133, R113, R6 ;  /* 0x0000007185067223 */ /* 0x000fe20000000006 */
[----:B-1----:R-:W-:Y:S01]  /*12360*/  F2FP.BF16.F32.PACK_AB R32, R3, R0 ;  /* 0x000000000320723e */ /* 0x002fe200000010ff */
[C---:B------:R-:W-:Y:S01]  /*12370*/  FMUL R7, R130.reuse, R53 ;  /* 0x0000003582077220 */ /* 0x040fe20000400000 */
[----:B------:R-:W-:Y:S01]  /*12380*/  F2FP.BF16.F32.PACK_AB R33, R5, R4 ;  /* 0x000000040521723e */ /* 0x000fe200000010ff */
[C---:B------:R-:W-:Y:S01]  /*12390*/  FMUL R8, R130.reuse, R54 ;  /* 0x0000003682087220 */ /* 0x040fe20000400000 */
[C---:B------:R-:W-:Y:S01]  /*123a0*/  FMUL R9, R130.reuse, R55 ;  /* 0x0000003782097220 */ /* 0x040fe20000400000 */
[----:B------:R-:W-:Y:S01]  /*123b0*/  FFMA R7, R133, R114, R7 ;  /* 0x0000007285077223 */ /* 0x000fe20000000007 */
[C---:B------:R-:W-:Y:S01]  /*123c0*/  FMUL R10, R130.reuse, R56 ;  /* 0x00000038820a7220 */ /* 0x040fe20000400000 */
[----:B------:R-:W-:Y:S01]  /*123d0*/  SHF.L.U32 R141, R143, 0x10, RZ ;  /* 0x000000108f8d7819 */ /* 0x000fe200000006ff */
[C---:B------:R-:W-:Y:S01]  /*123e0*/  FFMA R8, R133.reuse, R115, R8 ;  /* 0x0000007385087223 */ /* 0x040fe20000000008 */
[----:B------:R-:W-:Y:S01]  /*123f0*/  FFMA R9, R133, R116, R9 ;  /* 0x0000007485097223 */ /* 0x000fe20000000009 */
[----:B------:R-:W-:Y:S01]  /*12400*/  F2FP.BF16.F32.PACK_AB R34, R7, R6 ;  /* 0x000000060722723e */ /* 0x000fe200000010ff */
[----:B------:R-:W-:Y:S01]  /*12410*/  FFMA R10, R133, R117, R10 ;  /* 0x00000075850a7223 */ /* 0x000fe2000000000a */
[C---:B------:R-:W-:Y:S01]  /*12420*/  FMUL R11, R130.reuse, R57 ;  /* 0x00000039820b7220 */ /* 0x040fe20000400000 */
[----:B------:R-:W-:Y:S01]  /*12430*/  LOP3.LUT R142, R143, 0xffff0000, RZ, 0xc0, !PT ;  /* 0xffff00008f8e7812 */ /* 0x000fe200078ec0ff */
[C---:B------:R-:W-:Y:S01]  /*12440*/  FMUL R12, R130.reuse, R58 ;  /* 0x0000003a820c7220 */ /* 0x040fe20000400000 */
[----:B------:R-:W-:Y:S01]  /*12450*/  F2FP.BF16.F32.PACK_AB R35, R9, R8 ;  /* 0x000000080923723e */ /* 0x000fe200000010ff */
[----:B------:R-:W-:Y:S01]  /*12460*/  FFMA R11, R133, R118, R11 ;  /* 0x00000076850b7223 */ /* 0x000fe2000000000b */
[C---:B------:R-:W-:Y:S01]  /*12470*/  FMUL R13, R130.reuse, R59 ;  /* 0x0000003b820d7220 */ /* 0x040fe20000400000 */
[C---:B------:R-:W-:Y:S01]  /*12480*/  FMUL R14, R130.reuse, R60 ;  /* 0x0000003c820e7220 */ /* 0x040fe20000400000 */
[----:B------:R-:W-:Y:S01]  /*12490*/  FMUL R15, R130, R61 ;  /* 0x0000003d820f7220 */ /* 0x000fe20000400000 */
[----:B------:R2:W-:Y:S01]  /*124a0*/  @!P1 STS.128 [R196+0x6010], R32 ;  /* 0x00601020c4009388 */ /* 0x0005e20000000c00 */
[----:B------:R-:W-:Y:S01]  /*124b0*/  F2FP.BF16.F32.PACK_AB R4, R11, R10 ;  /* 0x0000000a0b04723e */ /* 0x000fe200000010ff */
[C---:B------:R-:W-:Y:S01]  /*124c0*/  FFMA R12, R133.reuse, R119, R12 ;  /* 0x00000077850c7223 */ /* 0x040fe2000000000c */
[C---:B------:R-:W-:Y:S01]  /*124d0*/  SHF.L.U32 R25, R144.reuse, 0x10, RZ ;  /* 0x0000001090197819 */ /* 0x040fe200000006ff */
[C---:B------:R-:W-:Y:S01]  /*124e0*/  FFMA R13, R133.reuse, R120, R13 ;  /* 0x00000078850d7223 */ /* 0x040fe2000000000d */
[C---:B------:R-:W-:Y:S01]  /*124f0*/  FFMA R14, R133.reuse, R121, R14 ;  /* 0x00000079850e7223 */ /* 0x040fe2000000000e */
[----:B------:R-:W-:Y:S01]  /*12500*/  LOP3.LUT R24, R144, 0xffff0000, RZ, 0xc0, !PT ;  /* 0xffff000090187812 */ /* 0x000fe200078ec0ff */
[C---:B------:R-:W-:Y:S01]  /*12510*/  FFMA R15, R133.reuse, R122, R15 ;  /* 0x0000007a850f7223 */ /* 0x040fe2000000000f */
[C---:B------:R-:W-:Y:S01]  /*12520*/  FFMA R16, R133.reuse, R123, R16 ;  /* 0x0000007b85107223 */ /* 0x040fe20000000010 */
[C---:B------:R-:W-:Y:S01]  /*12530*/  FMUL R20, R130.reuse, R66 ;  /* 0x0000004282147220 */ /* 0x040fe20000400000 */
        /* <DEDUP_REMOVED lines=8> */
[----:B------:R-:W-:Y:S01]  /*125c0*/  FFMA R21, R133, R128, R21 ;  /* 0x0000008085157223 */ /* 0x000fe20000000015 */
[C---:B------:R-:W-:Y:S01]  /*125d0*/  FMUL R57, R130.reuse, R71 ;  /* 0x0000004782397220 */ /* 0x040fe20000400000 */
[----:B------:R-:W-:Y:S01]  /*125e0*/  F2FP.BF16.F32.PACK_AB R5, R13, R12 ;  /* 0x0000000c0d05723e */ /* 0x000fe200000010ff */
[----:B------:R-:W-:Y:S01]  /*125f0*/  FFMA R22, R133, R129, R22 ;  /* 0x0000008185167223 */ /* 0x000fe20000000016 */
[----:B------:R-:W-:Y:S01]  /*12600*/  F2FP.BF16.F32.PACK_AB R6, R15, R14 ;  /* 0x0000000e0f06723e */ /* 0x000fe200000010ff */
[C---:B------:R-:W-:Y:S01]  /*12610*/  FMUL R58, R130.reuse, R72 ;  /* 0x00000048823a7220 */ /* 0x040fe20000400000 */
[----:B------:R-:W-:Y:S01]  /*12620*/  F2FP.BF16.F32.PACK_AB R7, R17, R16 ;  /* 0x000000101107723e */ /* 0x000fe200000010ff */
[C---:B------:R-:W-:Y:S01]  /*12630*/  FFMA R23, R133.reuse, R132, R23 ;  /* 0x0000008485177223 */ /* 0x040fe20000000017 */
[C---:B------:R-:W-:Y:S01]  /*12640*/  FMUL R59, R130.reuse, R73 ;  /* 0x00000049823b7220 */ /* 0x040fe20000400000 */
[----:B------:R-:W-:Y:S01]  /*12650*/  FFMA R56, R133, R131, R56 ;  /* 0x0000008385387223 */ /* 0x000fe20000000038 */
[C---:B------:R-:W-:Y:S01]  /*12660*/  FMUL R60, R130.reuse, R74 ;  /* 0x0000004a823c7220 */ /* 0x040fe20000400000 */
[----:B------:R2:W-:Y:S01]  /*12670*/  @!P1 STS.128 [R191+0x7000], R4 ;  /* 0x00700004bf009388 */ /* 0x0005e20000000c00 */
[----:B------:R-:W-:Y:S01]  /*12680*/  F2FP.BF16.F32.PACK_AB R8, R19, R18 ;  /* 0x000000121308723e */ /* 0x000fe200000010ff */
[C---:B------:R-:W-:Y:S01]  /*12690*/  FFMA R57, R133.reuse, R134, R57 ;  /* 0x0000008685397223 */ /* 0x040fe20000000039 */
[C---:B------:R-:W-:Y:S01]  /*126a0*/  FMUL R61, R130.reuse, R75 ;  /* 0x0000004b823d7220 */ /* 0x040fe20000400000 */
[C---:B------:R-:W-:Y:S01]  /*126b0*/  FFMA R58, R133.reuse, R135, R58 ;  /* 0x00000087853a7223 */ /* 0x040fe2000000003a */
[C---:B------:R-:W-:Y:S01]  /*126c0*/  FFMA R59, R133.reuse, R136, R59 ;  /* 0x00000088853b7223 */ /* 0x040fe2000000003b */
[C---:B------:R-:W-:Y:S01]  /*126d0*/  FFMA R60, R133.reuse, R137, R60 ;  /* 0x00000089853c7223 */ /* 0x040fe2000000003c */
[----:B------:R-:W-:Y:S01]  /*126e0*/  FFMA R61, R133, R138, R61 ;  /* 0x0000008a853d7223 */ /* 0x000fe2000000003d */
[----:B------:R-:W-:Y:S01]  /*126f0*/  F2FP.BF16.F32.PACK_AB R9, R21, R20 ;  /* 0x000000141509723e */ /* 0x000fe200000010ff */
[----:B------:R-:W-:Y:S01]  /*12700*/  FFMA R62, R133, R139, R62 ;  /* 0x0000008b853e7223 */ /* 0x000fe2000000003e */
[----:B------:R-:W-:Y:S01]  /*12710*/  F2FP.BF16.F32.PACK_AB R10, R23, R22 ;  /* 0x00000016170a723e */ /* 0x000fe200000010ff */
[C---:B------:R-:W-:Y:S01]  /*12720*/  FMUL R66, R130.reuse, R80 ;  /* 0x0000005082427220 */ /* 0x040fe20000400000 */
[----:B------:R-:W-:Y:S01]  /*12730*/  F2FP.BF16.F32.PACK_AB R11, R57, R56 ;  /* 0x00000038390b723e */ /* 0x000fe200000010ff */
[----:B------:R-:W-:Y:S01]  /*12740*/  FFMA R63, R133, R140, R63 ;  /* 0x0000008c853f7223 */ /* 0x000fe2000000003f */
[C---:B------:R-:W-:Y:S01]  /*12750*/  FMUL R67, R130.reuse, R81 ;  /* 0x0000005182437220 */ /* 0x040fe20000400000 */
[----:B------:R-:W-:Y:S01]  /*12760*/  SHF.L.U32 R27, R145, 0x10, RZ ;  /* 0x00000010911b7819 */ /* 0x000fe200000006ff */
[----:B------:R-:W-:Y:S01]  /*12770*/  FFMA R64, R133, R141, R64 ;  /* 0x0000008d85407223 */ /* 0x000fe20000000040 */
[----:B------:R2:W-:Y:S01]  /*12780*/  @!P1 STS.128 [R199+0x7010], R8 ;  /* 0x00701008c7009388 */ /* 0x0005e20000000c00 */
[C---:B------:R-:W-:Y:S01]  /*12790*/  FMUL R68, R130.reuse, R82 ;  /* 0x0000005282447220 */ /* 0x040fe20000400000 */
[----:B------:R-:W-:Y:S01]  /*127a0*/  LOP3.LUT R26, R145, 0xffff0000, RZ, 0xc0, !PT ;  /* 0xffff0000911a7812 */ /* 0x000fe200078ec0ff */
[C---:B------:R-:W-:Y:S01]  /*127b0*/  FFMA R65, R133.reuse, R142, R65 ;  /* 0x0000008e85417223 */ /* 0x040fe20000000041 */
[----:B------:R-:W-:Y:S01]  /*127c0*/  FMUL R69, R130, R83 ;  /* 0x0000005382457220 */ /* 0x000fe20000400000 */
[----:B------:R-:W-:Y:S01]  /*127d0*/  SHF.L.U32 R29, R146, 0x10, RZ ;  /* 0x00000010921d7819 */ /* 0x000fe200000006ff */
[C---:B------:R-:W-:Y:S01]  /*127e0*/  FFMA R66, R133.reuse, R25, R66 ;  /* 0x0000001985427223 */ /* 0x040fe20000000042 */
[----:B------:R-:W-:Y:S01]  /*127f0*/  FMUL R70, R130, R84 ;  /* 0x0000005482467220 */ /* 0x000fe20000400000 */
[----:B------:R-:W-:Y:S01]  /*12800*/  LOP3.LUT R28, R146, 0xffff0000, RZ, 0xc0, !PT ;  /* 0xffff0000921c7812 */ /* 0x000fe200078ec0ff */
[----:B------:R-:W-:Y:S01]  /*12810*/  FFMA R67, R133, R24, R67 ;  /* 0x0000001885437223 */ /* 0x000fe20000000043 */
[C---:B------:R-:W-:Y:S01]  /*12820*/  FMUL R71, R130.reuse, R85 ;  /* 0x0000005582477220 */ /* 0x040fe20000400000 */
[----:B------:R-:W-:Y:S01]  /*12830*/  SHF.L.U32 R31, R147, 0x10, RZ ;  /* 0x00000010931f7819 */ /* 0x000fe200000006ff */
[----:B------:R-:W-:Y:S01]  /*12840*/  FFMA R68, R133, R27, R68 ;  /* 0x0000001b85447223 */ /* 0x000fe20000000044 */
[C---:B------:R-:W-:Y:S01]  /*12850*/  FMUL R72, R130.reuse, R86 ;  /* 0x0000005682487220 */ /* 0x040fe20000400000 */
[----:B------:R-:W-:Y:S01]  /*12860*/  LOP3.LUT R30, R147, 0xffff0000, RZ, 0xc0, !PT ;  /* 0xffff0000931e7812 */ /* 0x000fe200078ec0ff */
[----:B------:R-:W-:Y:S01]  /*12870*/  FFMA R69, R133, R26, R69 ;  /* 0x0000001a85457223 */ /* 0x000fe20000000045 */
        /* <DEDUP_REMOVED lines=13> */
[----:B------:R-:W-:Y:S02]  /*12950*/  F2FP.BF16.F32.PACK_AB R19, R73, R72 ;  /* 0x000000484913723e */ /* 0x000fe400000010ff */
[----:B------:R-:W-:Y:S03]  /*12960*/  ISETP.NE.AND P0, PT, R192, RZ, PT ;  /* 0x000000ffc000720c */ /* 0x000fe60003f05270 */
[----:B------:R2:W-:Y:S01]  /*12970*/  @!P1 STS.128 [R196+0x7010], R16 ;  /* 0x00701010c4009388 */ /* 0x0005e20000000c00 */
[----:B------:R-:W-:Y:S01]  /*12980*/  @!PT LDS RZ, [RZ] ;  /* 0x00000000fffff984 */ /* 0x000fe20000000800 */
[----:B------:R-:W-:Y:S01]  /*12990*/  @!PT LDS RZ, [RZ] ;  /* 0x00000000fffff984 */ /* 0x000fe20000000800 */
[----:B------:R-:W-:Y:S01]  /*129a0*/  @!PT LDS RZ, [RZ] ;  /* 0x00000000fffff984 */ /* 0x000fe20000000800 */
[----:B------:R-:W-:Y:S01]  /*129b0*/  @!PT LDS RZ, [RZ] ;  /* 0x00000000fffff984 */ /* 0x000fe20000000800 */
[----:B------:R1:W-:Y:S07]  /*129c0*/  MEMBAR.ALL.CTA ;  /* 0x0000000000007992 */ /* 0x0003ee0000008000 */
[----:B-1----:R-:W1:Y:S01]  /*129d0*/  FENCE.VIEW.ASYNC.S ;  /* 0x00000000000073c6 */ /* 0x002e620000000000 */
[----:B------:R-:W-:Y:S05]  /*129e0*/  WARPSYNC.ALL ;  /* 0x0000000000007948 */ /* 0x000fea0003800000 */
[----:B------:R-:W-:Y:S01]  /*129f0*/  BSSY.RECONVERGENT B0, `(.L_x_185) ;  /* 0x0000011000007945 */ /* 0x000fe20003800200 */
        /* <DEDUP_REMOVED lines=16> */
.L_x_186:
[----:B------:R-:W-:Y:S05]  /*12b00*/  BSYNC.RECONVERGENT B0 ;  /* 0x0000000000007941 */ /* 0x000fea0003800200 */
.L_x_185:
[----:B------:R-:W-:Y:S01]  /*12b10*/  BAR.SYNC.DEFER_BLOCKING 0x1, 0x80 ;  /* 0x0042000000007b1d */ /* 0x000fe20000010000 */
[----:B------:R-:W-:Y:S09]  /*12b20*/  UISETP.NE.AND UP0, UPT, UR53, -0x8, UPT ;  /* 0xfffffff83500788c */ /* 0x000ff2000bf05270 */
[----:B------:R-:W-:Y:S05]  /*12b30*/  BRA.U !UP0, `(.L_x_187) ;  /* 0x0000000108247547 */ /* 0x000fea000b800000 */
[----:B------:R-:W-:Y:S01]  /*12b40*/  ISETP.NE.AND P0, PT, R195, RZ, PT ;  /* 0x000000ffc300720c */ /* 0x000fe20003f05270 */
[----:B------:R-:W-:Y:S01]  /*12b50*/  IMAD.U32 R0, RZ, RZ, UR47 ;  /* 0x0000002fff007e24 */ /* 0x000fe2000f8e00ff */
[----:B------:R-:W-:Y:S04]  /*12b60*/  UIADD3 UR4, UPT, UPT, UR47, 0x1, URZ ;  /* 0x000000012f047890 */ /* 0x000fe8000fffe0ff */
[----:B------:R-:W-:Y:S04]  /*12b70*/  UISETP.NE.AND UP0, UPT, UR4, 0x4, UPT ;  /* 0x000000040400788c */ /* 0x000fe8000bf05270 */
[----:B------:R-:W-:Y:S03]  /*12b80*/  USEL UR47, UR4, URZ, UP0 ;  /* 0x000000ff042f7287 */ /* 0x000fe60008000000 */
[----:B------:R-:W-:Y:S05]  /*12b90*/  @P0 LEA R0, R0, UR44, 0x3 ;  /* 0x0000002c00000c11 */ /* 0x000fea000f8e18ff */
[----:B------:R-:W-:Y:S05]  /*12ba0*/  @P0 VIADD R0, R0, 0x50 ;  /* 0x0000005000000836 */ /* 0x000fea0000000000 */
[----:B------:R-:W-:Y:S04]  /*12bb0*/  @P0 PRMT R0, R201, 0x654, R0 ;  /* 0x00000654c9000816 */ /* 0x000fe80000000000 */
[----:B------:R1:W-:Y:S03]  /*12bc0*/  @P0 SYNCS.ARRIVE.TRANS64.RED.A1T0 RZ, [R0+URZ], RZ ;  /* 0x000000ff00ff09a7 */ /* 0x0003e600081004ff */
.L_x_187:
[----:B------:R-:W-:Y:S01]  /*12bd0*/  R2UR UR6, R194 ;  /* 0x00000000c20672ca */ /* 0x000fe200000e0000 */
[----:B------:R-:W-:Y:S01]  /*12be0*/  UIADD3 UR53, UPT, UPT, UR53, 0x8, URZ ;  /* 0x0000000835357890 */ /* 0x000fe2000fffe0ff */
[----:B------:R-:W-:Y:S01]  /*12bf0*/  R2UR UR5, R182 ;  /* 0x00000000b60572ca */ /* 0x000fe200000e0000 */
[----:B------:R-:W-:Y:S01]  /*12c00*/  ULOP3.LUT UR43, UR43, 0x1, URZ, 0x3c, !UPT ;  /* 0x000000012b2b7892 */ /* 0x000fe2000f8e3cff */
[----:B------:R-:W-:Y:S02]  /*12c10*/  R2UR UR4, R183 ;  /* 0x00000000b70472ca */ /* 0x000fe400000e0000 */
[----:B------:R-:W-:Y:S02]  /*12c20*/  R2UR UR36, R193 ;  /* 0x00000000c12472ca */ /* 0x000fe400000e0000 */
[C---:B------:R-:W-:Y:S04]  /*12c30*/  ISETP.NE.AND P0, PT, R186.reuse, 0x2, PT ;  /* 0x00000002ba00780c */ /* 0x040fe80003f05270 */
[----:B-1----:R-:W-:Y:S01]  /*12c40*/  SEL R0, RZ, 0x1, P0 ;  /* 0x00000001ff007807 */ /* 0x002fe20000000000 */
[----:B------:R-:W-:Y:S01]  /*12c50*/  UISETP.NE.AND UP0, UPT, UR6, URZ, UPT ;  /* 0x000000ff0600728c */ /* 0x000fe2000bf05270 */
[----:B------:R-:W-:Y:S01]  /*12c60*/  SEL R186, R186, RZ, P0 ;  /* 0x000000ffbaba7207 */ /* 0x000fe20000000000 */
[----:B------:R-:W-:Y:S01]  /*12c70*/  UIADD3 UR24, UPT, UPT, UR37, UR5, URZ ;  /* 0x0000000525187290 */ /* 0x000fe2000fffe0ff */
[----:B------:R-:W-:Y:S01]  /*12c80*/  LOP3.LUT R189, R189, R0, RZ, 0x3c, !PT ;  /* 0x00000000bdbd7212 */ /* 0x000fe200078e3cff */
[----:B------:R-:W-:Y:S05]  /*12c90*/  UIADD3 UR20, UPT, UPT, UR38, UR4, URZ ;  /* 0x0000000426147290 */ /* 0x000fea000fffe0ff */
[----:B------:R-:W-:Y:S07]  /*12ca0*/  BRA.U UP0, `(.L_x_188) ;  /* 0xffffff3d001c7547 */ /* 0x000fee000b83ffff */
[----:B------:R-:W1:Y:S01]  /*12cb0*/  LDCU.64 UR4, c[0x0][0xc88] ;  /* 0x00019100ff0477ac */ /* 0x000e620008000a00 */
[----:B------:R-:W-:Y:S01]  /*12cc0*/  SYNCS.ARRIVE.TRANS64.A1T0 RZ, [UR44+0xd0], RZ ;  /* 0x0000d0ffffff79a7 */ /* 0x000fe2000810002c */
[----:B------:R-:W3:Y:S01]  /*12cd0*/  LDCU.64 UR6, c[0x0][0xc90] ;  /* 0x00019200ff0677ac */ /* 0x000ee20008000a00 */
[----:B-1----:R-:W-:Y:S02]  /*12ce0*/  ISETP.NE.U32.AND P2, PT, RZ, UR4, PT ;  /* 0x00000004ff007c0c */ /* 0x002fe4000bf45070 */
[----:B---3--:R-:W-:Y:S02]  /*12cf0*/  ISETP.NE.U32.AND P1, PT, RZ, UR6, PT ;  /* 0x00000006ff007c0c */ /* 0x008fe4000bf25070 */
[----:B------:R-:W-:Y:S02]  /*12d00*/  ISETP.NE.AND.EX P2, PT, RZ, UR5, PT, P2 ;  /* 0x00000005ff007c0c */ /* 0x000fe4000bf45320 */
[----:B------:R-:W-:-:S13]  /*12d10*/  ISETP.NE.AND.EX P0, PT, RZ, UR7, PT, P1 ;  /* 0x00000007ff007c0c */ /* 0x000fda000bf05310 */
[----:B------:R-:W-:Y:S05]  /*12d20*/  @P2 BRA P0, `(.L_x_189) ;  /* 0x00000000003c2947 */ /* 0x000fea0000000000 */
[----:B------:R-:W-:-:S13]  /*12d30*/  ISETP.NE.AND.EX P1, PT, RZ, UR7, PT, P1 ;  /* 0x00000007ff007c0c */ /* 0x000fda000bf25310 */
[----:B------:R-:W-:Y:S05]  /*12d40*/  @P1 BRA `(.L_x_190) ;  /* 0x00000000000c1947 */ /* 0x000fea0003800000 */
[----:B------:R-:W-:-:S13]  /*12d50*/  FSETP.NEU.AND P0, PT, R133, RZ, PT ;  /* 0x000000ff8500720b */ /* 0x000fda0003f0d000 */
[----:B------:R-:W-:Y:S05]  /*12d60*/  @!P0 EXIT ;  /* 0x000000000000894d */ /* 0x000fea0003800000 */
[----:B------:R-:W-:Y:S05]  /*12d70*/  BRA `(.L_x_189) ;  /* 0x0000000000287947 */ /* 0x000fea0003800000 */
.L_x_190:
[----:B------:R-:W-:Y:S01]  /*12d80*/  ISETP.NE.AND P0, PT, R185, RZ, PT ;  /* 0x000000ffb900720c */ /* 0x000fe20003f05270 */
[----:B------:R-:W-:-:S12]  /*12d90*/  BSSY.RECONVERGENT B0, `(.L_x_189) ;  /* 0x0000008000007945 */ /* 0x000fd80003800200 */
[----:B------:R-:W-:Y:S05]  /*12da0*/  @P0 BRA `(.L_x_191) ;  /* 0x0000000000100947 */ /* 0x000fea0003800000 */
[----:B------:R-:W-:-:S04]  /*12db0*/  ISETP.NE.U32.AND P0, PT, RZ, UR4, PT ;  /* 0x00000004ff007c0c */ /* 0x000fc8000bf05070 */
[----:B------:R-:W-:-:S13]  /*12dc0*/  ISETP.NE.AND.EX P0, PT, RZ, UR5, PT, P0 ;  /* 0x00000005ff007c0c */ /* 0x000fda000bf05300 */
[----:B------:R-:W-:Y:S05]  /*12dd0*/  @!P0 EXIT ;  /* 0x000000000000894d */ /* 0x000fea0003800000 */
[----:B------:R-:W-:Y:S05]  /*12de0*/  BRA `(.L_x_192) ;  /* 0x0000000000087947 */ /* 0x000fea0003800000 */
.L_x_191:
[----:B------:R-:W-:-:S13]  /*12df0*/  FSETP.NEU.AND P0, PT, R133, RZ, PT ;  /* 0x000000ff8500720b */ /* 0x000fda0003f0d000 */
[----:B------:R-:W-:Y:S05]  /*12e00*/  @!P0 EXIT ;  /* 0x000000000000894d */ /* 0x000fea0003800000 */
.L_x_192:
[----:B------:R-:W-:Y:S05]  /*12e10*/  BSYNC.RECONVERGENT B0 ;  /* 0x0000000000007941 */ /* 0x000fea0003800200 */
.L_x_189:
[----:B------:R-:W1:Y:S01]  /*12e20*/  S2UR UR7, SR_CgaCtaId ;  /* 0x00000000000779c3 */ /* 0x000e620000008800 */
[----:B------:R-:W-:Y:S01]  /*12e30*/  ULEA UR6, UR47, UR44, 0x3 ;  /* 0x0000002c2f067291 */ /* 0x000fe2000f8e18ff */
[----:B------:R-:W-:-:S04]  /*12e40*/  DEPBAR.LE SB0, 0x0 ;  /* 0x000080000000791a */ /* 0x000fc80000000000 */
[----:B------:R-:W-:-:S04]  /*12e50*/  UIADD3 UR6, UPT, UPT, UR6, 0x50, URZ ;  /* 0x0000005006067890 */ /* 0x000fc8000fffe0ff */
[----:B-1----:R-:W-:-:S09]  /*12e60*/  UPRMT UR6, UR7, 0x654, UR6 ;  /* 0x0000065407067896 */ /* 0x002fd20008000006 */
[----:B------:R-:W-:Y:S01]  /*12e70*/  SYNCS.ARRIVE.TRANS64.RED.A1T0 RZ, [UR6], RZ ;  /* 0x000000ffffff79a7 */ /* 0x000fe20008100406 */
[----:B------:R-:W-:Y:S05]  /*12e80*/  EXIT ;  /* 0x000000000000794d */ /* 0x000fea0003800000 */
.L_x_24:
[----:B-1----:R1:W2:Y:S02]  /*12e90*/  SYNCS.PHASECHK.TRANS64.TRYWAIT P0, [R0+URZ+0xc0], R3 ;  /* 0x0000c003000075a7 */ /* 0x0022a400080011ff */
[----:B--2---:R-:W-:Y:S05]  /*12ea0*/  @!P0 NANOSLEEP.SYNCS 0x989680 ;  /* 0x009896800000895d */ /* 0x004fea0003900000 */
[----:B------:R-:W2:Y:S02]  /*12eb0*/  @!P0 SYNCS.PHASECHK.TRANS64 P0, [R0+URZ+0xc0], R3 ;  /* 0x0000c003000085a7 */ /* 0x000ea400080010ff */
[----:B--2---:R-:W-:Y:S05]  /*12ec0*/  @!P0 BRA `(.L_x_24) ;  /* 0xfffffffc00f08947 */ /* 0x004fea000383ffff */
[----:B------:R-:W-:Y:S05]  /*12ed0*/  BRA `(.L_x_193) ;  /* 0xfffffeec00b07947 */ /* 0x000fea000383ffff */
.L_x_27:
[----:B-1----:R-:W-:-:S07]  /*12ee0*/  MOV R0, UR33 ;  /* 0x0000002100007c02 */ /* 0x002fce0008000f00 */
.L_x_194:
[----:B-1----:R1:W2:Y:S02]  /*12ef0*/  SYNCS.PHASECHK.TRANS64.TRYWAIT P0, [R0+URZ+0x18], R3 ;  /* 0x00001803000075a7 */ /* 0x0022a400080011ff */
[----:B--2---:R-:W-:Y:S05]  /*12f00*/  @!P0 NANOSLEEP.SYNCS 0x989680 ;  /* 0x009896800000895d */ /* 0x004fea0003900000 */
[----:B------:R-:W2:Y:S02]  /*12f10*/  @!P0 SYNCS.PHASECHK.TRANS64 P0, [R0+URZ+0x18], R3 ;  /* 0x00001803000085a7 */ /* 0x000ea400080010ff */
[----:B--2---:R-:W-:Y:S05]  /*12f20*/  @!P0 BRA `(.L_x_194) ;  /* 0xfffffffc00f08947 */ /* 0x004fea000383ffff */
[----:B------:R-:W-:Y:S05]  /*12f30*/  BRA `(.L_x_26) ;  /* 0xfffffeec00fc7947 */ /* 0x000fea000383ffff */
.L_x_36:
[----:B-1----:R-:W-:-:S07]  /*12f40*/  MOV R0, UR33 ;  /* 0x0000002100007c02 */ /* 0x002fce0008000f00 */
.L_x_195:
[----:B-1----:R1:W2:Y:S02]  /*12f50*/  SYNCS.PHASECHK.TRANS64.TRYWAIT P0, [R0+URZ+0x18], R3 ;  /* 0x00001803000075a7 */ /* 0x0022a400080011ff */
[----:B--2---:R-:W-:Y:S05]  /*12f60*/  @!P0 NANOSLEEP.SYNCS 0x989680 ;  /* 0x009896800000895d */ /* 0x004fea0003900000 */
[----:B------:R-:W2:Y:S02]  /*12f70*/  @!P0 SYNCS.PHASECHK.TRANS64 P0, [R0+URZ+0x18], R3 ;  /* 0x00001803000085a7 */ /* 0x000ea400080010ff */
[----:B--2---:R-:W-:Y:S05]  /*12f80*/  @!P0 BRA `(.L_x_195) ;  /* 0xfffffffc00f08947 */ /* 0x004fea000383ffff */
[----:B------:R-:W-:Y:S05]  /*12f90*/  BRA `(.L_x_35) ;  /* 0xfffffef400147947 */ /* 0x000fea000383ffff */
.L_x_43:
[----:B-1----:R1:W4:Y:S02]  /*12fa0*/  SYNCS.PHASECHK.TRANS64.TRYWAIT P0, [R3+URZ+0x80], R0 ;  /* 0x00008000030075a7 */ /* 0x00232400080011ff */
[----:B----4-:R-:W-:Y:S05]  /*12fb0*/  @!P0 NANOSLEEP.SYNCS 0x989680 ;  /* 0x009896800000895d */ /* 0x010fea0003900000 */
[----:B------:R-:W4:Y:S02]  /*12fc0*/  @!P0 SYNCS.PHASECHK.TRANS64 P0, [R3+URZ+0x80], R0 ;  /* 0x00008000030085a7 */ /* 0x000f2400080010ff */
[----:B----4-:R-:W-:Y:S05]  /*12fd0*/  @!P0 BRA `(.L_x_43) ;  /* 0xfffffffc00f08947 */ /* 0x010fea000383ffff */
[----:B------:R-:W-:Y:S05]  /*12fe0*/  BRA `(.L_x_196) ;  /* 0xfffffef800047947 */ /* 0x000fea000383ffff */
.L_x_47:
[----:B-1----:R-:W-:-:S07]  /*12ff0*/  MOV R0, UR4 ;  /* 0x0000000400007c02 */ /* 0x002fce0008000f00 */
.L_x_197:
[----:B-1----:R1:W2:Y:S02]  /*13000*/  SYNCS.PHASECHK.TRANS64.TRYWAIT P0, [R0+URZ], R3 ;  /* 0x00000003000075a7 */ /* 0x0022a400080011ff */
[----:B--2---:R-:W-:Y:S05]  /*13010*/  @!P0 NANOSLEEP.SYNCS 0x989680 ;  /* 0x009896800000895d */ /* 0x004fea0003900000 */
[----:B------:R-:W2:Y:S02]  /*13020*/  @!P0 SYNCS.PHASECHK.TRANS64 P0, [R0+URZ], R3 ;  /* 0x00000003000085a7 */ /* 0x000ea400080010ff */
[----:B--2---:R-:W-:Y:S05]  /*13030*/  @!P0 BRA `(.L_x_197) ;  /* 0xfffffffc00f08947 */ /* 0x004fea000383ffff */
[----:B------:R-:W-:Y:S05]  /*13040*/  BRA `(.L_x_198) ;  /* 0xfffffefc00b07947 */ /* 0x000fea000383ffff */
.L_x_48:
[----:B------:R-:W-:-:S07]  /*13050*/  MOV R0, UR5 ;  /* 0x0000000500007c02 */ /* 0x000fce0008000f00 */
.L_x_199:
[----:B-1----:R1:W2:Y:S02]  /*13060*/  SYNCS.PHASECHK.TRANS64.TRYWAIT P0, [R0+URZ], R3 ;  /* 0x00000003000075a7 */ /* 0x0022a400080011ff */
[----:B--2---:R-:W-:Y:S05]  /*13070*/  @!P0 NANOSLEEP.SYNCS 0x989680 ;  /* 0x009896800000895d */ /* 0x004fea0003900000 */
[----:B------:R-:W2:Y:S02]  /*13080*/  @!P0 SYNCS.PHASECHK.TRANS64 P0, [R0+URZ], R3 ;  /* 0x00000003000085a7 */ /* 0x000ea400080010ff */
[----:B--2---:R-:W-:Y:S05]  /*13090*/  @!P0 BRA `(.L_x_199) ;  /* 0xfffffffc00f08947 */ /* 0x004fea000383ffff */
[----:B------:R-:W-:Y:S05]  /*130a0*/  BRA `(.L_x_200) ;  /* 0xfffffefc00bc7947 */ /* 0x000fea000383ffff */
.L_x_51:
[----:B-1----:R1:W2:Y:S02]  /*130b0*/  SYNCS.PHASECHK.TRANS64.TRYWAIT P0, [R2+URZ+0xb0], R5 ;  /* 0x0000b005020075a7 */ /* 0x0022a400080011ff */
[----:B--2---:R-:W-:Y:S05]  /*130c0*/  @!P0 NANOSLEEP.SYNCS 0x989680 ;  /* 0x009896800000895d */ /* 0x004fea0003900000 */
[----:B------:R-:W2:Y:S02]  /*130d0*/  @!P0 SYNCS.PHASECHK.TRANS64 P0, [R2+URZ+0xb0], R5 ;  /* 0x0000b005020085a7 */ /* 0x000ea400080010ff */
[----:B--2---:R-:W-:Y:S05]  /*130e0*/  @!P0 BRA `(.L_x_51) ;  /* 0xfffffffc00f08947 */ /* 0x004fea000383ffff */
[----:B------:R-:W-:Y:S05]  /*130f0*/  BRA `(.L_x_201) ;  /* 0xffffff0000207947 */ /* 0x000fea000383ffff */
.L_x_52:
[----:B------:R-:W-:-:S07]  /*13100*/  MOV R2, UR4 ;  /* 0x0000000400027c02 */ /* 0x000fce0008000f00 */
.L_x_202:
[----:B-1----:R1:W2:Y:S02]  /*13110*/  SYNCS.PHASECHK.TRANS64.TRYWAIT P0, [R2+URZ+0x90], R5 ;  /* 0x00009005020075a7 */ /* 0x0022a400080011ff */
[----:B--2---:R-:W-:Y:S05]  /*13120*/  @!P0 NANOSLEEP.SYNCS 0x989680 ;  /* 0x009896800000895d */ /* 0x004fea0003900000 */
[----:B------:R-:W2:Y:S02]  /*13130*/  @!P0 SYNCS.PHASECHK.TRANS64 P0, [R2+URZ+0x90], R5 ;  /* 0x00009005020085a7 */ /* 0x000ea400080010ff */
[----:B--2---:R-:W-:Y:S05]  /*13140*/  @!P0 BRA `(.L_x_202) ;  /* 0xfffffffc00f08947 */ /* 0x004fea000383ffff */
[----:B------:R-:W-:Y:S05]  /*13150*/  BRA `(.L_x_203) ;  /* 0xffffff0000307947 */ /* 0x000fea000383ffff */
.L_x_53:
[----:B-1----:R1:W2:Y:S02]  /*13160*/  SYNCS.PHASECHK.TRANS64.TRYWAIT P1, [R2+URZ+0x80], R5 ;  /* 0x00008005020075a7 */ /* 0x0022a400080211ff */
[----:B--2---:R-:W-:Y:S05]  /*13170*/  @!P1 NANOSLEEP.SYNCS 0x989680 ;  /* 0x009896800000995d */ /* 0x004fea0003900000 */
[----:B------:R-:W2:Y:S02]  /*13180*/  @!P1 SYNCS.PHASECHK.TRANS64 P1, [R2+URZ+0x80], R5 ;  /* 0x00008005020095a7 */ /* 0x000ea400080210ff */
[----:B--2---:R-:W-:Y:S05]  /*13190*/  @!P1 BRA `(.L_x_53) ;  /* 0xfffffffc00f09947 */ /* 0x004fea000383ffff */
[----:B------:R-:W-:Y:S05]  /*131a0*/  BRA `(.L_x_204) ;  /* 0xffffff0000607947 */ /* 0x000fea000383ffff */
.L_x_56:
[----:B------:R-:W-:-:S07]  /*131b0*/  MOV R0, UR4 ;  /* 0x0000000400007c02 */ /* 0x000fce0008000f00 */
.L_x_205:
[----:B-1----:R1:W2:Y:S02]  /*131c0*/  SYNCS.PHASECHK.TRANS64.TRYWAIT P0, [R0+URZ+0x90], R3 ;  /* 0x00009003000075a7 */ /* 0x0022a400080011ff */
[----:B--2---:R-:W-:Y:S05]  /*131d0*/  @!P0 NANOSLEEP.SYNCS 0x989680 ;  /* 0x009896800000895d */ /* 0x004fea0003900000 */
[----:B------:R-:W2:Y:S02]  /*131e0*/  @!P0 SYNCS.PHASECHK.TRANS64 P0, [R0+URZ+0x90], R3 ;  /* 0x00009003000085a7 */ /* 0x000ea400080010ff */
[----:B--2---:R-:W-:Y:S05]  /*131f0*/  @!P0 BRA `(.L_x_205) ;  /* 0xfffffffc00f08947 */ /* 0x004fea000383ffff */
[----:B------:R-:W-:Y:S05]  /*13200*/  BRA `(.L_x_55) ;  /* 0xffffff0000b47947 */ /* 0x000fea000383ffff */
.L_x_63:
[----:B-1----:R1:W2:Y:S02]  /*13210*/  SYNCS.PHASECHK.TRANS64.TRYWAIT P0, [R0+URZ+0x80], R5 ;  /* 0x00008005000075a7 */ /* 0x0022a400080011ff */
[----:B--2---:R-:W-:Y:S05]  /*13220*/  @!P0 NANOSLEEP.SYNCS 0x989680 ;  /* 0x009896800000895d */ /* 0x004fea0003900000 */
[----:B------:R-:W2:Y:S02]  /*13230*/  @!P0 SYNCS.PHASECHK.TRANS64 P0, [R0+URZ+0x80], R5 ;  /* 0x00008005000085a7 */ /* 0x000ea400080010ff */
[----:B--2---:R-:W-:Y:S05]  /*13240*/  @!P0 BRA `(.L_x_63) ;  /* 0xfffffffc00f08947 */ /* 0x004fea000383ffff */
[----:B------:R-:W-:Y:S05]  /*13250*/  BRA `(.L_x_206) ;  /* 0xffffff0800dc7947 */ /* 0x000fea000383ffff */
.L_x_66:
[----:B------:R-:W-:-:S07]  /*13260*/  MOV R0, UR7 ;  /* 0x0000000700007c02 */ /* 0x000fce0008000f00 */
.L_x_207:
[----:B-1----:R1:W2:Y:S02]  /*13270*/  SYNCS.PHASECHK.TRANS64.TRYWAIT P0, [R0+URZ], R5 ;  /* 0x00000005000075a7 */ /* 0x0022a400080011ff */
[----:B--2---:R-:W-:Y:S05]  /*13280*/  @!P0 NANOSLEEP.SYNCS 0x989680 ;  /* 0x009896800000895d */ /* 0x004fea0003900000 */
[----:B------:R-:W2:Y:S02]  /*13290*/  @!P0 SYNCS.PHASECHK.TRANS64 P0, [R0+URZ], R5 ;  /* 0x00000005000085a7 */ /* 0x000ea400080010ff */
[----:B--2---:R-:W-:Y:S05]  /*132a0*/  @!P0 BRA `(.L_x_207) ;  /* 0xfffffffc00f08947 */ /* 0x004fea000383ffff */
[----:B------:R-:W-:Y:S05]  /*132b0*/  BRA `(.L_x_65) ;  /* 0xffffff0c00247947 */ /* 0x000fea000383ffff */
.L_x_67:
[----:B------:R-:W-:-:S07]  /*132c0*/  MOV R0, UR38 ;  /* 0x0000002600007c02 */ /* 0x000fce0008000f00 */
.L_x_208:
[----:B-1----:R1:W2:Y:S02]  /*132d0*/  SYNCS.PHASECHK.TRANS64.TRYWAIT P0, [R0+URZ+0xa8], R5 ;  /* 0x0000a805000075a7 */ /* 0x0022a400080011ff */
[----:B--2---:R-:W-:Y:S05]  /*132e0*/  @!P0 NANOSLEEP.SYNCS 0x989680 ;  /* 0x009896800000895d */ /* 0x004fea0003900000 */
[----:B------:R-:W2:Y:S02]  /*132f0*/  @!P0 SYNCS.PHASECHK.TRANS64 P0, [R0+URZ+0xa8], R5 ;  /* 0x0000a805000085a7 */ /* 0x000ea400080010ff */
[----:B--2---:R-:W-:Y:S05]  /*13300*/  @!P0 BRA `(.L_x_208) ;  /* 0xfffffffc00f08947 */ /* 0x004fea000383ffff */
[----:B------:R-:W-:Y:S05]  /*13310*/  BRA `(.L_x_209) ;  /* 0xffffff0c00947947 */ /* 0x000fea000383ffff */
.L_x_70:
[----:B------:R-:W-:Y:S07]  /*13320*/  MOV R0, UR7 ;  /* 0x0000000700007c02 */ /* 0x000fee0008000f00 */
.L_x_210:
[----:B-1----:R1:W2:Y:S02]  /*13330*/  SYNCS.PHASECHK.TRANS64.TRYWAIT P0, [R0+URZ], R5 ;  /* 0x00000005000075a7 */ /* 0x0022a400080011ff */
[----:B--2---:R-:W-:Y:S05]  /*13340*/  @!P0 NANOSLEEP.SYNCS 0x989680 ;  /* 0x009896800000895d */ /* 0x004fea0003900000 */
[----:B------:R-:W2:Y:S02]  /*13350*/  @!P0 SYNCS.PHASECHK.TRANS64 P0, [R0+URZ], R5 ;  /* 0x00000005000085a7 */ /* 0x000ea400080010ff */
[----:B--2---:R-:W-:Y:S05]  /*13360*/  @!P0 BRA `(.L_x_210) ;  /* 0xfffffffc00f08947 */ /* 0x004fea000383ffff */
[----:B------:R-:W-:Y:S05]  /*13370*/  BRA `(.L_x_69) ;  /* 0xffffff1000147947 */ /* 0x000fea000383ffff */
.L_x_73:
[----:B------:R-:W-:-:S07]  /*13380*/  MOV R0, UR38 ;  /* 0x0000002600007c02 */ /* 0x000fce0008000f00 */
.L_x_211:
[----:B---3--:R3:W4:Y:S02]  /*13390*/  SYNCS.PHASECHK.TRANS64.TRYWAIT P0, [R0+URZ+0xd0], R3 ;  /* 0x0000d003000075a7 */ /* 0x00872400080011ff */
[----:B----4-:R-:W-:Y:S05]  /*133a0*/  @!P0 NANOSLEEP.SYNCS 0x989680 ;  /* 0x009896800000895d */ /* 0x010fea0003900000 */
[----:B------:R-:W4:Y:S02]  /*133b0*/  @!P0 SYNCS.PHASECHK.TRANS64 P0, [R0+URZ+0xd0], R3 ;  /* 0x0000d003000085a7 */ /* 0x000f2400080010ff */
[----:B----4-:R-:W-:Y:S05]  /*133c0*/  @!P0 BRA `(.L_x_211) ;  /* 0xfffffffc00f08947 */ /* 0x010fea000383ffff */
[----:B------:R-:W-:Y:S05]  /*133d0*/  BRA `(.L_x_212) ;  /* 0xffffff1400407947 */ /* 0x000fea000383ffff */
.L_x_78:
[----:B-1----:R1:W2:Y:S02]  /*133e0*/  SYNCS.PHASECHK.TRANS64.TRYWAIT P0, [R12+URZ+0x80], R9 ;  /* 0x000080090c0075a7 */ /* 0x0022a400080011ff */
[----:B--2---:R-:W-:Y:S05]  /*133f0*/  @!P0 NANOSLEEP.SYNCS 0x989680 ;  /* 0x009896800000895d */ /* 0x004fea0003900000 */
[----:B------:R-:W2:Y:S02]  /*13400*/  @!P0 SYNCS.PHASECHK.TRANS64 P0, [R12+URZ+0x80], R9 ;  /* 0x000080090c0085a7 */ /* 0x000ea400080010ff */
[----:B--2---:R-:W-:Y:S05]  /*13410*/  @!P0 BRA `(.L_x_78) ;  /* 0xfffffffc00f08947 */ /* 0x004fea000383ffff */
[----:B------:R-:W-:Y:S05]  /*13420*/  BRA `(.L_x_213) ;  /* 0xffffff1800707947 */ /* 0x000fea000383ffff */
.L_x_81:
[----:B------:R-:W-:Y:S07]  /*13430*/  MOV R0, UR21 ;  /* 0x0000001500007c02 */ /* 0x000fee0008000f00 */
.L_x_214:
[----:B-1----:R1:W2:Y:S02]  /*13440*/  SYNCS.PHASECHK.TRANS64.TRYWAIT P2, [R0+URZ+0x78], R9 ;  /* 0x00007809000075a7 */ /* 0x0022a400080411ff */
[----:B--2---:R-:W-:Y:S05]  /*13450*/  @!P2 NANOSLEEP.SYNCS 0x989680 ;  /* 0x009896800000a95d */ /* 0x004fea0003900000 */
[----:B------:R-:W2:Y:S02]  /*13460*/  @!P2 SYNCS.PHASECHK.TRANS64 P2, [R0+URZ+0x78], R9 ;  /* 0x000078090000a5a7 */ /* 0x000ea400080410ff */
[----:B--2---:R-:W-:Y:S05]  /*13470*/  @!P2 BRA `(.L_x_214) ;  /* 0xfffffffc00f0a947 */ /* 0x004fea000383ffff */
[----:B------:R-:W-:Y:S05]  /*13480*/  BRA `(.L_x_80) ;  /* 0xffffff1c00d87947 */ /* 0x000fea000383ffff */
.L_x_84:
[----:B------:R-:W-:Y:S07]  /*13490*/  MOV R9, UR21 ;  /* 0x0000001500097c02 */ /* 0x000fee0008000f00 */
.L_x_215:
[----:B-1----:R1:W2:Y:S02]  /*134a0*/  SYNCS.PHASECHK.TRANS64.TRYWAIT P0, [R9+URZ+0x50], R10 ;  /* 0x0000500a090075a7 */ /* 0x0022a400080011ff */
[----:B--2---:R-:W-:Y:S05]  /*134b0*/  @!P0 NANOSLEEP.SYNCS 0x989680 ;  /* 0x009896800000895d */ /* 0x004fea0003900000 */
[----:B------:R-:W2:Y:S02]  /*134c0*/  @!P0 SYNCS.PHASECHK.TRANS64 P0, [R9+URZ+0x50], R10 ;  /* 0x0000500a090085a7 */ /* 0x000ea400080010ff */
[----:B--2---:R-:W-:Y:S05]  /*134d0*/  @!P0 BRA `(.L_x_215) ;  /* 0xfffffffc00f08947 */ /* 0x004fea000383ffff */
[----:B------:R-:W-:Y:S05]  /*134e0*/  BRA `(.L_x_216) ;  /* 0xffffff2000407947 */ /* 0x000fea000383ffff */
.L_x_85:
[----:B------:R-:W-:Y:S07]  /*134f0*/  MOV R9, UR21 ;  /* 0x0000001500097c02 */ /* 0x000fee0008000f00 */
.L_x_217:
[----:B-1----:R1:W2:Y:S02]  /*13500*/  SYNCS.PHASECHK.TRANS64.TRYWAIT P0, [R9+URZ+0x58], R10 ;  /* 0x0000580a090075a7 */ /* 0x0022a400080011ff */
[----:B--2---:R-:W-:Y:S05]  /*13510*/  @!P0 NANOSLEEP.SYNCS 0x989680 ;  /* 0x009896800000895d */ /* 0x004fea0003900000 */
[----:B------:R-:W2:Y:S02]  /*13520*/  @!P0 SYNCS.PHASECHK.TRANS64 P0, [R9+URZ+0x58], R10 ;  /* 0x0000580a090085a7 */ /* 0x000ea400080010ff */
[----:B--2---:R-:W-:Y:S05]  /*13530*/  @!P0 BRA `(.L_x_217) ;  /* 0xfffffffc00f08947 */ /* 0x004fea000383ffff */
[----:B------:R-:W-:Y:S05]  /*13540*/  BRA `(.L_x_218) ;  /* 0xffffff2000987947 */ /* 0x000fea000383ffff */
.L_x_86:
[----:B------:R-:W-:Y:S07]  /*13550*/  MOV R9, UR21 ;  /* 0x0000001500097c02 */ /* 0x000fee0008000f00 */
.L_x_219:
[----:B-1----:R1:W2:Y:S02]  /*13560*/  SYNCS.PHASECHK.TRANS64.TRYWAIT P0, [R9+URZ+0x60], R10 ;  /* 0x0000600a090075a7 */ /* 0x0022a400080011ff */
[----:B--2---:R-:W-:Y:S05]  /*13570*/  @!P0 NANOSLEEP.SYNCS 0x989680 ;  /* 0x009896800000895d */ /* 0x004fea0003900000 */
[----:B------:R-:W2:Y:S02]  /*13580*/  @!P0 SYNCS.PHASECHK.TRANS64 P0, [R9+URZ+0x60], R10 ;  /* 0x0000600a090085a7 */ /* 0x000ea400080010ff */
[----:B--2---:R-:W-:Y:S05]  /*13590*/  @!P0 BRA `(.L_x_219) ;  /* 0xfffffffc00f08947 */ /* 0x004fea000383ffff */
[----:B------:R-:W-:Y:S05]  /*135a0*/  BRA `(.L_x_220) ;  /* 0xffffff2000f87947 */ /* 0x000fea000383ffff */
.L_x_87:
[----:B------:R-:W-:Y:S07]  /*135b0*/  MOV R9, UR21 ;  /* 0x0000001500097c02 */ /* 0x000fee0008000f00 */
.L_x_221:
[----:B-1----:R1:W2:Y:S02]  /*135c0*/  SYNCS.PHASECHK.TRANS64.TRYWAIT P0, [R9+URZ+0x68], R10 ;  /* 0x0000680a090075a7 */ /* 0x0022a400080011ff */
[----:B--2---:R-:W-:Y:S05]  /*135d0*/  @!P0 NANOSLEEP.SYNCS 0x989680 ;  /* 0x009896800000895d */ /* 0x004fea0003900000 */
[----:B------:R-:W2:Y:S02]  /*135e0*/  @!P0 SYNCS.PHASECHK.TRANS64 P0, [R9+URZ+0x68], R10 ;  /* 0x0000680a090085a7 */ /* 0x000ea400080010ff */
[----:B--2---:R-:W-:Y:S05]  /*135f0*/  @!P0 BRA `(.L_x_221) ;  /* 0xfffffffc00f08947 */ /* 0x004fea000383ffff */
[----:B------:R-:W-:Y:S05]  /*13600*/  BRA `(.L_x_222) ;  /* 0xffffff24005c7947 */ /* 0x000fea000383ffff */
.L_x_88:
[----:B------:R-:W-:Y:S07]  /*13610*/  MOV R0, UR21 ;  /* 0x0000001500007c02 */ /* 0x000fee0008000f00 */
.L_x_223:
[----:B-1----:R1:W2:Y:S02]  /*13620*/  SYNCS.PHASECHK.TRANS64.TRYWAIT P0, [R0+URZ+0x50], R9 ;  /* 0x00005009000075a7 */ /* 0x0022a400080011ff */
[----:B--2---:R-:W-:Y:S05]  /*13630*/  @!P0 NANOSLEEP.SYNCS 0x989680 ;  /* 0x009896800000895d */ /* 0x004fea0003900000 */
[----:B------:R-:W2:Y:S02]  /*13640*/  @!P0 SYNCS.PHASECHK.TRANS64 P0, [R0+URZ+0x50], R9 ;  /* 0x00005009000085a7 */ /* 0x000ea400080010ff */
[----:B--2---:R-:W-:Y:S05]  /*13650*/  @!P0 BRA `(.L_x_223) ;  /* 0xfffffffc00f08947 */ /* 0x004fea000383ffff */
[----:B------:R-:W-:Y:S05]  /*13660*/  BRA `(.L_x_224) ;  /* 0xffffff2400bc7947 */ /* 0x000fea000383ffff */
.L_x_89:
[----:B------:R-:W-:Y:S07]  /*13670*/  MOV R0, UR21 ;  /* 0x0000001500007c02 */ /* 0x000fee0008000f00 */
.L_x_225:
[----:B-1----:R1:W2:Y:S02]  /*13680*/  SYNCS.PHASECHK.TRANS64.TRYWAIT P0, [R0+URZ+0x58], R9 ;  /* 0x00005809000075a7 */ /* 0x0022a400080011ff */
[----:B--2---:R-:W-:Y:S05]  /*13690*/  @!P0 NANOSLEEP.SYNCS 0x989680 ;  /* 0x009896800000895d */ /* 0x004fea0003900000 */
[----:B------:R-:W2:Y:S02]  /*136a0*/  @!P0 SYNCS.PHASECHK.TRANS64 P0, [R0+URZ+0x58], R9 ;  /* 0x00005809000085a7 */ /* 0x000ea400080010ff */
[----:B--2---:R-:W-:Y:S05]  /*136b0*/  @!P0 BRA `(.L_x_225) ;  /* 0xfffffffc00f08947 */ /* 0x004fea000383ffff */
[----:B------:R-:W-:Y:S05]  /*136c0*/  BRA `(.L_x_226) ;  /* 0xffffff28001c7947 */ /* 0x000fea000383ffff */
.L_x_90:
[----:B------:R-:W-:Y:S07]  /*136d0*/  MOV R0, UR21 ;  /* 0x0000001500007c02 */ /* 0x000fee0008000f00 */
.L_x_227:
[----:B-1----:R1:W2:Y:S02]  /*136e0*/  SYNCS.PHASECHK.TRANS64.TRYWAIT P0, [R0+URZ+0x60], R9 ;  /* 0x00006009000075a7 */ /* 0x0022a400080011ff */
[----:B--2---:R-:W-:Y:S05]  /*136f0*/  @!P0 NANOSLEEP.SYNCS 0x989680 ;  /* 0x009896800000895d */ /* 0x004fea0003900000 */
[----:B------:R-:W2:Y:S02]  /*13700*/  @!P0 SYNCS.PHASECHK.TRANS64 P0, [R0+URZ+0x60], R9 ;  /* 0x00006009000085a7 */ /* 0x000ea400080010ff */
[----:B--2---:R-:W-:Y:S05]  /*13710*/  @!P0 BRA `(.L_x_227) ;  /* 0xfffffffc00f08947 */ /* 0x004fea000383ffff */
[----:B------:R-:W-:Y:S05]  /*13720*/  BRA `(.L_x_228) ;  /* 0xffffff2800807947 */ /* 0x000fea000383ffff */
.L_x_91:
[----:B------:R-:W-:Y:S07]  /*13730*/  MOV R0, UR21 ;  /* 0x0000001500007c02 */ /* 0x000fee0008000f00 */
.L_x_229:
[----:B-1----:R1:W2:Y:S02]  /*13740*/  SYNCS.PHASECHK.TRANS64.TRYWAIT P0, [R0+URZ+0x68], R9 ;  /* 0x00006809000075a7 */ /* 0x0022a400080011ff */
[----:B--2---:R-:W-:Y:S05]  /*13750*/  @!P0 NANOSLEEP.SYNCS 0x989680 ;  /* 0x009896800000895d */ /* 0x004fea0003900000 */
[----:B------:R-:W2:Y:S02]  /*13760*/  @!P0 SYNCS.PHASECHK.TRANS64 P0, [R0+URZ+0x68], R9 ;  /* 0x00006809000085a7 */ /* 0x000ea400080010ff */
[----:B--2---:R-:W-:Y:S05]  /*13770*/  @!P0 BRA `(.L_x_229) ;  /* 0xfffffffc00f08947 */ /* 0x004fea000383ffff */
[----:B------:R-:W-:Y:S05]  /*13780*/  BRA `(.L_x_230) ;  /* 0xffffff2800dc7947 */ /* 0x000fea000383ffff */
.L_x_93:
[----:B------:R-:W-:-:S07]  /*13790*/  MOV R3, UR21 ;  /* 0x0000001500037c02 */ /* 0x000fce0008000f00 */
.L_x_231:
[----:B-1----:R1:W3:Y:S02]  /*137a0*/  SYNCS.PHASECHK.TRANS64.TRYWAIT P0, [R3+URZ+0x50], R10 ;  /* 0x0000500a030075a7 */ /* 0x0022e400080011ff */
[----:B---3--:R-:W-:Y:S05]  /*137b0*/  @!P0 NANOSLEEP.SYNCS 0x989680 ;  /* 0x009896800000895d */ /* 0x008fea0003900000 */
[----:B------:R-:W3:Y:S02]  /*137c0*/  @!P0 SYNCS.PHASECHK.TRANS64 P0, [R3+URZ+0x50], R10 ;  /* 0x0000500a030085a7 */ /* 0x000ee400080010ff */
[----:B---3--:R-:W-:Y:S05]  /*137d0*/  @!P0 BRA `(.L_x_231) ;  /* 0xfffffffc00f08947 */ /* 0x008fea000383ffff */
[----:B------:R-:W-:Y:S05]  /*137e0*/  BRA `(.L_x_232) ;  /* 0xffffff2c00647947 */ /* 0x000fea000383ffff */
.L_x_94:
[----:B-1----:R-:W-:-:S07]  /*137f0*/  MOV R3, UR21 ;  /* 0x0000001500037c02 */ /* 0x002fce0008000f00 */
.L_x_233:
[----:B-1----:R1:W3:Y:S02]  /*13800*/  SYNCS.PHASECHK.TRANS64.TRYWAIT P0, [R3+URZ+0x58], R10 ;  /* 0x0000580a030075a7 */ /* 0x0022e400080011ff */
[----:B---3--:R-:W-:Y:S05]  /*13810*/  @!P0 NANOSLEEP.SYNCS 0x989680 ;  /* 0x009896800000895d */ /* 0x008fea0003900000 */
[----:B------:R-:W3:Y:S02]  /*13820*/  @!P0 SYNCS.PHASECHK.TRANS64 P0, [R3+URZ+0x58], R10 ;  /* 0x0000580a030085a7 */ /* 0x000ee400080010ff */
[----:B---3--:R-:W-:Y:S05]  /*13830*/  @!P0 BRA `(.L_x_233) ;  /* 0xfffffffc00f08947 */ /* 0x008fea000383ffff */
[----:B------:R-:W-:Y:S05]  /*13840*/  BRA `(.L_x_234) ;  /* 0xffffff2c00547947 */ /* 0x000fea000383ffff */
.L_x_95:
[----:B-1----:R-:W-:-:S07]  /*13850*/  MOV R3, UR21 ;  /* 0x0000001500037c02 */ /* 0x002fce0008000f00 */
.L_x_235:
[----:B-1----:R1:W3:Y:S02]  /*13860*/  SYNCS.PHASECHK.TRANS64.TRYWAIT P0, [R3+URZ+0x60], R10 ;  /* 0x0000600a030075a7 */ /* 0x0022e400080011ff */
[----:B---3--:R-:W-:Y:S05]  /*13870*/  @!P0 NANOSLEEP.SYNCS 0x989680 ;  /* 0x009896800000895d */ /* 0x008fea0003900000 */
[----:B------:R-:W3:Y:S02]  /*13880*/  @!P0 SYNCS.PHASECHK.TRANS64 P0, [R3+URZ+0x60], R10 ;  /* 0x0000600a030085a7 */ /* 0x000ee400080010ff */
[----:B---3--:R-:W-:Y:S05]  /*13890*/  @!P0 BRA `(.L_x_235) ;  /* 0xfffffffc00f08947 */ /* 0x008fea000383ffff */
[----:B------:R-:W-:Y:S05]  /*138a0*/  BRA `(.L_x_236) ;  /* 0xffffff2c00487947 */ /* 0x000fea000383ffff */
.L_x_97:
[----:B--2---:R2:W3:Y:S02]  /*138b0*/  SYNCS.PHASECHK.TRANS64.TRYWAIT P0, [R0+URZ+0x80], R3 ;  /* 0x00008003000075a7 */ /* 0x0044e400080011ff */
[----:B---3--:R-:W-:Y:S05]  /*138c0*/  @!P0 NANOSLEEP.SYNCS 0x989680 ;  /* 0x009896800000895d */ /* 0x008fea0003900000 */
[----:B------:R-:W3:Y:S02]  /*138d0*/  @!P0 SYNCS.PHASECHK.TRANS64 P0, [R0+URZ+0x80], R3 ;  /* 0x00008003000085a7 */ /* 0x000ee400080010ff */
[----:B---3--:R-:W-:Y:S05]  /*138e0*/  @!P0 BRA `(.L_x_97) ;  /* 0xfffffffc00f08947 */ /* 0x008fea000383ffff */
[----:B------:R-:W-:Y:S05]  /*138f0*/  BRA `(.L_x_237) ;  /* 0xffffff30001c7947 */ /* 0x000fea000383ffff */
.L_x_108:
[----:B-1----:R-:W-:Y:S04]  /*13900*/  MOV R3, UR44 ;  /* 0x0000002c00037c02 */ /* 0x002fe80008000f00 */
[----:B------:R1:W2:Y:S03]  /*13910*/  SYNCS.PHASECHK.TRANS64.TRYWAIT P0, [R3+URZ+0x30], R6 ;  /* 0x00003006030075a7 */ /* 0x0002a600080011ff */
[----:B--2---:R-:W-:Y:S05]  /*13920*/  @!P0 NANOSLEEP.SYNCS 0x989680 ;  /* 0x009896800000895d */ /* 0x004fea0003900000 */
[----:B------:R-:W2:Y:S02]  /*13930*/  @!P0 SYNCS.PHASECHK.TRANS64 P0, [R3+URZ+0x30], R6 ;  /* 0x00003006030085a7 */ /* 0x000ea400080010ff */
[----:B--2---:R-:W-:Y:S05]  /*13940*/  @!P0 BRA `(.L_x_108) ;  /* 0xfffffffc00ec8947 */ /* 0x004fea000383ffff */
[----:B------:R-:W-:Y:S05]  /*13950*/  BRA `(.L_x_107) ;  /* 0xffffff3c00e07947 */ /* 0x000fea000383ffff */
.L_x_110:
[----:B-1----:R-:W-:Y:S04]  /*13960*/  MOV R3, UR44 ;  /* 0x0000002c00037c02 */ /* 0x002fe80008000f00 */
[----:B------:R1:W4:Y:S03]  /*13970*/  SYNCS.PHASECHK.TRANS64.TRYWAIT P1, [R3+URZ+0xa0], R4 ;  /* 0x0000a004030075a7 */ /* 0x00032600080211ff */
[----:B----4-:R-:W-:Y:S05]  /*13980*/  @!P1 NANOSLEEP.SYNCS 0x989680 ;  /* 0x009896800000995d */ /* 0x010fea0003900000 */
[----:B------:R-:W4:Y:S02]  /*13990*/  @!P1 SYNCS.PHASECHK.TRANS64 P1, [R3+URZ+0xa0], R4 ;  /* 0x0000a004030095a7 */ /* 0x000f2400080210ff */
[----:B----4-:R-:W-:Y:S05]  /*139a0*/  @!P1 BRA `(.L_x_110) ;  /* 0xfffffffc00ec9947 */ /* 0x010fea000383ffff */
[----:B------:R-:W-:Y:S05]  /*139b0*/  BRA `(.L_x_109) ;  /* 0xffffff4000107947 */ /* 0x000fea000383ffff */
.L_x_121:
[----:B---3--:R3:W4:Y:S02]  /*139c0*/  SYNCS.PHASECHK.TRANS64.TRYWAIT P0, [R3+URZ+0x30], R0 ;  /* 0x00003000030075a7 */ /* 0x00872400080011ff */
[----:B----4-:R-:W-:Y:S05]  /*139d0*/  @!P0 NANOSLEEP.SYNCS 0x989680 ;  /* 0x009896800000895d */ /* 0x010fea0003900000 */
[----:B------:R-:W4:Y:S02]  /*139e0*/  @!P0 SYNCS.PHASECHK.TRANS64 P0, [R3+URZ+0x30], R0 ;  /* 0x00003000030085a7 */ /* 0x000f2400080010ff */
[----:B----4-:R-:W-:Y:S05]  /*139f0*/  @!P0 BRA `(.L_x_121) ;  /* 0xfffffffc00f08947 */ /* 0x010fea000383ffff */
[----:B------:R-:W-:Y:S05]  /*13a00*/  BRA `(.L_x_120) ;  /* 0xffffff5400c47947 */ /* 0x000fea000383ffff */
.L_x_131:
[----:B-1----:R1:W3:Y:S02]  /*13a10*/  SYNCS.PHASECHK.TRANS64.TRYWAIT P0, [R11+URZ+0x30], R4 ;  /* 0x000030040b0075a7 */ /* 0x0022e400080011ff */
[----:B---3--:R-:W-:Y:S05]  /*13a20*/  @!P0 NANOSLEEP.SYNCS 0x989680 ;  /* 0x009896800000895d */ /* 0x008fea0003900000 */
[----:B------:R-:W3:Y:S02]  /*13a30*/  @!P0 SYNCS.PHASECHK.TRANS64 P0, [R11+URZ+0x30], R4 ;  /* 0x000030040b0085a7 */ /* 0x000ee400080010ff */
[----:B---3--:R-:W-:Y:S05]  /*13a40*/  @!P0 BRA `(.L_x_131) ;  /* 0xfffffffc00f08947 */ /* 0x008fea000383ffff */
[----:B------:R-:W-:Y:S05]  /*13a50*/  BRA `(.L_x_130) ;  /* 0xffffff6c00607947 */ /* 0x000fea000383ffff */
.L_x_141:
[----:B-1----:R1:W3:Y:S02]  /*13a60*/  SYNCS.PHASECHK.TRANS64.TRYWAIT P0, [R0+URZ+0x30], R9 ;  /* 0x00003009000075a7 */ /* 0x0022e400080011ff */
[----:B---3--:R-:W-:Y:S05]  /*13a70*/  @!P0 NANOSLEEP.SYNCS 0x989680 ;  /* 0x009896800000895d */ /* 0x008fea0003900000 */
[----:B------:R-:W3:Y:S02]  /*13a80*/  @!P0 SYNCS.PHASECHK.TRANS64 P0, [R0+URZ+0x30], R9 ;  /* 0x00003009000085a7 */ /* 0x000ee400080010ff */
[----:B---3--:R-:W-:Y:S05]  /*13a90*/  @!P0 BRA `(.L_x_141) ;  /* 0xfffffffc00f08947 */ /* 0x008fea000383ffff */
[----:B------:R-:W-:Y:S05]  /*13aa0*/  BRA `(.L_x_140) ;  /* 0xffffff8000b87947 */ /* 0x000fea000383ffff */
.L_x_151:
[----:B-1----:R1:W4:Y:S02]  /*13ab0*/  SYNCS.PHASECHK.TRANS64.TRYWAIT P0, [R9+URZ+0x30], R4 ;  /* 0x00003004090075a7 */ /* 0x00232400080011ff */
[----:B----4-:R-:W-:Y:S05]  /*13ac0*/  @!P0 NANOSLEEP.SYNCS 0x989680 ;  /* 0x009896800000895d */ /* 0x010fea0003900000 */
[----:B------:R-:W4:Y:S02]  /*13ad0*/  @!P0 SYNCS.PHASECHK.TRANS64 P0, [R9+URZ+0x30], R4 ;  /* 0x00003004090085a7 */ /* 0x000f2400080010ff */
[----:B----4-:R-:W-:Y:S05]  /*13ae0*/  @!P0 BRA `(.L_x_151) ;  /* 0xfffffffc00f08947 */ /* 0x010fea000383ffff */
[----:B------:R-:W-:Y:S05]  /*13af0*/  BRA `(.L_x_150) ;  /* 0xffffff98004c7947 */ /* 0x000fea000383ffff */
.L_x_161:
[----:B-1----:R1:W3:Y:S02]  /*13b00*/  SYNCS.PHASECHK.TRANS64.TRYWAIT P0, [R9+URZ+0x30], R4 ;  /* 0x00003004090075a7 */ /* 0x0022e400080011ff */
[----:B---3--:R-:W-:Y:S05]  /*13b10*/  @!P0 NANOSLEEP.SYNCS 0x989680 ;  /* 0x009896800000895d */ /* 0x008fea0003900000 */
[----:B------:R-:W3:Y:S02]  /*13b20*/  @!P0 SYNCS.PHASECHK.TRANS64 P0, [R9+URZ+0x30], R4 ;  /* 0x00003004090085a7 */ /* 0x000ee400080010ff */
[----:B---3--:R-:W-:Y:S05]  /*13b30*/  @!P0 BRA `(.L_x_161) ;  /* 0xfffffffc00f08947 */ /* 0x008fea000383ffff */
[----:B------:R-:W-:Y:S05]  /*13b40*/  BRA `(.L_x_160) ;  /* 0xffffffac00bc7947 */ /* 0x000fea000383ffff */
.L_x_171:
[----:B-1----:R1:W3:Y:S02]  /*13b50*/  SYNCS.PHASECHK.TRANS64.TRYWAIT P0, [R0+URZ+0x30], R9 ;  /* 0x00003009000075a7 */ /* 0x0022e400080011ff */
[----:B---3--:R-:W-:Y:S05]  /*13b60*/  @!P0 NANOSLEEP.SYNCS 0x989680 ;  /* 0x009896800000895d */ /* 0x008fea0003900000 */
[----:B------:R-:W3:Y:S02]  /*13b70*/  @!P0 SYNCS.PHASECHK.TRANS64 P0, [R0+URZ+0x30], R9 ;  /* 0x00003009000085a7 */ /* 0x000ee400080010ff */
[----:B---3--:R-:W-:Y:S05]  /*13b80*/  @!P0 BRA `(.L_x_171) ;  /* 0xfffffffc00f08947 */ /* 0x008fea000383ffff */
[----:B------:R-:W-:Y:S05]  /*13b90*/  BRA `(.L_x_170) ;  /* 0xffffffc400507947 */ /* 0x000fea000383ffff */
.L_x_181:
[----:B-1----:R1:W3:Y:S02]  /*13ba0*/  SYNCS.PHASECHK.TRANS64.TRYWAIT P0, [R3+URZ+0x30], R16 ;  /* 0x00003010030075a7 */ /* 0x0022e400080011ff */
[----:B---3--:R-:W-:Y:S05]  /*13bb0*/  @!P0 NANOSLEEP.SYNCS 0x989680 ;  /* 0x009896800000895d */ /* 0x008fea0003900000 */
[----:B------:R-:W3:Y:S02]  /*13bc0*/  @!P0 SYNCS.PHASECHK.TRANS64 P0, [R3+URZ+0x30], R16 ;  /* 0x00003010030085a7 */ /* 0x000ee400080010ff */
[----:B---3--:R-:W-:Y:S05]  /*13bd0*/  @!P0 BRA `(.L_x_181) ;  /* 0xfffffffc00f08947 */ /* 0x008fea000383ffff */
[----:B------:R-:W-:Y:S05]  /*13be0*/  BRA `(.L_x_180) ;  /* 0xffffffd800b47947 */ /* 0x000fea000383ffff */
        .weak           $__internal_0_$__cuda_sm10x_tcgen05_guardrail_trap_col_being_dealloced_not_returned_by_alloc
        .type           $__internal_0_$__cuda_sm10x_tcgen05_guardrail_trap_col_being_dealloced_not_returned_by_alloc,@function
        .size           $__internal_0_$__cuda_sm10x_tcgen05_guardrail_trap_col_being_dealloced_not_returned_by_alloc,($__internal_1_$__cuda_sm10x_tcgen05_guardrail_trap_phase_invalid_during_alloc - $__internal_0_$__cuda_sm10x_tcgen05_guardrail_trap_col_being_dealloced_not_returned_by_alloc)
$__internal_0_$__cuda_sm10x_tcgen05_guardrail_trap_col_being_dealloced_not_returned_by_alloc:
[----:B------:R-:W-:Y:S05]  /*13bf0*/  BPT.TRAP 0x1 ;  /* 0x000000040000795c */ /* 0x000fea0000300000 */
[----:B------:R-:W-:-:S04]  /*13c00*/  HFMA2 R3, -RZ, RZ, 0, 0 ;  /* 0x00000000ff037431 */ /* 0x000fc800000001ff */
[----:B------:R-:W-:Y:S05]  /*13c10*/  RET.REL.NODEC R2 `(_ZN7cutlass13device_kernelINS_4gemm6kernel13GemmUniversalIN4cute5tupleIJiiiiEEENS1_10collective13CollectiveMmaINS1_46MainloopSm100TmaUmmaWarpSpecializedBlockScaledILi3ELi2ELi1ENS5_IJNS4_1CILi4EEESB_NSA_ILi1EEEEEEEENS5_IJNSA_ILi128EEENSA_ILi256EEESG_EEENS5_IJNS_12float_e2m1_tENS_13float_ue8m0_tEEEENS5_IJNS5_IJlSC_lEEENS4_6LayoutINS5_IJNS5_IJNS5_IJNSA_ILi32EEESB_EEEiEEESP_NS5_IJSC_iEEEEEENS5_IJNS5_IJNS5_IJNSA_ILi16EEESB_EEEiEEENS5_IJNS5_IJNSA_ILi0EEESC_EEENSA_ILi512EEEEEENS5_IJSV_iEEEEEEEEEEESK_S12_NS4_8TiledMMAINS4_8MMA_AtomIJNS4_17SM100_MMA_MXF4_SSISI_SI_fSJ_Li128ELi256ELi32ELNS4_4UMMA5MajorE0ELS17_0ELNS16_7ScaleInE0ELS18_0EEEEEENSM_INS5_IJSC_SC_SC_EEENS5_IJSV_SV_SV_EEEEENS5_IJNS4_10UnderscoreES1E_S1E_EEEEENS5_IJNS4_23SM90_TMA_LOAD_MULTICASTES1H_EEENS5_IJNS4_14ComposedLayoutINS4_7SwizzleILi3ELi4ELi3EEENS4_18smem_ptr_flag_bitsILi4EEENSM_INS5_IJNSA_ILi8EEESG_EEENS5_IJSG_SC_EEEEEEENSM_INS5_IJNS5_IJNS5_IJSO_SC_EEENS5_IJSN_NSA_ILi2EEEEEEEEESC_NS5_IJS1U_S1U_EEEEEENS5_IJNS5_IJNS5_IJST_SX_EEESW_EEESV_NS5_IJS1U_SX_EEEEEEEEEEEvNS4_8identityES1I_NS5_IJS1S_NSM_INS5_IJNS5_IJNS5_IJSO_S1U_EEES1V_EEESC_S1X_EEENS5_IJS20_SV_NS5_IJS1U_NSA_ILi1024EEEEEEEEEEEEEEvS25_EENS_8epilogue10collective18CollectiveEpilogueINS2F_23Sm100TmaWarpSpecializedILi4ELi2ELi32ELb1ELb0EEEJNS5_IJNSA_ILi64EEESG_SG_EEENS5_IJNSM_IS2K_SC_EENSM_IS1V_NS5_IJSC_SF_EEEEEEEENS_10bfloat16_tESL_S2Q_SL_NS2F_6fusion15FusionCallbacksIS2J_NS2R_17LinearCombinationIS2Q_fS2Q_fLNS_15FloatRoundStyleE2EEES2L_S2P_JEEENS4_5SM1004TMEM4LOAD26SM100_TMEM_LOAD_32dp32b32xENS4_13SM90_TMA_LOADENS1J_INS1K_ILi2ELi4ELi3EEENS1M_ILi16EEENSM_INS5_IJS1O_SN_EEENS5_IJSN_SC_EEEEEEENS4_39AutoVectorizingCopyWithAssumedAlignmentILi128EEENS4_14SM90_TMA_STOREES37_S39_S39_EEEvvEEEEvNT_6ParamsE) ;  /* 0xfffffec002f87950 */ /* 0x000fea0003c3ffff */
        .weak           $__internal_1_$__cuda_sm10x_tcgen05_guardrail_trap_phase_invalid_during_alloc
        .type           $__internal_1_$__cuda_sm10x_tcgen05_guardrail_trap_phase_invalid_during_alloc,@function
        .size           $__internal_1_$__cuda_sm10x_tcgen05_guardrail_trap_phase_invalid_during_alloc,($__internal_2_$__cuda_sm10x_tcgen05_guardrail_trap_unallocated_columns_being_dealloced - $__internal_1_$__cuda_sm10x_tcgen05_guardrail_trap_phase_invalid_during_alloc)
$__internal_1_$__cuda_sm10x_tcgen05_guardrail_trap_phase_invalid_during_alloc:
[----:B------:R-:W-:Y:S05]  /*13c20*/  BPT.TRAP 0x1 ;  /* 0x000000040000795c */ /* 0x000fea0000300000 */
[----:B------:R-:W-:-:S04]  /*13c30*/  MOV R5, 0x0 ;  /* 0x0000000000057802 */ /* 0x000fc80000000f00 */
[----:B------:R-:W-:Y:S05]  /*13c40*/  RET.REL.NODEC R4 `(_ZN7cutlass13device_kernelINS_4gemm6kernel13GemmUniversalIN4cute5tupleIJiiiiEEENS1_10collective13CollectiveMmaINS1_46MainloopSm100TmaUmmaWarpSpecializedBlockScaledILi3ELi2ELi1ENS5_IJNS4_1CILi4EEESB_NSA_ILi1EEEEEEEENS5_IJNSA_ILi128EEENSA_ILi256EEESG_EEENS5_IJNS_12float_e2m1_tENS_13float_ue8m0_tEEEENS5_IJNS5_IJlSC_lEEENS4_6LayoutINS5_IJNS5_IJNS5_IJNSA_ILi32EEESB_EEEiEEESP_NS5_IJSC_iEEEEEENS5_IJNS5_IJNS5_IJNSA_ILi16EEESB_EEEiEEENS5_IJNS5_IJNSA_ILi0EEESC_EEENSA_ILi512EEEEEENS5_IJSV_iEEEEEEEEEEESK_S12_NS4_8TiledMMAINS4_8MMA_AtomIJNS4_17SM100_MMA_MXF4_SSISI_SI_fSJ_Li128ELi256ELi32ELNS4_4UMMA5MajorE0ELS17_0ELNS16_7ScaleInE0ELS18_0EEEEEENSM_INS5_IJSC_SC_SC_EEENS5_IJSV_SV_SV_EEEEENS5_IJNS4_10UnderscoreES1E_S1E_EEEEENS5_IJNS4_23SM90_TMA_LOAD_MULTICASTES1H_EEENS5_IJNS4_14ComposedLayoutINS4_7SwizzleILi3ELi4ELi3EEENS4_18smem_ptr_flag_bitsILi4EEENSM_INS5_IJNSA_ILi8EEESG_EEENS5_IJSG_SC_EEEEEEENSM_INS5_IJNS5_IJNS5_IJSO_SC_EEENS5_IJSN_NSA_ILi2EEEEEEEEESC_NS5_IJS1U_S1U_EEEEEENS5_IJNS5_IJNS5_IJST_SX_EEESW_EEESV_NS5_IJS1U_SX_EEEEEEEEEEEvNS4_8identityES1I_NS5_IJS1S_NSM_INS5_IJNS5_IJNS5_IJSO_S1U_EEES1V_EEESC_S1X_EEENS5_IJS20_SV_NS5_IJS1U_NSA_ILi1024EEEEEEEEEEEEEEvS25_EENS_8epilogue10collective18CollectiveEpilogueINS2F_23Sm100TmaWarpSpecializedILi4ELi2ELi32ELb1ELb0EEEJNS5_IJNSA_ILi64EEESG_SG_EEENS5_IJNSM_IS2K_SC_EENSM_IS1V_NS5_IJSC_SF_EEEEEEEENS_10bfloat16_tESL_S2Q_SL_NS2F_6fusion15FusionCallbacksIS2J_NS2R_17LinearCombinationIS2Q_fS2Q_fLNS_15FloatRoundStyleE2EEES2L_S2P_JEEENS4_5SM1004TMEM4LOAD26SM100_TMEM_LOAD_32dp32b32xENS4_13SM90_TMA_LOADENS1J_INS1K_ILi2ELi4ELi3EEENS1M_ILi16EEENSM_INS5_IJS1O_SN_EEENS5_IJSN_SC_EEEEEEENS4_39AutoVectorizingCopyWithAssumedAlignmentILi128EEENS4_14SM90_TMA_STOREES37_S39_S39_EEEvvEEEEvNT_6ParamsE) ;  /* 0xfffffec004ec7950 */ /* 0x000fea0003c3ffff */
        .weak           $__internal_2_$__cuda_sm10x_tcgen05_guardrail_trap_unallocated_columns_being_dealloced
        .type           $__internal_2_$__cuda_sm10x_tcgen05_guardrail_trap_unallocated_columns_being_dealloced,@function
        .size           $__internal_2_$__cuda_sm10x_tcgen05_guardrail_trap_unallocated_columns_being_dealloced,(.L_x_239 - $__internal_2_$__cuda_sm10x_tcgen05_guardrail_trap_unallocated_columns_being_dealloced)
$__internal_2_$__cuda_sm10x_tcgen05_guardrail_trap_unallocated_columns_being_dealloced:
[----:B------:R-:W-:Y:S05]  /*13c50*/  BPT.TRAP 0x1 ;  /* 0x000000040000795c */ /* 0x000fea0000300000 */
[----:B------:R-:W-:-:S04]  /*13c60*/  HFMA2 R3, -RZ, RZ, 0, 0 ;  /* 0x00000000ff037431 */ /* 0x000fc800000001ff */
[----:B------:R-:W-:Y:S05]  /*13c70*/  RET.REL.NODEC R2 `(_ZN7cutlass13device_kernelINS_4gemm6kernel13GemmUniversalIN4cute5tupleIJiiiiEEENS1_10collective13CollectiveMmaINS1_46MainloopSm100TmaUmmaWarpSpecializedBlockScaledILi3ELi2ELi1ENS5_IJNS4_1CILi4EEESB_NSA_ILi1EEEEEEEENS5_IJNSA_ILi128EEENSA_ILi256EEESG_EEENS5_IJNS_12float_e2m1_tENS_13float_ue8m0_tEEEENS5_IJNS5_IJlSC_lEEENS4_6LayoutINS5_IJNS5_IJNS5_IJNSA_ILi32EEESB_EEEiEEESP_NS5_IJSC_iEEEEEENS5_IJNS5_IJNS5_IJNSA_ILi16EEESB_EEEiEEENS5_IJNS5_IJNSA_ILi0EEESC_EEENSA_ILi512EEEEEENS5_IJSV_iEEEEEEEEEEESK_S12_NS4_8TiledMMAINS4_8MMA_AtomIJNS4_17SM100_MMA_MXF4_SSISI_SI_fSJ_Li128ELi256ELi32ELNS4_4UMMA5MajorE0ELS17_0ELNS16_7ScaleInE0ELS18_0EEEEEENSM_INS5_IJSC_SC_SC_EEENS5_IJSV_SV_SV_EEEEENS5_IJNS4_10UnderscoreES1E_S1E_EEEEENS5_IJNS4_23SM90_TMA_LOAD_MULTICASTES1H_EEENS5_IJNS4_14ComposedLayoutINS4_7SwizzleILi3ELi4ELi3EEENS4_18smem_ptr_flag_bitsILi4EEENSM_INS5_IJNSA_ILi8EEESG_EEENS5_IJSG_SC_EEEEEEENSM_INS5_IJNS5_IJNS5_IJSO_SC_EEENS5_IJSN_NSA_ILi2EEEEEEEEESC_NS5_IJS1U_S1U_EEEEEENS5_IJNS5_IJNS5_IJST_SX_EEESW_EEESV_NS5_IJS1U_SX_EEEEEEEEEEEvNS4_8identityES1I_NS5_IJS1S_NSM_INS5_IJNS5_IJNS5_IJSO_S1U_EEES1V_EEESC_S1X_EEENS5_IJS20_SV_NS5_IJS1U_NSA_ILi1024EEEEEEEEEEEEEEvS25_EENS_8epilogue10collective18CollectiveEpilogueINS2F_23Sm100TmaWarpSpecializedILi4ELi2ELi32ELb1ELb0EEEJNS5_IJNSA_ILi64EEESG_SG_EEENS5_IJNSM_IS2K_SC_EENSM_IS1V_NS5_IJSC_SF_EEEEEEEENS_10bfloat16_tESL_S2Q_SL_NS2F_6fusion15FusionCallbacksIS2J_NS2R_17LinearCombinationIS2Q_fS2Q_fLNS_15FloatRoundStyleE2EEES2L_S2P_JEEENS4_5SM1004TMEM4LOAD26SM100_TMEM_LOAD_32dp32b32xENS4_13SM90_TMA_LOADENS1J_INS1K_ILi2ELi4ELi3EEENS1M_ILi16EEENSM_INS5_IJS1O_SN_EEENS5_IJSN_SC_EEEEEEENS4_39AutoVectorizingCopyWithAssumedAlignmentILi128EEENS4_14SM90_TMA_STOREES37_S39_S39_EEEvvEEEEvNT_6ParamsE) ;  /* 0xfffffec002e07950 */ /* 0x000fea0003c3ffff */
.L_x_238:
[----:B------:R-:W-:-:S00]  /*13c80*/  BRA `(.L_x_238) ;  /* 0xfffffffc00fc7947 */ /* 0x000fc0000383ffff */
[----:B------:R-:W-:-:S00]  /*13c90*/  NOP ;  /* 0x0000000000007918 */ /* 0x000fc00000000000 */
        /* <DEDUP_REMOVED lines=14> */
.L_x_239:


//--------------------- .nv.global.init           --------------------------
	.section	.nv.global.init,"aw",@progbits
.nv.global.init:
	.type		$str$29,@object
	.size		$str$29,($str$30 - $str$29)
$str$29:
        /*0000*/ 	.byte	0x28, 0x61, 0x64, 0x64, 0x72, 0x65, 0x73, 0x73, 0x20, 0x26, 0x20, 0x6d, 0x61, 0x73, 0x6b, 0x29
        /*0010*/ 	.byte	0x20, 0x3d, 0x3d, 0x20, 0x30, 0x00
	.type		$str$30,@object
	.size		$str$30,($str$26 - $str$30)
$str$30:
        /*0016*/ 	.byte	0x2f, 0x74, 0x6d, 0x70, 0x2f, 0x63, 0x75, 0x74, 0x6c, 0x61, 0x73, 0x73, 0x5f, 0x73, 0x77, 0x65
        /*0026*/ 	.byte	0x65, 0x70, 0x5f, 0x73, 0x72, 0x63, 0x2f, 0x69, 0x6e, 0x63, 0x6c, 0x75, 0x64, 0x65, 0x2f, 0x63
        /*0036*/ 	.byte	0x75, 0x74, 0x65, 0x2f, 0x70, 0x6f, 0x69, 0x6e, 0x74, 0x65, 0x72, 0x5f, 0x66, 0x6c, 0x61, 0x67
        /*0046*/ 	.byte	0x67, 0x65, 0x64, 0x2e, 0x68, 0x70, 0x70, 0x00
	.type		$str$26,@object
	.size		$str$26,($str$25 - $str$26)
$str$26:
        /*004e*/ 	.byte	0x2f, 0x74, 0x6d, 0x70, 0x2f, 0x63, 0x75, 0x74, 0x6c, 0x61, 0x73, 0x73, 0x5f, 0x73, 0x77, 0x65
        /*005e*/ 	.byte	0x65, 0x70, 0x5f, 0x73, 0x72, 0x63, 0x2f, 0x69, 0x6e, 0x63, 0x6c, 0x75, 0x64, 0x65, 0x2f, 0x63
        /*006e*/ 	.byte	0x75, 0x74, 0x65, 0x2f, 0x61, 0x74, 0x6f, 0x6d, 0x2f, 0x63, 0x6f, 0x70, 0x79, 0x5f, 0x74, 0x72
        /*007e*/ 	.byte	0x61, 0x69, 0x74, 0x73, 0x5f, 0x73, 0x6d, 0x31, 0x30, 0x30, 0x2e, 0x68, 0x70, 0x70, 0x00
	.type		$str$25,@object
	.size		$str$25,(__unnamed_1 - $str$25)
$str$25:
        /*008d*/ 	.byte	0x28, 0x28, 0x75, 0x69, 0x6e, 0x74, 0x33, 0x32, 0x5f, 0x74, 0x28, 0x74, 0x68, 0x72, 0x65, 0x61
        /*009d*/ 	.byte	0x64, 0x49, 0x64, 0x78, 0x2e, 0x78, 0x29, 0x20, 0x2f, 0x20, 0x33, 0x32, 0x29, 0x20, 0x25, 0x20
        /*00ad*/ 	.byte	0x34, 0x29, 0x20, 0x3d, 0x3d, 0x20, 0x28, 0x28, 0x28, 0x74, 0x6d, 0x65, 0x6d, 0x5f, 0x61, 0x64
        /*00bd*/ 	.byte	0x64, 0x72, 0x20, 0x3e, 0x3e, 0x20, 0x31, 0x36, 0x29, 0x20, 0x2f, 0x20, 0x33, 0x32, 0x29, 0x20
        /*00cd*/ 	.byte	0x25, 0x20, 0x34, 0x29, 0x00
	.type		__unnamed_1,@object
	.size		__unnamed_1,(__unnamed_2 - __unnamed_1)
__unnamed_1:
        /*00d2*/ 	.byte	0x61, 0x75, 0x74, 0x6f, 0x20, 0x63, 0x75, 0x74, 0x65, 0x3a, 0x3a, 0x61, 0x73, 0x5f, 0x70, 0x6f
        /* <DEDUP_REMOVED lines=24> */
        /*0262*/ 	.byte	0x43, 0x3c, 0x34, 0x30, 0x39, 0x36, 0x3e, 0x3e, 0x3e, 0x3e, 0x5d, 0x00
	.type		__unnamed_2,@object
	.size		__unnamed_2,(.L_2 - __unnamed_2)
__unnamed_2:
        /* <DEDUP_REMOVED lines=42> */
        /*050e*/ 	.byte	0x3e, 0x3e, 0x5d, 0x00
.L_2:


//--------------------- .nv.shared._ZN7cutlass13device_kernelINS_4gemm6kernel13GemmUniversalIN4cute5tupleIJiiiiEEENS1_10collective13CollectiveMmaINS1_46MainloopSm100TmaUmmaWarpSpecializedBlockScaledILi3ELi2ELi1ENS5_IJNS4_1CILi4EEESB_NSA_ILi1EEEEEEEENS5_IJNSA_ILi128EEENSA_ILi256EEESG_EEENS5_IJNS_12float_e2m1_tENS_13float_ue8m0_tEEEENS5_IJNS5_IJlSC_lEEENS4_6LayoutINS5_IJNS5_IJNS5_IJNSA_ILi32EEESB_EEEiEEESP_NS5_IJSC_iEEEEEENS5_IJNS5_IJNS5_IJNSA_ILi16EEESB_EEEiEEENS5_IJNS5_IJNSA_ILi0EEESC_EEENSA_ILi512EEEEEENS5_IJSV_iEEEEEEEEEEESK_S12_NS4_8TiledMMAINS4_8MMA_AtomIJNS4_17SM100_MMA_MXF4_SSISI_SI_fSJ_Li128ELi256ELi32ELNS4_4UMMA5MajorE0ELS17_0ELNS16_7ScaleInE0ELS18_0EEEEEENSM_INS5_IJSC_SC_SC_EEENS5_IJSV_SV_SV_EEEEENS5_IJNS4_10UnderscoreES1E_S1E_EEEEENS5_IJNS4_23SM90_TMA_LOAD_MULTICASTES1H_EEENS5_IJNS4_14ComposedLayoutINS4_7SwizzleILi3ELi4ELi3EEENS4_18smem_ptr_flag_bitsILi4EEENSM_INS5_IJNSA_ILi8EEESG_EEENS5_IJSG_SC_EEEEEEENSM_INS5_IJNS5_IJNS5_IJSO_SC_EEENS5_IJSN_NSA_ILi2EEEEEEEEESC_NS5_IJS1U_S1U_EEEEEENS5_IJNS5_IJNS5_IJST_SX_EEESW_EEESV_NS5_IJS1U_SX_EEEEEEEEEEEvNS4_8identityES1I_NS5_IJS1S_NSM_INS5_IJNS5_IJNS5_IJSO_S1U_EEES1V_EEESC_S1X_EEENS5_IJS20_SV_NS5_IJS1U_NSA_ILi1024EEEEEEEEEEEEEEvS25_EENS_8epilogue10collective18CollectiveEpilogueINS2F_23Sm100TmaWarpSpecializedILi4ELi2ELi32ELb1ELb0EEEJNS5_IJNSA_ILi64EEESG_SG_EEENS5_IJNSM_IS2K_SC_EENSM_IS1V_NS5_IJSC_SF_EEEEEEEENS_10bfloat16_tESL_S2Q_SL_NS2F_6fusion15FusionCallbacksIS2J_NS2R_17LinearCombinationIS2Q_fS2Q_fLNS_15FloatRoundStyleE2EEES2L_S2P_JEEENS4_5SM1004TMEM4LOAD26SM100_TMEM_LOAD_32dp32b32xENS4_13SM90_TMA_LOADENS1J_INS1K_ILi2ELi4ELi3EEENS1M_ILi16EEENSM_INS5_IJS1O_SN_EEENS5_IJSN_SC_EEEEEEENS4_39AutoVectorizingCopyWithAssumedAlignmentILi128EEENS4_14SM90_TMA_STOREES37_S39_S39_EEEvvEEEEvNT_6ParamsE --------------------------
	.section	.nv.shared._ZN7cutlass13device_kernelINS_4gemm6kernel13GemmUniversalIN4cute5tupleIJiiiiEEENS1_10collective13CollectiveMmaINS1_46MainloopSm100TmaUmmaWarpSpecializedBlockScaledILi3ELi2ELi1ENS5_IJNS4_1CILi4EEESB_NSA_ILi1EEEEEEEENS5_IJNSA_ILi128EEENSA_ILi256EEESG_EEENS5_IJNS_12float_e2m1_tENS_13float_ue8m0_tEEEENS5_IJNS5_IJlSC_lEEENS4_6LayoutINS5_IJNS5_IJNS5_IJNSA_ILi32EEESB_EEEiEEESP_NS5_IJSC_iEEEEEENS5_IJNS5_IJNS5_IJNSA_ILi16EEESB_EEEiEEENS5_IJNS5_IJNSA_ILi0EEESC_EEENSA_ILi512EEEEEENS5_IJSV_iEEEEEEEEEEESK_S12_NS4_8TiledMMAINS4_8MMA_AtomIJNS4_17SM100_MMA_MXF4_SSISI_SI_fSJ_Li128ELi256ELi32ELNS4_4UMMA5MajorE0ELS17_0ELNS16_7ScaleInE0ELS18_0EEEEEENSM_INS5_IJSC_SC_SC_EEENS5_IJSV_SV_SV_EEEEENS5_IJNS4_10UnderscoreES1E_S1E_EEEEENS5_IJNS4_23SM90_TMA_LOAD_MULTICASTES1H_EEENS5_IJNS4_14ComposedLayoutINS4_7SwizzleILi3ELi4ELi3EEENS4_18smem_ptr_flag_bitsILi4EEENSM_INS5_IJNSA_ILi8EEESG_EEENS5_IJSG_SC_EEEEEEENSM_INS5_IJNS5_IJNS5_IJSO_SC_EEENS5_IJSN_NSA_ILi2EEEEEEEEESC_NS5_IJS1U_S1U_EEEEEENS5_IJNS5_IJNS5_IJST_SX_EEESW_EEESV_NS5_IJS1U_SX_EEEEEEEEEEEvNS4_8identityES1I_NS5_IJS1S_NSM_INS5_IJNS5_IJNS5_IJSO_S1U_EEES1V_EEESC_S1X_EEENS5_IJS20_SV_NS5_IJS1U_NSA_ILi1024EEEEEEEEEEEEEEvS25_EENS_8epilogue10collective18CollectiveEpilogueINS2F_23Sm100TmaWarpSpecializedILi4ELi2ELi32ELb1ELb0EEEJNS5_IJNSA_ILi64EEESG_SG_EEENS5_IJNSM_IS2K_SC_EENSM_IS1V_NS5_IJSC_SF_EEEEEEEENS_10bfloat16_tESL_S2Q_SL_NS2F_6fusion15FusionCallbacksIS2J_NS2R_17LinearCombinationIS2Q_fS2Q_fLNS_15FloatRoundStyleE2EEES2L_S2P_JEEENS4_5SM1004TMEM4LOAD26SM100_TMEM_LOAD_32dp32b32xENS4_13SM90_TMA_LOADENS1J_INS1K_ILi2ELi4ELi3EEENS1M_ILi16EEENSM_INS5_IJS1O_SN_EEENS5_IJSN_SC_EEEEEEENS4_39AutoVectorizingCopyWithAssumedAlignmentILi128EEENS4_14SM90_TMA_STOREES37_S39_S39_EEEvvEEEEvNT_6ParamsE,"aw",@nobits
	.sectionflags	@""
	.align	16
	.zero		1024


//--------------------- .nv.shared.reserved.0     --------------------------
	.section	.nv.shared.reserved.0,"aw",@nobits
	.weak		__nv_reservedSMEM_offset_0_alias
	.size		__nv_reservedSMEM_offset_0_alias, 0, 64
	.other		__nv_reservedSMEM_offset_0_alias,@"STO_CUDA_RESERVED_SHARED STV_DEFAULT"
__nv_reservedSMEM_offset_0_alias:
	.zero		0
.nv.shared.reserved.0:
	.zero		64
	.weak		__nv_reservedSMEM_tcgen05_partition
	.type		__nv_reservedSMEM_tcgen05_partition,@object
	.size		__nv_reservedSMEM_tcgen05_partition,(.L_0 - __nv_reservedSMEM_tcgen05_partition)
__nv_reservedSMEM_tcgen05_partition:
	.zero		32
.L_0:


//--------------------- .nv.global                --------------------------
	.section	.nv.global,"aw",@nobits
.nv.global:
	.type		_ZN40_INTERNAL_e1bbb966_4_k_cu_b42cfe64_302124cute1_E,@object
	.size		_ZN40_INTERNAL_e1bbb966_4_k_cu_b42cfe64_302124cute1_E,(_ZN40_INTERNAL_e1bbb966_4_k_cu_b42cfe64_302124cuda3std3__45__cpo6cbeginE - _ZN40_INTERNAL_e1bbb966_4_k_cu_b42cfe64_302124cute1_E)
_ZN40_INTERNAL_e1bbb966_4_k_cu_b42cfe64_302124cute1_E:
	.zero		1
	.type		_ZN40_INTERNAL_e1bbb966_4_k_cu_b42cfe64_302124cuda3std3__45__cpo6cbeginE,@object
	.size		_ZN40_INTERNAL_e1bbb966_4_k_cu_b42cfe64_302124cuda3std3__45__cpo6cbeginE,(_ZN40_INTERNAL_e1bbb966_4_k_cu_b42cfe64_302124cuda3std3__48in_placeE - _ZN40_INTERNAL_e1bbb966_4_k_cu_b42cfe64_302124cuda3std3__45__cpo6cbeginE)
_ZN40_INTERNAL_e1bbb966_4_k_cu_b42cfe64_302124cuda3std3__45__cpo6cbeginE:
	.zero		1
	.type		_ZN40_INTERNAL_e1bbb966_4_k_cu_b42cfe64_302124cuda3std3__48in_placeE,@object
	.size		_ZN40_INTERNAL_e1bbb966_4_k_cu_b42cfe64_302124cuda3std3__48in_placeE,(_ZN40_INTERNAL_e1bbb966_4_k_cu_b42cfe64_302124cuda3std6ranges3__45__cpo9iter_moveE - _ZN40_INTERNAL_e1bbb966_4_k_cu_b42cfe64_302124cuda3std3__48in_placeE)
_ZN40_INTERNAL_e1bbb966_4_k_cu_b42cfe64_302124cuda3std3__48in_placeE:
	.zero		1
	.type		_ZN40_INTERNAL_e1bbb966_4_k_cu_b42cfe64_302124cuda3std6ranges3__45__cpo9iter_moveE,@object
	.size		_ZN40_INTERNAL_e1bbb966_4_k_cu_b42cfe64_302124cuda3std6ranges3__45__cpo9iter_moveE,(_ZN40_INTERNAL_e1bbb966_4_k_cu_b42cfe64_302124cuda3std3__45__cpo5beginE - _ZN40_INTERNAL_e1bbb966_4_k_cu_b42cfe64_302124cuda3std6ranges3__45__cpo9iter_moveE)
_ZN40_INTERNAL_e1bbb966_4_k_cu_b42cfe64_302124cuda3std6ranges3__45__cpo9iter_moveE:
	.zero		1
	.type		_ZN40_INTERNAL_e1bbb966_4_k_cu_b42cfe64_302124cuda3std3__45__cpo5beginE,@object
	.size		_ZN40_INTERNAL_e1bbb966_4_k_cu_b42cfe64_302124cuda3std3__45__cpo5beginE,(_ZN40_INTERNAL_e1bbb966_4_k_cu_b42cfe64_302124cuda3std3__442_GLOBAL__N__e1bbb966_4_k_cu_b42cfe64_302126ignoreE - _ZN40_INTERNAL_e1bbb966_4_k_cu_b42cfe64_302124cuda3std3__45__cpo5beginE)
_ZN40_INTERNAL_e1bbb966_4_k_cu_b42cfe64_302124cuda3std3__45__cpo5beginE:
	.zero		1
	.type		_ZN40_INTERNAL_e1bbb966_4_k_cu_b42cfe64_302124cuda3std3__442_GLOBAL__N__e1bbb966_4_k_cu_b42cfe64_302126ignoreE,@object
	.size		_ZN40_INTERNAL_e1bbb966_4_k_cu_b42cfe64_302124cuda3std3__442_GLOBAL__N__e1bbb966_4_k_cu_b42cfe64_302126ignoreE,(_ZN40_INTERNAL_e1bbb966_4_k_cu_b42cfe64_302124cute7productE - _ZN40_INTERNAL_e1bbb966_4_k_cu_b42cfe64_302124cuda3std3__442_GLOBAL__N__e1bbb966_4_k_cu_b42cfe64_302126ignoreE)
_ZN40_INTERNAL_e1bbb966_4_k_cu_b42cfe64_302124cuda3std3__442_GLOBAL__N__e1bbb966_4_k_cu_b42cfe64_302126ignoreE:
	.zero		1
	.type		_ZN40_INTERNAL_e1bbb966_4_k_cu_b42cfe64_302124cute7productE,@object
	.size		_ZN40_INTERNAL_e1bbb966_4_k_cu_b42cfe64_302124cute7productE,(_ZN40_INTERNAL_e1bbb966_4_k_cu_b42cfe64_302124cuda3std3__45__cpo3endE - _ZN40_INTERNAL_e1bbb966_4_k_cu_b42cfe64_302124cute7productE)
_ZN40_INTERNAL_e1bbb966_4_k_cu_b42cfe64_302124cute7productE:
	.zero		1
	.type		_ZN40_INTERNAL_e1bbb966_4_k_cu_b42cfe64_302124cuda3std3__45__cpo3endE,@object
	.size		_ZN40_INTERNAL_e1bbb966_4_k_cu_b42cfe64_302124cuda3std3__45__cpo3endE,(_ZN40_INTERNAL_e1bbb966_4_k_cu_b42cfe64_302124cuda3std3__419piecewise_constructE - _ZN40_INTERNAL_e1bbb966_4_k_cu_b42cfe64_302124cuda3std3__45__cpo3endE)
_ZN40_INTERNAL_e1bbb966_4_k_cu_b42cfe64_302124cuda3std3__45__cpo3endE:
	.zero		1
	.type		_ZN40_INTERNAL_e1bbb966_4_k_cu_b42cfe64_302124cuda3std3__419piecewise_constructE,@object
	.size		_ZN40_INTERNAL_e1bbb966_4_k_cu_b42cfe64_302124cuda3std3__419piecewise_constructE,(_ZN40_INTERNAL_e1bbb966_4_k_cu_b42cfe64_302124cuda3std3__45__cpo4cendE - _ZN40_INTERNAL_e1bbb966_4_k_cu_b42cfe64_302124cuda3std3__419piecewise_constructE)
_ZN40_INTERNAL_e1bbb966_4_k_cu_b42cfe64_302124cuda3std3__419piecewise_constructE:
	.zero		1
	.type		_ZN40_INTERNAL_e1bbb966_4_k_cu_b42cfe64_302124cuda3std3__45__cpo4cendE,@object
	.size		_ZN40_INTERNAL_e1bbb966_4_k_cu_b42cfe64_302124cuda3std3__45__cpo4cendE,(_ZN40_INTERNAL_e1bbb966_4_k_cu_b42cfe64_302124cuda3std6ranges3__45__cpo4swapE - _ZN40_INTERNAL_e1bbb966_4_k_cu_b42cfe64_302124cuda3std3__45__cpo4cendE)
_ZN40_INTERNAL_e1bbb966_4_k_cu_b42cfe64_302124cuda3std3__45__cpo4cendE:
	.zero		1
	.type		_ZN40_INTERNAL_e1bbb966_4_k_cu_b42cfe64_302124cuda3std6ranges3__45__cpo4swapE,@object
	.size		_ZN40_INTERNAL_e1bbb966_4_k_cu_b42cfe64_302124cuda3std6ranges3__45__cpo4swapE,(.L_10 - _ZN40_INTERNAL_e1bbb966_4_k_cu_b42cfe64_302124cuda3std6ranges3__45__cpo4swapE)
_ZN40_INTERNAL_e1bbb966_4_k_cu_b42cfe64_302124cuda3std6ranges3__45__cpo4swapE:
	.zero		1
.L_10:


//--------------------- .nv.constant0._ZN7cutlass13device_kernelINS_4gemm6kernel13GemmUniversalIN4cute5tupleIJiiiiEEENS1_10collective13CollectiveMmaINS1_46MainloopSm100TmaUmmaWarpSpecializedBlockScaledILi3ELi2ELi1ENS5_IJNS4_1CILi4EEESB_NSA_ILi1EEEEEEEENS5_IJNSA_ILi128EEENSA_ILi256EEESG_EEENS5_IJNS_12float_e2m1_tENS_13float_ue8m0_tEEEENS5_IJNS5_IJlSC_lEEENS4_6LayoutINS5_IJNS5_IJNS5_IJNSA_ILi32EEESB_EEEiEEESP_NS5_IJSC_iEEEEEENS5_IJNS5_IJNS5_IJNSA_ILi16EEESB_EEEiEEENS5_IJNS5_IJNSA_ILi0EEESC_EEENSA_ILi512EEEEEENS5_IJSV_iEEEEEEEEEEESK_S12_NS4_8TiledMMAINS4_8MMA_AtomIJNS4_17SM100_MMA_MXF4_SSISI_SI_fSJ_Li128ELi256ELi32ELNS4_4UMMA5MajorE0ELS17_0ELNS16_7ScaleInE0ELS18_0EEEEEENSM_INS5_IJSC_SC_SC_EEENS5_IJSV_SV_SV_EEEEENS5_IJNS4_10UnderscoreES1E_S1E_EEEEENS5_IJNS4_23SM90_TMA_LOAD_MULTICASTES1H_EEENS5_IJNS4_14ComposedLayoutINS4_7SwizzleILi3ELi4ELi3EEENS4_18smem_ptr_flag_bitsILi4EEENSM_INS5_IJNSA_ILi8EEESG_EEENS5_IJSG_SC_EEEEEEENSM_INS5_IJNS5_IJNS5_IJSO_SC_EEENS5_IJSN_NSA_ILi2EEEEEEEEESC_NS5_IJS1U_S1U_EEEEEENS5_IJNS5_IJNS5_IJST_SX_EEESW_EEESV_NS5_IJS1U_SX_EEEEEEEEEEEvNS4_8identityES1I_NS5_IJS1S_NSM_INS5_IJNS5_IJNS5_IJSO_S1U_EEES1V_EEESC_S1X_EEENS5_IJS20_SV_NS5_IJS1U_NSA_ILi1024EEEEEEEEEEEEEEvS25_EENS_8epilogue10collective18CollectiveEpilogueINS2F_23Sm100TmaWarpSpecializedILi4ELi2ELi32ELb1ELb0EEEJNS5_IJNSA_ILi64EEESG_SG_EEENS5_IJNSM_IS2K_SC_EENSM_IS1V_NS5_IJSC_SF_EEEEEEEENS_10bfloat16_tESL_S2Q_SL_NS2F_6fusion15FusionCallbacksIS2J_NS2R_17LinearCombinationIS2Q_fS2Q_fLNS_15FloatRoundStyleE2EEES2L_S2P_JEEENS4_5SM1004TMEM4LOAD26SM100_TMEM_LOAD_32dp32b32xENS4_13SM90_TMA_LOADENS1J_INS1K_ILi2ELi4ELi3EEENS1M_ILi16EEENSM_INS5_IJS1O_SN_EEENS5_IJSN_SC_EEEEEEENS4_39AutoVectorizingCopyWithAssumedAlignmentILi128EEENS4_14SM90_TMA_STOREES37_S39_S39_EEEvvEEEEvNT_6ParamsE --------------------------
	.section	.nv.constant0._ZN7cutlass13device_kernelINS_4gemm6kernel13GemmUniversalIN4cute5tupleIJiiiiEEENS1_10collective13CollectiveMmaINS1_46MainloopSm100TmaUmmaWarpSpecializedBlockScaledILi3ELi2ELi1ENS5_IJNS4_1CILi4EEESB_NSA_ILi1EEEEEEEENS5_IJNSA_ILi128EEENSA_ILi256EEESG_EEENS5_IJNS_12float_e2m1_tENS_13float_ue8m0_tEEEENS5_IJNS5_IJlSC_lEEENS4_6LayoutINS5_IJNS5_IJNS5_IJNSA_ILi32EEESB_EEEiEEESP_NS5_IJSC_iEEEEEENS5_IJNS5_IJNS5_IJNSA_ILi16EEESB_EEEiEEENS5_IJNS5_IJNSA_ILi0EEESC_EEENSA_ILi512EEEEEENS5_IJSV_iEEEEEEEEEEESK_S12_NS4_8TiledMMAINS4_8MMA_AtomIJNS4_17SM100_MMA_MXF4_SSISI_SI_fSJ_Li128ELi256ELi32ELNS4_4UMMA5MajorE0ELS17_0ELNS16_7ScaleInE0ELS18_0EEEEEENSM_INS5_IJSC_SC_SC_EEENS5_IJSV_SV_SV_EEEEENS5_IJNS4_10UnderscoreES1E_S1E_EEEEENS5_IJNS4_23SM90_TMA_LOAD_MULTICASTES1H_EEENS5_IJNS4_14ComposedLayoutINS4_7SwizzleILi3ELi4ELi3EEENS4_18smem_ptr_flag_bitsILi4EEENSM_INS5_IJNSA_ILi8EEESG_EEENS5_IJSG_SC_EEEEEEENSM_INS5_IJNS5_IJNS5_IJSO_SC_EEENS5_IJSN_NSA_ILi2EEEEEEEEESC_NS5_IJS1U_S1U_EEEEEENS5_IJNS5_IJNS5_IJST_SX_EEESW_EEESV_NS5_IJS1U_SX_EEEEEEEEEEEvNS4_8identityES1I_NS5_IJS1S_NSM_INS5_IJNS5_IJNS5_IJSO_S1U_EEES1V_EEESC_S1X_EEENS5_IJS20_SV_NS5_IJS1U_NSA_ILi1024EEEEEEEEEEEEEEvS25_EENS_8epilogue10collective18CollectiveEpilogueINS2F_23Sm100TmaWarpSpecializedILi4ELi2ELi32ELb1ELb0EEEJNS5_IJNSA_ILi64EEESG_SG_EEENS5_IJNSM_IS2K_SC_EENSM_IS1V_NS5_IJSC_SF_EEEEEEEENS_10bfloat16_tESL_S2Q_SL_NS2F_6fusion15FusionCallbacksIS2J_NS2R_17LinearCombinationIS2Q_fS2Q_fLNS_15FloatRoundStyleE2EEES2L_S2P_JEEENS4_5SM1004TMEM4LOAD26SM100_TMEM_LOAD_32dp32b32xENS4_13SM90_TMA_LOADENS1J_INS1K_ILi2ELi4ELi3EEENS1M_ILi16EEENSM_INS5_IJS1O_SN_EEENS5_IJSN_SC_EEEEEEENS4_39AutoVectorizingCopyWithAssumedAlignmentILi128EEENS4_14SM90_TMA_STOREES37_S39_S39_EEEvvEEEEvNT_6ParamsE,"a",@progbits
	.sectionflags	@""
	.align	4
.nv.constant0._ZN7cutlass13device_kernelINS_4gemm6kernel13GemmUniversalIN4cute5tupleIJiiiiEEENS1_10collective13CollectiveMmaINS1_46MainloopSm100TmaUmmaWarpSpecializedBlockScaledILi3ELi2ELi1ENS5_IJNS4_1CILi4EEESB_NSA_ILi1EEEEEEEENS5_IJNSA_ILi128EEENSA_ILi256EEESG_EEENS5_IJNS_12float_e2m1_tENS_13float_ue8m0_tEEEENS5_IJNS5_IJlSC_lEEENS4_6LayoutINS5_IJNS5_IJNS5_IJNSA_ILi32EEESB_EEEiEEESP_NS5_IJSC_iEEEEEENS5_IJNS5_IJNS5_IJNSA_ILi16EEESB_EEEiEEENS5_IJNS5_IJNSA_ILi0EEESC_EEENSA_ILi512EEEEEENS5_IJSV_iEEEEEEEEEEESK_S12_NS4_8TiledMMAINS4_8MMA_AtomIJNS4_17SM100_MMA_MXF4_SSISI_SI_fSJ_Li128ELi256ELi32ELNS4_4UMMA5MajorE0ELS17_0ELNS16_7ScaleInE0ELS18_0EEEEEENSM_INS5_IJSC_SC_SC_EEENS5_IJSV_SV_SV_EEEEENS5_IJNS4_10UnderscoreES1E_S1E_EEEEENS5_IJNS4_23SM90_TMA_LOAD_MULTICASTES1H_EEENS5_IJNS4_14ComposedLayoutINS4_7SwizzleILi3ELi4ELi3EEENS4_18smem_ptr_flag_bitsILi4EEENSM_INS5_IJNSA_ILi8EEESG_EEENS5_IJSG_SC_EEEEEEENSM_INS5_IJNS5_IJNS5_IJSO_SC_EEENS5_IJSN_NSA_ILi2EEEEEEEEESC_NS5_IJS1U_S1U_EEEEEENS5_IJNS5_IJNS5_IJST_SX_EEESW_EEESV_NS5_IJS1U_SX_EEEEEEEEEEEvNS4_8identityES1I_NS5_IJS1S_NSM_INS5_IJNS5_IJNS5_IJSO_S1U_EEES1V_EEESC_S1X_EEENS5_IJS20_SV_NS5_IJS1U_NSA_ILi1024EEEEEEEEEEEEEEvS25_EENS_8epilogue10collective18CollectiveEpilogueINS2F_23Sm100TmaWarpSpecializedILi4ELi2ELi32ELb1ELb0EEEJNS5_IJNSA_ILi64EEESG_SG_EEENS5_IJNSM_IS2K_SC_EENSM_IS1V_NS5_IJSC_SF_EEEEEEEENS_10bfloat16_tESL_S2Q_SL_NS2F_6fusion15FusionCallbacksIS2J_NS2R_17LinearCombinationIS2Q_fS2Q_fLNS_15FloatRoundStyleE2EEES2L_S2P_JEEENS4_5SM1004TMEM4LOAD26SM100_TMEM_LOAD_32dp32b32xENS4_13SM90_TMA_LOADENS1J_INS1K_ILi2ELi4ELi3EEENS1M_ILi16EEENSM_INS5_IJS1O_SN_EEENS5_IJSN_SC_EEEEEEENS4_39AutoVectorizingCopyWithAssumedAlignmentILi128EEENS4_14SM90_TMA_STOREES37_S39_S39_EEEvvEEEEvNT_6ParamsE:
	.zero		3968


//--------------------- SYMBOLS --------------------------

	.type		.nv.reservedSmem.offset0,@object
	.size		.nv.reservedSmem.offset0,0x4
	.type		.nv.reservedSmem.cap,@object
	.size		.nv.reservedSmem.cap,0x4
	.type		__assertfail,@function
